def matmul_kernel(
    a_ptr,
    b_ptr,
    c_ptr,
    M,
    N,
    K,
    stride_am,
    stride_ak,
    stride_bk,
    stride_bn,
    stride_cm,
    stride_cn,
    BLOCK_M: tl.constexpr,
    BLOCK_N: tl.constexpr,
    BLOCK_K: tl.constexpr,
    GROUP_M: tl.constexpr,
):
    pid = tl.program_id(axis=0)
    num_pid_m = tl.cdiv(M, BLOCK_M)
    num_pid_n = tl.cdiv(N, BLOCK_N)
    num_pid_in_group = GROUP_M * num_pid_n
    group_id = pid // num_pid_in_group
    first_pid_m = group_id * GROUP_M
    group_size_m = min(num_pid_m - first_pid_m, GROUP_M)
    pid_m = first_pid_m + ((pid % num_pid_in_group) % group_size_m)
    pid_n = (pid % num_pid_in_group) // group_size_m

    offs_am = (pid_m * BLOCK_M + tl.arange(0, BLOCK_M)) % M
    offs_bn = (pid_n * BLOCK_N + tl.arange(0, BLOCK_N)) % N
    offs_k = tl.arange(0, BLOCK_K)
    a_ptrs = a_ptr + offs_am[:, None] * stride_am + offs_k[None, :] * stride_ak
    b_ptrs = b_ptr + offs_k[:, None] * stride_bk + offs_bn[None, :] * stride_bn

    acc = tl.zeros((BLOCK_M, BLOCK_N), dtype=tl.float32)
    for kk in range(0, tl.cdiv(K, BLOCK_K)):
        a = tl.load(a_ptrs, mask=offs_k[None, :] < K - kk * BLOCK_K, other=0.0)
        b = tl.load(b_ptrs, mask=offs_k[:, None] < K - kk * BLOCK_K, other=0.0)
        acc = tl.dot(a, b, acc)
        a_ptrs += BLOCK_K * stride_ak
        b_ptrs += BLOCK_K * stride_bk

    c = acc.to(c_ptr.dtype.element_ty)
    offs_cm = pid_m * BLOCK_M + tl.arange(0, BLOCK_M)
    offs_cn = pid_n * BLOCK_N + tl.arange(0, BLOCK_N)
    c_ptrs = c_ptr + offs_cm[:, None] * stride_cm + offs_cn[None, :] * stride_cn
    mask = (offs_cm[:, None] < M) & (offs_cn[None, :] < N)
    tl.store(c_ptrs, c, mask=mask)

# config = {"BLOCK_K": 32, "BLOCK_M": 256, "BLOCK_N": 512, "GROUP_M": 8, "arch": "sm_100", "dtype": "fp8e5m2", "num_ctas": 1, "num_stages": 3, "num_warps": 16}
# arch = sm_100


// ===== COMPILED SASS (sm_100a) =====

	.target	sm_100a

	.elftype	@"ET_EXEC"


//--------------------- .note.nv.tkinfo           --------------------------
	.section	.note.nv.tkinfo,"",@"SHT_NOTE"
	.sectionflags	@"SHF_NOTE_NV_TKINFO"
	.tkinfo
        /*0018*/ 	.word	0x00000081
        /*0030*/ 	.string	""
        /*0030*/ 	.string	"ptxas-blackwell"
        /*0030*/ 	.string	"Cuda compilation tools, release 12.9, V12.9.86"
        /*0030*/ 	.string	"Build cuda_12.9.r12.9/compiler.36037853_0"
        /*0030*/ 	.string	"-v  -suppress-debug-info  -lineinfo  -arch sm_100a "



//--------------------- .note.nv.cuver            --------------------------
	.section	.note.nv.cuver,"",@"SHT_NOTE"
	.sectionflags	@"SHF_NOTE_NV_CUVER"
        /*0018*/ 	.short	0x0001
        /*001a*/ 	.short	0x0064
        /*001c*/ 	.short	0x0001
        /*001e*/ 	.short	0x0000
        /*0020*/ 	.short	0x0001
        /*0022*/ 	.short	0x0000


//--------------------- .nv.info                  --------------------------
	.section	.nv.info,"",@"SHT_CUDA_INFO"
	.align	4


	//----- nvinfo : EIATTR_REGCOUNT
	.align		4
        /*0000*/ 	.byte	0x04, 0x2f
        /*0002*/ 	.short	(.L_1 - .L_0)
	.align		4
.L_0:
        /*0004*/ 	.word	index@(matmul_kernel)
        /*0008*/ 	.word	0x00000020


	//----- nvinfo : EIATTR_FRAME_SIZE
	.align		4
.L_1:
        /*000c*/ 	.byte	0x04, 0x11
        /*000e*/ 	.short	(.L_3 - .L_2)
	.align		4
.L_2:
        /*0010*/ 	.word	index@(matmul_kernel)
        /*0014*/ 	.word	0x00000ed8


	//----- nvinfo : EIATTR_MIN_STACK_SIZE
	.align		4
.L_3:
        /*0018*/ 	.byte	0x04, 0x12
        /*001a*/ 	.short	(.L_5 - .L_4)
	.align		4
.L_4:
        /*001c*/ 	.word	index@(matmul_kernel)
        /*0020*/ 	.word	0x00000ed8
.L_5:


//--------------------- .nv.info.matmul_kernel    --------------------------
	.section	.nv.info.matmul_kernel,"",@"SHT_CUDA_INFO"
	.sectionflags	@""
	.align	4


	//----- nvinfo : EIATTR_CUDA_API_VERSION
	.align		4
        /*0000*/ 	.byte	0x04, 0x37
        /*0002*/ 	.short	(.L_7 - .L_6)
.L_6:
        /*0004*/ 	.word	0x00000081


	//----- nvinfo : EIATTR_KPARAM_INFO
	.align		4
.L_7:
        /*0008*/ 	.byte	0x04, 0x17
        /*000a*/ 	.short	(.L_9 - .L_8)
.L_8:
        /*000c*/ 	.word	0x00000000
        /*0010*/ 	.short	0x000d
        /*0012*/ 	.short	0x0048
        /*0014*/ 	.byte	0x00, 0xf4, 0x21, 0x00


	//----- nvinfo : EIATTR_KPARAM_INFO
	.align		4
.L_9:
        /*0018*/ 	.byte	0x04, 0x17
        /*001a*/ 	.short	(.L_11 - .L_10)
.L_10:
        /*001c*/ 	.word	0x00000000
        /*0020*/ 	.short	0x000c
        /*0022*/ 	.short	0x0040
        /*0024*/ 	.byte	0x00, 0xf4, 0x21, 0x00


	//----- nvinfo : EIATTR_KPARAM_INFO
	.align		4
.L_11:
        /*0028*/ 	.byte	0x04, 0x17
        /*002a*/ 	.short	(.L_13 - .L_12)
.L_12:
        /*002c*/ 	.word	0x00000000
        /*0030*/ 	.short	0x000b
        /*0032*/ 	.short	0x0038
        /*0034*/ 	.byte	0x00, 0xf0, 0x11, 0x00


	//----- nvinfo : EIATTR_KPARAM_INFO
	.align		4
.L_13:
        /*0038*/ 	.byte	0x04, 0x17
        /*003a*/ 	.short	(.L_15 - .L_14)
.L_14:
        /*003c*/ 	.word	0x00000000
        /*0040*/ 	.short	0x000a
        /*0042*/ 	.short	0x0034
        /*0044*/ 	.byte	0x00, 0xf0, 0x11, 0x00


	//----- nvinfo : EIATTR_KPARAM_INFO
	.align		4
.L_15:
        /*0048*/ 	.byte	0x04, 0x17
        /*004a*/ 	.short	(.L_17 - .L_16)
.L_16:
        /*004c*/ 	.word	0x00000000
        /*0050*/ 	.short	0x0009
        /*0052*/ 	.short	0x0030
        /*0054*/ 	.byte	0x00, 0xf0, 0x11, 0x00


	//----- nvinfo : EIATTR_KPARAM_INFO
	.align		4
.L_17:
        /*0058*/ 	.byte	0x04, 0x17
        /*005a*/ 	.short	(.L_19 - .L_18)
.L_18:
        /*005c*/ 	.word	0x00000000
        /*0060*/ 	.short	0x0008
        /*0062*/ 	.short	0x002c
        /*0064*/ 	.byte	0x00, 0xf0, 0x11, 0x00


	//----- nvinfo : EIATTR_KPARAM_INFO
	.align		4
.L_19:
        /*0068*/ 	.byte	0x04, 0x17
        /*006a*/ 	.short	(.L_21 - .L_20)
.L_20:
        /*006c*/ 	.word	0x00000000
        /*0070*/ 	.short	0x0007
        /*0072*/ 	.short	0x0028
        /*0074*/ 	.byte	0x00, 0xf0, 0x11, 0x00


	//----- nvinfo : EIATTR_KPARAM_INFO
	.align		4
.L_21:
        /*0078*/ 	.byte	0x04, 0x17
        /*007a*/ 	.short	(.L_23 - .L_22)
.L_22:
        /*007c*/ 	.word	0x00000000
        /*0080*/ 	.short	0x0006
        /*0082*/ 	.short	0x0024
        /*0084*/ 	.byte	0x00, 0xf0, 0x11, 0x00


	//----- nvinfo : EIATTR_KPARAM_INFO
	.align		4
.L_23:
        /*0088*/ 	.byte	0x04, 0x17
        /*008a*/ 	.short	(.L_25 - .L_24)
.L_24:
        /*008c*/ 	.word	0x00000000
        /*0090*/ 	.short	0x0005
        /*0092*/ 	.short	0x0020
        /*0094*/ 	.byte	0x00, 0xf0, 0x11, 0x00


	//----- nvinfo : EIATTR_KPARAM_INFO
	.align		4
.L_25:
        /*0098*/ 	.byte	0x04, 0x17
        /*009a*/ 	.short	(.L_27 - .L_26)
.L_26:
        /*009c*/ 	.word	0x00000000
        /*00a0*/ 	.short	0x0004
        /*00a2*/ 	.short	0x001c
        /*00a4*/ 	.byte	0x00, 0xf0, 0x11, 0x00


	//----- nvinfo : EIATTR_KPARAM_INFO
	.align		4
.L_27:
        /*00a8*/ 	.byte	0x04, 0x17
        /*00aa*/ 	.short	(.L_29 - .L_28)
.L_28:
        /*00ac*/ 	.word	0x00000000
        /*00b0*/ 	.short	0x0003
        /*00b2*/ 	.short	0x0018
        /*00b4*/ 	.byte	0x00, 0xf0, 0x11, 0x00


	//----- nvinfo : EIATTR_KPARAM_INFO
	.align		4
.L_29:
        /*00b8*/ 	.byte	0x04, 0x17
        /*00ba*/ 	.short	(.L_31 - .L_30)
.L_30:
        /*00bc*/ 	.word	0x00000000
        /*00c0*/ 	.short	0x0002
        /*00c2*/ 	.short	0x0010
        /*00c4*/ 	.byte	0x00, 0xf4, 0x21, 0x00


	//----- nvinfo : EIATTR_KPARAM_INFO
	.align		4
.L_31:
        /*00c8*/ 	.byte	0x04, 0x17
        /*00ca*/ 	.short	(.L_33 - .L_32)
.L_32:
        /*00cc*/ 	.word	0x00000000
        /*00d0*/ 	.short	0x0001
        /*00d2*/ 	.short	0x0008
        /*00d4*/ 	.byte	0x00, 0xf4, 0x21, 0x00


	//----- nvinfo : EIATTR_KPARAM_INFO
	.align		4
.L_33:
        /*00d8*/ 	.byte	0x04, 0x17
        /*00da*/ 	.short	(.L_35 - .L_34)
.L_34:
        /*00dc*/ 	.word	0x00000000
        /*00e0*/ 	.short	0x0000
        /*00e2*/ 	.short	0x0000
        /*00e4*/ 	.byte	0x00, 0xf4, 0x21, 0x00


	//----- nvinfo : EIATTR_SPARSE_MMA_MASK
	.align		4
.L_35:
        /*00e8*/ 	.byte	0x03, 0x50
        /*00ea*/ 	.short	0x0000


	//----- nvinfo : EIATTR_MAXREG_COUNT
	.align		4
        /*00ec*/ 	.byte	0x03, 0x1b
        /*00ee*/ 	.short	0x0080


	//----- nvinfo : EIATTR_NUM_BARRIERS
	.align		4
        /*00f0*/ 	.byte	0x02, 0x4c
        /*00f2*/ 	.byte	0x01
	.zero		1


	//----- nvinfo : EIATTR_ANNOTATIONS
	.align		4
        /*00f4*/ 	.byte	0x04, 0x55
        /*00f6*/ 	.short	(.L_37 - .L_36)


	//   ....[0]....
.L_36:
        /*00f8*/ 	.word	0x00000001
        /*00fc*/ 	.byte	0xd0, 0x05, 0x00, 0x00, 0x01, 0x00, 0x00, 0x00, 0x00, 0x06, 0x00, 0x00, 0x01, 0x00, 0x00, 0x00
        /* <DEDUP_REMOVED lines=1947> */
        /*7abc*/ 	.byte	0x40, 0x21, 0x02, 0x00


	//----- nvinfo : EIATTR_VRC_CTA_INIT_COUNT
	.align		4
.L_37:
        /*7ac0*/ 	.byte	0x02, 0x4a
	.zero		1
	.zero		1


	//----- nvinfo : EIATTR_EXIT_INSTR_OFFSETS
	.align		4
        /*7ac4*/ 	.byte	0x04, 0x1c
        /*7ac6*/ 	.short	(.L_39 - .L_38)


	//   ....[0]....
.L_38:
        /*7ac8*/ 	.word	0x000225a0


	//   ....[1]....
        /*7acc*/ 	.word	0x000225c0


	//----- nvinfo : EIATTR_REQNTID
	.align		4
.L_39:
        /*7ad0*/ 	.byte	0x04, 0x10
        /*7ad2*/ 	.short	(.L_41 - .L_40)
.L_40:
        /*7ad4*/ 	.word	0x00000200
        /*7ad8*/ 	.word	0x00000001
        /*7adc*/ 	.word	0x00000001


	//----- nvinfo : EIATTR_CBANK_PARAM_SIZE
	.align		4
.L_41:
        /*7ae0*/ 	.byte	0x03, 0x19
        /*7ae2*/ 	.short	0x0050


	//----- nvinfo : EIATTR_PARAM_CBANK
	.align		4
        /*7ae4*/ 	.byte	0x04, 0x0a
        /*7ae6*/ 	.short	(.L_43 - .L_42)
	.align		4
.L_42:
        /*7ae8*/ 	.word	index@(.nv.constant0.matmul_kernel)
        /*7aec*/ 	.short	0x0380
        /*7aee*/ 	.short	0x0050


	//----- nvinfo : EIATTR_SW_WAR
	.align		4
.L_43:
        /*7af0*/ 	.byte	0x04, 0x36
        /*7af2*/ 	.short	(.L_45 - .L_44)
.L_44:
        /*7af4*/ 	.word	0x00000008
.L_45:


//--------------------- .nv.compat                --------------------------
	.section	.nv.compat,"",@"SHT_CUDA_COMPAT_INFO"
	.align	4
        /*0000*/ 	.byte	0x02, 0x02, 0x02, 0x00, 0x02, 0x05, 0x05, 0x00, 0x02, 0x03, 0x00, 0x00, 0x02, 0x06, 0x01, 0x00


//--------------------- .nv.callgraph             --------------------------
	.section	.nv.callgraph,"",@"SHT_CUDA_CALLGRAPH"
	.align	4
	.sectionentsize	8
	.align		4
        /*0000*/ 	.word	0x00000000
	.align		4
        /*0004*/ 	.word	0xffffffff
	.align		4
        /*0008*/ 	.word	0x00000000
	.align		4
        /*000c*/ 	.word	0xfffffffe
	.align		4
        /*0010*/ 	.word	0x00000000
	.align		4
        /*0014*/ 	.word	0xfffffffd
	.align		4
        /*0018*/ 	.word	0x00000000
	.align		4
        /*001c*/ 	.word	0xfffffffc


//--------------------- .text.matmul_kernel       --------------------------
	.section	.text.matmul_kernel,"ax",@progbits
	.align	128
        .global         matmul_kernel
        .type           matmul_kernel,@function
        .size           matmul_kernel,(.L_x_4 - matmul_kernel)
        .other          matmul_kernel,@"STO_CUDA_ENTRY STV_DEFAULT"
matmul_kernel:
.text.matmul_kernel:
[----:B------:R-:W0:Y:S08]  /*0000*/  LDC R1, c[0x0][0x37c] ;  /* 0x0000df00ff017b82 */ /* 0x000e300000000800 */
[----:B------:R-:W1:Y:S01]  /*0010*/  LDC.64 R4, c[0x0][0x398] ;  /* 0x0000e600ff047b82 */ /* 0x000e620000000a00 */
[----:B------:R-:W2:Y:S01]  /*0020*/  S2R R16, SR_TID.X ;  /* 0x0000000000107919 */ /* 0x000ea20000002100 */
[----:B------:R-:W3:Y:S01]  /*0030*/  LDCU UR4, c[0x0][0x3a0] ;  /* 0x00007400ff0477ac */ /* 0x000ee20008000800 */
[----:B0-----:R-:W-:Y:S01]  /*0040*/  VIADD R1, R1, 0xfffff128 ;  /* 0xfffff12801017836 */ /* 0x001fe20000000000 */
[----:B------:R-:W-:Y:S01]  /*0050*/  UMOV UR5, 0x400 ;  /* 0x0000040000057882 */ /* 0x000fe20000000000 */
[----:B------:R-:W0:Y:S03]  /*0060*/  LDCU.64 UR8, c[0x0][0x358] ;  /* 0x00006b00ff0877ac */ /* 0x000e260008000a00 */
[----:B------:R-:W4:Y:S01]  /*0070*/  S2UR UR6, SR_CgaCtaId ;  /* 0x00000000000679c3 */ /* 0x000f220000008800 */
[----:B------:R-:W0:Y:S01]  /*0080*/  LDCU UR7, c[0x0][0x3a0] ;  /* 0x00007400ff0777ac */ /* 0x000e220008000800 */
[----:B---3--:R-:W-:Y:S01]  /*0090*/  UIADD3 UR4, UPT, UPT, UR4, 0x1f, URZ ;  /* 0x0000001f04047890 */ /* 0x008fe2000fffe0ff */
[----:B-1----:R-:W-:-:S03]  /*00a0*/  VIADD R0, R5, 0x1ff ;  /* 0x000001ff05007836 */ /* 0x002fc60000000000 */
[----:B------:R-:W-:Y:S02]  /*00b0*/  UISETP.GT.AND UP0, UPT, UR4, 0x1f, UPT ;  /* 0x0000001f0400788c */ /* 0x000fe4000bf04270 */
[----:B------:R-:W-:Y:S01]  /*00c0*/  SHF.R.S32.HI R3, RZ, 0x1f, R0 ;  /* 0x0000001fff037819 */ /* 0x000fe20000011400 */
[----:B----4-:R-:W-:-:S03]  /*00d0*/  ULEA UR5, UR6, UR5, 0x18 ;  /* 0x0000000506057291 */ /* 0x010fc6000f8ec0ff */
[----:B------:R-:W-:Y:S02]  /*00e0*/  LEA.HI R3, R3, R0, RZ, 0x9 ;  /* 0x0000000003037211 */ /* 0x000fe400078f48ff */
[----:B--2---:R-:W-:Y:S02]  /*00f0*/  LOP3.LUT R15, R16, 0x100, RZ, 0xc0, !PT ;  /* 0x00000100100f7812 */ /* 0x004fe400078ec0ff */
[----:B------:R-:W-:Y:S02]  /*0100*/  SHF.R.S32.HI R0, RZ, 0x9, R3 ;  /* 0x00000009ff007819 */ /* 0x000fe40000011403 */
[----:B------:R-:W1:Y:S03]  /*0110*/  S2R R3, SR_CTAID.X ;  /* 0x0000000000037919 */ /* 0x000e660000002500 */
[----:B------:R-:W-:-:S05]  /*0120*/  IMAD.SHL.U32 R0, R0, 0x8, RZ ;  /* 0x0000000800007824 */ /* 0x000fca00078e00ff */
[-C--:B------:R-:W-:Y:S02]  /*0130*/  IABS R9, R0.reuse ;  /* 0x0000000000097213 */ /* 0x080fe40000000000 */
[----:B------:R-:W-:Y:S02]  /*0140*/  IABS R12, R0 ;  /* 0x00000000000c7213 */ /* 0x000fe40000000000 */
[----:B------:R-:W2:Y:S08]  /*0150*/  I2F.RP R2, R9 ;  /* 0x0000000900027306 */ /* 0x000eb00000209400 */
[----:B--2---:R-:W2:Y:S01]  /*0160*/  MUFU.RCP R2, R2 ;  /* 0x0000000200027308 */ /* 0x004ea20000001000 */
[----:B-1----:R-:W-:Y:S01]  /*0170*/  IABS R10, R3 ;  /* 0x00000003000a7213 */ /* 0x002fe20000000000 */
[----:B--2---:R-:W-:-:S02]  /*0180*/  VIADD R6, R2, 0xffffffe ;  /* 0x0ffffffe02067836 */ /* 0x004fc40000000000 */
[----:B------:R-:W-:-:S04]  /*0190*/  IMAD.MOV R2, RZ, RZ, -R12 ;  /* 0x000000ffff027224 */ /* 0x000fc800078e0a0c */
[----:B------:R1:W2:Y:S02]  /*01a0*/  F2I.FTZ.U32.TRUNC.NTZ R7, R6 ;  /* 0x0000000600077305 */ /* 0x0002a4000021f000 */
[----:B-1----:R-:W-:Y:S02]  /*01b0*/  IMAD.MOV.U32 R6, RZ, RZ, RZ ;  /* 0x000000ffff067224 */ /* 0x002fe400078e00ff */
[----:B--2---:R-:W-:-:S04]  /*01c0*/  IMAD.MOV R8, RZ, RZ, -R7 ;  /* 0x000000ffff087224 */ /* 0x004fc800078e0a07 */
[----:B------:R-:W-:Y:S02]  /*01d0*/  IMAD R11, R8, R9, RZ ;  /* 0x00000009080b7224 */ /* 0x000fe400078e02ff */
[----:B------:R-:W-:Y:S02]  /*01e0*/  IMAD.MOV.U32 R8, RZ, RZ, R10 ;  /* 0x000000ffff087224 */ /* 0x000fe400078e000a */
[----:B------:R-:W-:-:S06]  /*01f0*/  IMAD.HI.U32 R7, R7, R11, R6 ;  /* 0x0000000b07077227 */ /* 0x000fcc00078e0006 */
[----:B------:R-:W-:-:S04]  /*0200*/  IMAD.HI.U32 R7, R7, R8, RZ ;  /* 0x0000000807077227 */ /* 0x000fc800078e00ff */
[----:B------:R-:W-:-:S05]  /*0210*/  IMAD R2, R7, R2, R8 ;  /* 0x0000000207027224 */ /* 0x000fca00078e0208 */
[----:B------:R-:W-:-:S13]  /*0220*/  ISETP.GT.U32.AND P1, PT, R9, R2, PT ;  /* 0x000000020900720c */ /* 0x000fda0003f24070 */
[----:B------:R-:W-:Y:S02]  /*0230*/  @!P1 IMAD.IADD R2, R2, 0x1, -R9 ;  /* 0x0000000102029824 */ /* 0x000fe400078e0a09 */
[----:B------:R-:W-:Y:S01]  /*0240*/  @!P1 VIADD R7, R7, 0x1 ;  /* 0x0000000107079836 */ /* 0x000fe20000000000 */
[----:B------:R-:W-:Y:S02]  /*0250*/  ISETP.NE.AND P1, PT, R0, RZ, PT ;  /* 0x000000ff0000720c */ /* 0x000fe40003f25270 */
[----:B------:R-:W-:Y:S02]  /*0260*/  ISETP.GE.U32.AND P0, PT, R2, R9, PT ;  /* 0x000000090200720c */ /* 0x000fe40003f06070 */
[----:B------:R-:W-:-:S04]  /*0270*/  LOP3.LUT R2, R3, R0, RZ, 0x3c, !PT ;  /* 0x0000000003027212 */ /* 0x000fc800078e3cff */
[----:B------:R-:W-:Y:S01]  /*0280*/  ISETP.GE.AND P2, PT, R2, RZ, PT ;  /* 0x000000ff0200720c */ /* 0x000fe20003f46270 */
[----:B------:R-:W-:-:S06]  /*0290*/  VIADD R2, R4, 0xff ;  /* 0x000000ff04027836 */ /* 0x000fcc0000000000 */
[----:B------:R-:W-:-:S04]  /*02a0*/  @P0 VIADD R7, R7, 0x1 ;  /* 0x0000000107070836 */ /* 0x000fc80000000000 */
[----:B------:R-:W-:Y:S01]  /*02b0*/  IMAD.MOV.U32 R6, RZ, RZ, R7 ;  /* 0x000000ffff067224 */ /* 0x000fe200078e0007 */
[----:B------:R-:W-:-:S03]  /*02c0*/  SHF.R.S32.HI R7, RZ, 0x1f, R2 ;  /* 0x0000001fff077819 */ /* 0x000fc60000011402 */
[----:B------:R-:W-:Y:S01]  /*02d0*/  @!P2 IMAD.MOV R6, RZ, RZ, -R6 ;  /* 0x000000ffff06a224 */ /* 0x000fe200078e0a06 */
[----:B------:R-:W-:Y:S02]  /*02e0*/  @!P1 LOP3.LUT R6, RZ, R0, RZ, 0x33, !PT ;  /* 0x00000000ff069212 */ /* 0x000fe400078e33ff */
[----:B------:R-:W-:-:S03]  /*02f0*/  LEA.HI R7, R7, R2, RZ, 0x8 ;  /* 0x0000000207077211 */ /* 0x000fc600078f40ff */
[----:B------:R-:W-:Y:S02]  /*0300*/  IMAD.SHL.U32 R2, R6, 0x8, RZ ;  /* 0x0000000806027824 */ /* 0x000fe400078e00ff */
[----:B------:R-:W-:-:S03]  /*0310*/  IMAD.MOV R6, RZ, RZ, -R6 ;  /* 0x000000ffff067224 */ /* 0x000fc600078e0a06 */
[----:B------:R-:W-:Y:S01]  /*0320*/  LEA.HI.SX32 R7, R7, -R2, 0x18 ;  /* 0x8000000207077211 */ /* 0x000fe200078fc2ff */
[----:B------:R-:W-:Y:S02]  /*0330*/  IMAD R13, R0, R6, R3 ;  /* 0x00000006000d7224 */ /* 0x000fe400078e0203 */
[----:B------:R-:W-:Y:S01]  /*0340*/  IMAD.MOV.U32 R6, RZ, RZ, RZ ;  /* 0x000000ffff067224 */ /* 0x000fe200078e00ff */
[----:B------:R-:W-:-:S04]  /*0350*/  VIMNMX R8, PT, PT, R7, 0x8, PT ;  /* 0x0000000807087848 */ /* 0x000fc80003fe0100 */
[-C--:B------:R-:W-:Y:S02]  /*0360*/  IABS R10, R8.reuse ;  /* 0x00000008000a7213 */ /* 0x080fe40000000000 */
[----:B------:R-:W-:Y:S02]  /*0370*/  IABS R0, R8 ;  /* 0x0000000800007213 */ /* 0x000fe40000000000 */
[----:B------:R-:W1:Y:S08]  /*0380*/  I2F.RP R9, R10 ;  /* 0x0000000a00097306 */ /* 0x000e700000209400 */
[----:B-1----:R-:W1:Y:S02]  /*0390*/  MUFU.RCP R9, R9 ;  /* 0x0000000900097308 */ /* 0x002e640000001000 */
[----:B-1----:R-:W-:-:S06]  /*03a0*/  VIADD R7, R9, 0xffffffe ;  /* 0x0ffffffe09077836 */ /* 0x002fcc0000000000 */
[----:B------:R-:W1:Y:S02]  /*03b0*/  F2I.FTZ.U32.TRUNC.NTZ R7, R7 ;  /* 0x0000000700077305 */ /* 0x000e64000021f000 */
[----:B-1----:R-:W-:-:S04]  /*03c0*/  IMAD.MOV R11, RZ, RZ, -R7 ;  /* 0x000000ffff0b7224 */ /* 0x002fc800078e0a07 */
[----:B------:R-:W-:Y:S01]  /*03d0*/  IMAD.MOV.U32 R3, RZ, RZ, R11 ;  /* 0x000000ffff037224 */ /* 0x000fe200078e000b */
[----:B------:R-:W-:-:S03]  /*03e0*/  IABS R11, R13 ;  /* 0x0000000d000b7213 */ /* 0x000fc60000000000 */
[----:B------:R-:W-:-:S04]  /*03f0*/  IMAD R3, R3, R10, RZ ;  /* 0x0000000a03037224 */ /* 0x000fc800078e02ff */
[----:B------:R-:W-:-:S04]  /*0400*/  IMAD.HI.U32 R6, R7, R3, R6 ;  /* 0x0000000307067227 */ /* 0x000fc800078e0006 */
[----:B------:R-:W-:Y:S02]  /*0410*/  IMAD.MOV R3, RZ, RZ, -R0 ;  /* 0x000000ffff037224 */ /* 0x000fe400078e0a00 */
[----:B------:R-:W-:Y:S01]  /*0420*/  IMAD.HI.U32 R0, R6, R11, RZ ;  /* 0x0000000b06007227 */ /* 0x000fe200078e00ff */
[----:B------:R-:W-:-:S03]  /*0430*/  SHF.R.U32.HI R6, RZ, 0x8, R16 ;  /* 0x00000008ff067819 */ /* 0x000fc60000011610 */
[----:B------:R-:W-:Y:S01]  /*0440*/  IMAD R3, R0, R3, R11 ;  /* 0x0000000300037224 */ /* 0x000fe200078e020b */
[----:B------:R-:W-:-:S04]  /*0450*/  SGXT.U32 R14, R6, 0x1 ;  /* 0x00000001060e781a */ /* 0x000fc80000000000 */
[----:B------:R-:W-:Y:S02]  /*0460*/  ISETP.GT.U32.AND P1, PT, R10, R3, PT ;  /* 0x000000030a00720c */ /* 0x000fe40003f24070 */
[C---:B------:R-:W-:Y:S02]  /*0470*/  LOP3.LUT R6, R14.reuse, 0x2, RZ, 0xfc, !PT ;  /* 0x000000020e067812 */ /* 0x040fe400078efcff */
[C---:B------:R-:W-:Y:S02]  /*0480*/  LOP3.LUT R6, R14.reuse, 0x8, RZ, 0xfc, !PT ;  /* 0x000000080e067812 */ /* 0x040fe400078efcff */
[C---:B------:R-:W-:Y:S02]  /*0490*/  LOP3.LUT R6, R14.reuse, 0xe, RZ, 0xfc, !PT ;  /* 0x0000000e0e067812 */ /* 0x040fe400078efcff */
[C---:B------:R-:W-:Y:S02]  /*04a0*/  LOP3.LUT R6, R14.reuse, 0x14, RZ, 0xfc, !PT ;  /* 0x000000140e067812 */ /* 0x040fe400078efcff */
[----:B------:R-:W-:-:S03]  /*04b0*/  LOP3.LUT R6, R14, 0x1a, RZ, 0xfc, !PT ;  /* 0x0000001a0e067812 */ /* 0x000fc600078efcff */
[----:B------:R-:W-:Y:S02]  /*04c0*/  @!P1 IMAD.IADD R3, R3, 0x1, -R10 ;  /* 0x0000000103039824 */ /* 0x000fe400078e0a0a */
[----:B------:R-:W-:Y:S01]  /*04d0*/  @!P1 VIADD R0, R0, 0x1 ;  /* 0x0000000100009836 */ /* 0x000fe20000000000 */
[----:B------:R-:W-:Y:S02]  /*04e0*/  ISETP.NE.AND P1, PT, R8, RZ, PT ;  /* 0x000000ff0800720c */ /* 0x000fe40003f25270 */
[----:B------:R-:W-:Y:S02]  /*04f0*/  ISETP.GE.U32.AND P0, PT, R3, R10, PT ;  /* 0x0000000a0300720c */ /* 0x000fe40003f06070 */
[----:B------:R-:W-:-:S04]  /*0500*/  LOP3.LUT R3, R13, R8, RZ, 0x3c, !PT ;  /* 0x000000080d037212 */ /* 0x000fc800078e3cff */
[----:B------:R-:W-:-:S07]  /*0510*/  ISETP.GE.AND P2, PT, R3, RZ, PT ;  /* 0x000000ff0300720c */ /* 0x000fce0003f46270 */
[----:B------:R-:W-:-:S06]  /*0520*/  @P0 VIADD R0, R0, 0x1 ;  /* 0x0000000100000836 */ /* 0x000fcc0000000000 */
[----:B------:R-:W-:Y:S01]  /*0530*/  @!P2 IMAD.MOV R0, RZ, RZ, -R0 ;  /* 0x000000ffff00a224 */ /* 0x000fe200078e0a00 */
[----:B------:R-:W-:-:S05]  /*0540*/  @!P1 LOP3.LUT R0, RZ, R8, RZ, 0x33, !PT ;  /* 0x00000008ff009212 */ /* 0x000fca00078e33ff */
[----:B------:R-:W-:-:S04]  /*0550*/  IMAD.MOV R3, RZ, RZ, -R0 ;  /* 0x000000ffff037224 */ /* 0x000fc800078e0a00 */
[----:B------:R-:W-:Y:S02]  /*0560*/  IMAD R3, R8, R3, R13 ;  /* 0x0000000308037224 */ /* 0x000fe400078e020d */
[----:B------:R-:W-:Y:S02]  /*0570*/  IMAD.SHL.U32 R13, R0, 0x200, RZ ;  /* 0x00000200000d7824 */ /* 0x000fe400078e00ff */
[----:B------:R-:W-:Y:S01]  /*0580*/  IMAD.IADD R3, R2, 0x1, R3 ;  /* 0x0000000102037824 */ /* 0x000fe200078e0203 */
[----:B------:R-:W-:-:S05]  /*0590*/  LOP3.LUT R2, R16, 0xff, RZ, 0xc0, !PT ;  /* 0x000000ff10027812 */ /* 0x000fca00078ec0ff */
[----:B------:R-:W-:Y:S01]  /*05a0*/  IMAD R17, R3, 0x100, R2 ;  /* 0x0000010003117824 */ /* 0x000fe200078e0202 */
[C---:B------:R-:W-:Y:S02]  /*05b0*/  LOP3.LUT R3, R14.reuse, 0x4, RZ, 0xfc, !PT ;  /* 0x000000040e037812 */ /* 0x040fe400078efcff */
[C---:B------:R-:W-:Y:S02]  /*05c0*/  LOP3.LUT R2, R14.reuse, 0x6, RZ, 0xfc, !PT ;  /* 0x000000060e027812 */ /* 0x040fe400078efcff */
[----:B------:R1:W-:Y:S01]  /*05d0*/  STL [R1+0x7d4], R17 ;  /* 0x0007d41101007387 */ /* 0x0003e20000100800 */
[C---:B------:R-:W-:Y:S02]  /*05e0*/  LOP3.LUT R3, R14.reuse, 0xa, RZ, 0xfc, !PT ;  /* 0x0000000a0e037812 */ /* 0x040fe400078efcff */
[C---:B------:R-:W-:Y:S01]  /*05f0*/  LOP3.LUT R2, R14.reuse, 0xc, RZ, 0xfc, !PT ;  /* 0x0000000c0e027812 */ /* 0x040fe200078efcff */
[----:B------:R1:W-:Y:S01]  /*0600*/  STL [R1+0x48], R13 ;  /* 0x0000480d01007387 */ /* 0x0003e20000100800 */
[----:B------:R-:W-:-:S02]  /*0610*/  LOP3.LUT R3, R14, 0x10, RZ, 0xfc, !PT ;  /* 0x000000100e037812 */ /* 0x000fc400078efcff */
[C---:B------:R-:W-:Y:S02]  /*0620*/  LOP3.LUT R2, R14.reuse, 0x12, RZ, 0xfc, !PT ;  /* 0x000000120e027812 */ /* 0x040fe400078efcff */
[C---:B------:R-:W-:Y:S02]  /*0630*/  LOP3.LUT R3, R14.reuse, 0x16, RZ, 0xfc, !PT ;  /* 0x000000160e037812 */ /* 0x040fe400078efcff */
[C---:B------:R-:W-:Y:S02]  /*0640*/  LOP3.LUT R2, R14.reuse, 0x18, RZ, 0xfc, !PT ;  /* 0x000000180e027812 */ /* 0x040fe400078efcff */
[C---:B------:R-:W-:Y:S02]  /*0650*/  LOP3.LUT R3, R14.reuse, 0x1c, RZ, 0xfc, !PT ;  /* 0x0000001c0e037812 */ /* 0x040fe400078efcff */
[----:B------:R-:W-:Y:S01]  /*0660*/  LOP3.LUT R2, R14, 0x1e, RZ, 0xfc, !PT ;  /* 0x0000001e0e027812 */ /* 0x000fe200078efcff */
[----:B01----:R-:W-:Y:S06]  /*0670*/  BRA.U UP0, `(.L_x_0) ;  /* 0x00000011000c7547 */ /* 0x003fec000b800000 */
[----:B------:R-:W-:Y:S01]  /*0680*/  IMAD.SHL.U32 R0, R16, 0x8, RZ ;  /* 0x0000000810007824 */ /* 0x000fe200078e00ff */
[----:B------:R0:W-:Y:S04]  /*0690*/  STL [R1+0x80], RZ ;  /* 0x000080ff01007387 */ /* 0x0001e80000100800 */
[----:B------:R0:W-:Y:S04]  /*06a0*/  STL [R1+0x790], R0 ;  /* 0x0007900001007387 */ /* 0x0001e80000100800 */
[----:B------:R0:W-:Y:S04]  /*06b0*/  STL [R1+0x84], RZ ;  /* 0x000084ff01007387 */ /* 0x0001e80000100800 */
        /* <DEDUP_REMOVED lines=253> */
[----:B------:R0:W-:Y:S01]  /*1690*/  STL [R1+0x5c], RZ ;  /* 0x00005cff01007387 */ /* 0x0001e20000100800 */
[----:B------:R-:W-:Y:S05]  /*16a0*/  BRA `(.L_x_1) ;  /* 0x000000e400d07947 */ /* 0x000fea0003800000 */
.L_x_0:
[----:B------:R-:W-:Y:S01]  /*16b0*/  IABS R11, R4 ;  /* 0x00000004000b7213 */ /* 0x000fe20000000000 */
[----:B------:R0:W-:Y:S01]  /*16c0*/  STL [R1+0x818], R5 ;  /* 0x0008180501007387 */ /* 0x0001e20000100800 */
[----:B------:R-:W-:Y:S01]  /*16d0*/  IABS R2, R5 ;  /* 0x0000000500027213 */ /* 0x000fe20000000000 */
[----:B------:R-:W1:Y:S01]  /*16e0*/  LDCU UR11, c[0x0][0x3a4] ;  /* 0x00007480ff0b77ac */ /* 0x000e620008000800 */
[----:B------:R-:W2:Y:S01]  /*16f0*/  I2F.RP R12, R11 ;  /* 0x0000000b000c7306 */ /* 0x000ea20000209400 */
[----:B------:R-:W-:Y:S02]  /*1700*/  IABS R0, R17 ;  /* 0x0000001100007213 */ /* 0x000fe40000000000 */
[----:B------:R-:W-:Y:S01]  /*1710*/  SHF.R.U32.HI R14, RZ, 0x2, R16 ;  /* 0x00000002ff0e7819 */ /* 0x000fe20000011610 */
[----:B------:R-:W3:Y:S01]  /*1720*/  LDCU UR10, c[0x0][0x3b0] ;  /* 0x00007600ff0a77ac */ /* 0x000ee20008000800 */
[----:B------:R-:W-:Y:S02]  /*1730*/  ISETP.NE.AND P6, PT, R4, RZ, PT ;  /* 0x000000ff0400720c */ /* 0x000fe40003fc5270 */
[----:B0-----:R-:W-:Y:S01]  /*1740*/  LOP3.LUT R5, R16, 0x3, RZ, 0xc0, !PT ;  /* 0x0000000310057812 */ /* 0x001fe200078ec0ff */
[----:B------:R-:W0:Y:S01]  /*1750*/  I2F.RP R10, R2 ;  /* 0x00000002000a7306 */ /* 0x000e220000209400 */
[----:B------:R-:W-:Y:S01]  /*1760*/  SGXT.U32 R14, R14, 0x3 ;  /* 0x000000030e0e781a */ /* 0x000fe20000000000 */
[----:B------:R-:W4:Y:S06]  /*1770*/  LDCU.128 UR12, c[0x0][0x380] ;  /* 0x00007000ff0c77ac */ /* 0x000f2c0008000c00 */
[----:B--2---:R-:W2:Y:S08]  /*1780*/  MUFU.RCP R12, R12 ;  /* 0x0000000c000c7308 */ /* 0x004eb00000001000 */
[----:B0-----:R-:W0:Y:S01]  /*1790*/  MUFU.RCP R10, R10 ;  /* 0x0000000a000a7308 */ /* 0x001e220000001000 */
[----:B--2---:R-:W-:-:S07]  /*17a0*/  VIADD R6, R12, 0xffffffe ;  /* 0x0ffffffe0c067836 */ /* 0x004fce0000000000 */
[----:B------:R2:W5:Y:S01]  /*17b0*/  F2I.FTZ.U32.TRUNC.NTZ R7, R6 ;  /* 0x0000000600077305 */ /* 0x000562000021f000 */
[----:B0-----:R-:W-:Y:S01]  /*17c0*/  VIADD R8, R10, 0xffffffe ;  /* 0x0ffffffe0a087836 */ /* 0x001fe20000000000 */
[----:B------:R-:W-:-:S06]  /*17d0*/  SHF.R.U32.HI R10, RZ, 0x5, R16 ;  /* 0x00000005ff0a7819 */ /* 0x000fcc0000011610 */
[----:B------:R0:W1:Y:S01]  /*17e0*/  F2I.FTZ.U32.TRUNC.NTZ R9, R8 ;  /* 0x0000000800097305 */ /* 0x000062000021f000 */
[----:B--2---:R-:W-:Y:S01]  /*17f0*/  IMAD.MOV.U32 R6, RZ, RZ, RZ ;  /* 0x000000ffff067224 */ /* 0x004fe200078e00ff */
[----:B------:R-:W-:-:S04]  /*1800*/  SGXT.U32 R10, R10, 0x4 ;  /* 0x000000040a0a781a */ /* 0x000fc80000000000 */
[----:B------:R-:W-:Y:S01]  /*1810*/  LOP3.LUT R10, R13, R10, RZ, 0xfc, !PT ;  /* 0x0000000a0d0a7212 */ /* 0x000fe200078efcff */
[----:B-----5:R-:W-:Y:S02]  /*1820*/  IMAD.MOV R3, RZ, RZ, -R7 ;  /* 0x000000ffff037224 */ /* 0x020fe400078e0a07 */
[----:B0-----:R-:W-:Y:S01]  /*1830*/  IMAD.MOV.U32 R8, RZ, RZ, RZ ;  /* 0x000000ffff087224 */ /* 0x001fe200078e00ff */
[C---:B------:R-:W-:Y:S01]  /*1840*/  LOP3.LUT R19, R10.reuse, 0x140, RZ, 0xfc, !PT ;  /* 0x000001400a137812 */ /* 0x040fe200078efcff */
[----:B------:R-:W-:Y:S01]  /*1850*/  IMAD R3, R3, R11, RZ ;  /* 0x0000000b03037224 */ /* 0x000fe200078e02ff */
[----:B------:R-:W-:-:S03]  /*1860*/  LOP3.LUT R25, R10, 0xe0, RZ, 0xfc, !PT ;  /* 0x000000e00a197812 */ /* 0x000fc600078efcff */
[----:B------:R-:W-:Y:S01]  /*1870*/  IMAD.HI.U32 R7, R7, R3, R6 ;  /* 0x0000000307077227 */ /* 0x000fe200078e0006 */
[----:B------:R-:W-:Y:S02]  /*1880*/  LEA.HI R6, R16, R13, RZ, 0x1b ;  /* 0x0000000d10067211 */ /* 0x000fe400078fd8ff */
[----:B------:R-:W-:Y:S01]  /*1890*/  LOP3.LUT R13, R10, 0x1e0, RZ, 0xfc, !PT ;  /* 0x000001e00a0d7812 */ /* 0x000fe200078efcff */
[----:B-1----:R-:W-:Y:S02]  /*18a0*/  IMAD.MOV R3, RZ, RZ, -R9 ;  /* 0x000000ffff037224 */ /* 0x002fe400078e0a09 */
[----:B------:R-:W-:-:S04]  /*18b0*/  IMAD.HI.U32 R7, R7, R0, RZ ;  /* 0x0000000007077227 */ /* 0x000fc800078e00ff */
[----:B------:R-:W-:Y:S02]  /*18c0*/  IMAD.MOV R7, RZ, RZ, -R7 ;  /* 0x000000ffff077224 */ /* 0x000fe400078e0a07 */
[----:B------:R-:W-:Y:S02]  /*18d0*/  IMAD R3, R3, R2, RZ ;  /* 0x0000000203037224 */ /* 0x000fe400078e02ff */
[----:B------:R-:W-:Y:S01]  /*18e0*/  IMAD R0, R11, R7, R0 ;  /* 0x000000070b007224 */ /* 0x000fe200078e0200 */
[----:B------:R-:W-:Y:S01]  /*18f0*/  IABS R7, R13 ;  /* 0x0000000d00077213 */ /* 0x000fe20000000000 */
[C---:B------:R-:W-:Y:S02]  /*1900*/  VIADD R12, R6.reuse, 0x1f0 ;  /* 0x000001f0060c7836 */ /* 0x040fe40000000000 */
[----:B------:R-:W-:Y:S01]  /*1910*/  IMAD.HI.U32 R3, R9, R3, R8 ;  /* 0x0000000309037227 */ /* 0x000fe200078e0008 */
[----:B------:R-:W-:Y:S02]  /*1920*/  ISETP.GT.U32.AND P0, PT, R11, R0, PT ;  /* 0x000000000b00720c */ /* 0x000fe40003f04070 */
[----:B------:R-:W-:Y:S01]  /*1930*/  SHF.R.U32.HI R8, RZ, 0x4, R15 ;  /* 0x00000004ff087819 */ /* 0x000fe2000001160f */
[----:B------:R-:W-:Y:S01]  /*1940*/  IMAD.SHL.U32 R16, R5, 0x400, RZ ;  /* 0x0000040005107824 */ /* 0x000fe200078e00ff */
[----:B------:R-:W-:Y:S01]  /*1950*/  IABS R9, R12 ;  /* 0x0000000c00097213 */ /* 0x000fe20000000000 */
[----:B------:R-:W-:Y:S01]  /*1960*/  VIADD R22, R6, 0x170 ;  /* 0x0000017006167836 */ /* 0x000fe20000000000 */
[----:B------:R-:W-:Y:S01]  /*1970*/  ISETP.GE.AND P4, PT, R12, RZ, PT ;  /* 0x000000ff0c00720c */ /* 0x000fe20003f86270 */
[----:B------:R-:W-:Y:S01]  /*1980*/  VIADD R12, R6, 0x1b0 ;  /* 0x000001b0060c7836 */ /* 0x000fe20000000000 */
[----:B------:R-:W-:Y:S01]  /*1990*/  LOP3.LUT R5, R8, R16, R14, 0xfe, !PT ;  /* 0x0000001008057212 */ /* 0x000fe200078efe0e */
[----:B------:R-:W-:-:S02]  /*19a0*/  VIADD R8, R6, 0x1d0 ;  /* 0x000001d006087836 */ /* 0x000fc40000000000 */
[C---:B------:R-:W-:Y:S01]  /*19b0*/  IMAD.HI.U32 R15, R3.reuse, R9, RZ ;  /* 0x00000009030f7227 */ /* 0x040fe200078e00ff */
[----:B------:R-:W-:Y:S01]  /*19c0*/  ISETP.GE.AND P2, PT, R12, RZ, PT ;  /* 0x000000ff0c00720c */ /* 0x000fe20003f46270 */
[----:B------:R0:W-:Y:S01]  /*19d0*/  STL [R1+0x4c], R5 ;  /* 0x00004c0501007387 */ /* 0x0001e20000100800 */
[----:B------:R-:W-:Y:S01]  /*19e0*/  IABS R29, R8 ;  /* 0x00000008001d7213 */ /* 0x000fe20000000000 */
[----:B------:R-:W-:Y:S01]  /*19f0*/  @!P0 IMAD.IADD R0, R0, 0x1, -R11 ;  /* 0x0000000100008824 */ /* 0x000fe200078e0a0b */
[----:B------:R-:W-:Y:S01]  /*1a00*/  ISETP.GE.AND P5, PT, R8, RZ, PT ;  /* 0x000000ff0800720c */ /* 0x000fe20003fa6270 */
[----:B------:R-:W-:Y:S01]  /*1a10*/  IMAD.HI.U32 R14, R3, R7, RZ ;  /* 0x00000007030e7227 */ /* 0x000fe200078e00ff */
[----:B------:R-:W-:Y:S02]  /*1a20*/  LOP3.LUT R8, R10, 0x1c0, RZ, 0xfc, !PT ;  /* 0x000001c00a087812 */ /* 0x000fe400078efcff */
[----:B------:R-:W-:Y:S01]  /*1a30*/  ISETP.GT.U32.AND P1, PT, R11, R0, PT ;  /* 0x000000000b00720c */ /* 0x000fe20003f24070 */
[----:B------:R-:W-:Y:S01]  /*1a40*/  IMAD.MOV R15, RZ, RZ, -R15 ;  /* 0x000000ffff0f7224 */ /* 0x000fe200078e0a0f */
[----:B------:R-:W-:Y:S01]  /*1a50*/  IABS R12, R12 ;  /* 0x0000000c000c7213 */ /* 0x000fe20000000000 */
[----:B------:R-:W-:-:S02]  /*1a60*/  IMAD.MOV R14, RZ, RZ, -R14 ;  /* 0x000000ffff0e7224 */ /* 0x000fc400078e0a0e */
[C---:B------:R-:W-:Y:S02]  /*1a70*/  IMAD R9, R2.reuse, R15, R9 ;  /* 0x0000000f02097224 */ /* 0x040fe400078e0209 */
[C---:B------:R-:W-:Y:S01]  /*1a80*/  IMAD R7, R2.reuse, R14, R7 ;  /* 0x0000000e02077224 */ /* 0x040fe200078e0207 */
[----:B------:R-:W-:Y:S01]  /*1a90*/  IABS R14, R8 ;  /* 0x00000008000e7213 */ /* 0x000fe20000000000 */
[----:B------:R-:W-:Y:S01]  /*1aa0*/  IMAD.HI.U32 R16, R3, R29, RZ ;  /* 0x0000001d03107227 */ /* 0x000fe200078e00ff */
[----:B------:R-:W-:-:S03]  /*1ab0*/  ISETP.GT.U32.AND P0, PT, R2, R9, PT ;  /* 0x000000090200720c */ /* 0x000fc60003f04070 */
[----:B------:R-:W-:Y:S01]  /*1ac0*/  @!P1 IMAD.IADD R0, R0, 0x1, -R11 ;  /* 0x0000000100009824 */ /* 0x000fe200078e0a0b */
[----:B------:R-:W-:Y:S01]  /*1ad0*/  ISETP.GE.AND P1, PT, R17, RZ, PT ;  /* 0x000000ff1100720c */ /* 0x000fe20003f26270 */
[----:B------:R-:W-:Y:S02]  /*1ae0*/  IMAD.MOV.U32 R11, RZ, RZ, R14 ;  /* 0x000000ffff0b7224 */ /* 0x000fe400078e000e */
[----:B------:R-:W-:Y:S02]  /*1af0*/  IMAD.MOV R16, RZ, RZ, -R16 ;  /* 0x000000ffff107224 */ /* 0x000fe400078e0a10 */
[----:B------:R-:W-:-:S04]  /*1b00*/  IMAD.HI.U32 R14, R3, R11, RZ ;  /* 0x0000000b030e7227 */ /* 0x000fc800078e00ff */
[----:B------:R-:W-:Y:S02]  /*1b10*/  IMAD.MOV R14, RZ, RZ, -R14 ;  /* 0x000000ffff0e7224 */ /* 0x000fe400078e0a0e */
[----:B------:R-:W-:Y:S01]  /*1b20*/  @!P0 IMAD.IADD R9, R9, 0x1, -R2 ;  /* 0x0000000109098824 */ /* 0x000fe200078e0a02 */
[C---:B------:R-:W-:Y:S01]  /*1b30*/  ISETP.GT.U32.AND P0, PT, R2.reuse, R7, PT ;  /* 0x000000070200720c */ /* 0x040fe20003f04070 */
[C---:B------:R-:W-:Y:S02]  /*1b40*/  IMAD R29, R2.reuse, R16, R29 ;  /* 0x00000010021d7224 */ /* 0x040fe400078e021d */
[----:B------:R-:W-:Y:S01]  /*1b50*/  IMAD R11, R2, R14, R11 ;  /* 0x0000000e020b7224 */ /* 0x000fe200078e020b */
[----:B------:R-:W-:Y:S01]  /*1b60*/  LOP3.LUT R14, R10, 0x1a0, RZ, 0xfc, !PT ;  /* 0x000001a00a0e7812 */ /* 0x000fe200078efcff */
[----:B------:R-:W-:Y:S01]  /*1b70*/  @!P1 IMAD.MOV R0, RZ, RZ, -R0 ;  /* 0x000000ffff009224 */ /* 0x000fe200078e0a00 */
[----:B------:R-:W-:Y:S01]  /*1b80*/  @!P6 LOP3.LUT R0, RZ, R4, RZ, 0x33, !PT ;  /* 0x00000004ff00e212 */ /* 0x000fe200078e33ff */
[----:B------:R-:W-:Y:S01]  /*1b90*/  IMAD.HI.U32 R15, R3, R12, RZ ;  /* 0x0000000c030f7227 */ /* 0x000fe200078e00ff */
[----:B------:R-:W-:-:S02]  /*1ba0*/  ISETP.GT.U32.AND P1, PT, R2, R29, PT ;  /* 0x0000001d0200720c */ /* 0x000fc40003f24070 */
[C---:B------:R-:W-:Y:S01]  /*1bb0*/  ISETP.GT.U32.AND P6, PT, R2.reuse, R11, PT ;  /* 0x0000000b0200720c */ /* 0x040fe20003fc4070 */
[----:B------:R-:W-:Y:S01]  /*1bc0*/  IMAD.MOV R15, RZ, RZ, -R15 ;  /* 0x000000ffff0f7224 */ /* 0x000fe200078e0a0f */
[----:B------:R-:W-:Y:S01]  /*1bd0*/  IABS R18, R14 ;  /* 0x0000000e00127213 */ /* 0x000fe20000000000 */
[----:B------:R-:W-:Y:S01]  /*1be0*/  @!P0 IMAD.IADD R7, R7, 0x1, -R2 ;  /* 0x0000000107078824 */ /* 0x000fe200078e0a02 */
[C---:B------:R-:W-:Y:S01]  /*1bf0*/  ISETP.GT.U32.AND P3, PT, R2.reuse, R9, PT ;  /* 0x000000090200720c */ /* 0x040fe20003f64070 */
[----:B------:R-:W-:Y:S01]  /*1c00*/  IMAD R12, R2, R15, R12 ;  /* 0x0000000f020c7224 */ /* 0x000fe200078e020c */
[----:B------:R-:W-:Y:S01]  /*1c10*/  LOP3.LUT R4, R10, 0x180, RZ, 0xfc, !PT ;  /* 0x000001800a047812 */ /* 0x000fe200078efcff */
[----:B------:R-:W-:Y:S01]  /*1c20*/  IMAD.HI.U32 R15, R3, R18, RZ ;  /* 0x00000012030f7227 */ /* 0x000fe200078e00ff */
[----:B------:R1:W-:Y:S03]  /*1c30*/  STL [R1+0x80c], R0 ;  /* 0x00080c0001007387 */ /* 0x0003e60000100800 */
[--C-:B------:R-:W-:Y:S01]  /*1c40*/  @!P1 IMAD.IADD R29, R29, 0x1, -R2.reuse ;  /* 0x000000011d1d9824 */ /* 0x100fe200078e0a02 */
[----:B------:R-:W-:Y:S01]  /*1c50*/  ISETP.GT.U32.AND P1, PT, R2, R7, PT ;  /* 0x000000070200720c */ /* 0x000fe20003f24070 */
[----:B------:R-:W-:-:S02]  /*1c60*/  @!P6 IMAD.IADD R11, R11, 0x1, -R2 ;  /* 0x000000010b0be824 */ /* 0x000fc400078e0a02 */
[----:B------:R-:W-:Y:S01]  /*1c70*/  IMAD.MOV R15, RZ, RZ, -R15 ;  /* 0x000000ffff0f7224 */ /* 0x000fe200078e0a0f */
[----:B------:R-:W-:Y:S01]  /*1c80*/  ISETP.GT.U32.AND P0, PT, R2, R29, PT ;  /* 0x0000001d0200720c */ /* 0x000fe20003f04070 */
[----:B------:R-:W-:Y:S01]  /*1c90*/  VIADD R17, R6, 0x190 ;  /* 0x0000019006117836 */ /* 0x000fe20000000000 */
[C---:B------:R-:W-:Y:S01]  /*1ca0*/  ISETP.GT.U32.AND P6, PT, R2.reuse, R11, PT ;  /* 0x0000000b0200720c */ /* 0x040fe20003fc4070 */
[----:B------:R-:W-:Y:S02]  /*1cb0*/  IMAD R18, R2, R15, R18 ;  /* 0x0000000f02127224 */ /* 0x000fe400078e0212 */
[--C-:B------:R-:W-:Y:S01]  /*1cc0*/  @!P3 IMAD.IADD R9, R9, 0x1, -R2.reuse ;  /* 0x000000010909b824 */ /* 0x100fe200078e0a02 */
[----:B------:R-:W-:Y:S01]  /*1cd0*/  ISETP.GE.AND P3, PT, R17, RZ, PT ;  /* 0x000000ff1100720c */ /* 0x000fe20003f66270 */
[----:B------:R-:W-:Y:S01]  /*1ce0*/  VIADD R26, R6, 0x70 ;  /* 0x00000070061a7836 */ /* 0x000fe20000000000 */
[----:B------:R-:W-:Y:S01]  /*1cf0*/  IABS R17, R17 ;  /* 0x0000001100117213 */ /* 0x000fe20000000000 */
[--C-:B------:R-:W-:Y:S01]  /*1d00*/  @!P1 IMAD.IADD R7, R7, 0x1, -R2.reuse ;  /* 0x0000000107079824 */ /* 0x100fe200078e0a02 */
[C---:B------:R-:W-:Y:S01]  /*1d10*/  ISETP.GT.U32.AND P1, PT, R2.reuse, R12, PT ;  /* 0x0000000c0200720c */ /* 0x040fe20003f24070 */
[----:B0-----:R-:W-:Y:S01]  /*1d20*/  IMAD.MOV.U32 R5, RZ, RZ, R9 ;  /* 0x000000ffff057224 */ /* 0x001fe200078e0009 */
[----:B------:R-:W-:Y:S01]  /*1d30*/  IABS R9, R4 ;  /* 0x0000000400097213 */ /* 0x000fe20000000000 */
[--C-:B------:R-:W-:Y:S01]  /*1d40*/  @!P0 IMAD.IADD R29, R29, 0x1, -R2.reuse ;  /* 0x000000011d1d8824 */ /* 0x100fe200078e0a02 */
[----:B------:R-:W-:Y:S01]  /*1d50*/  ISETP.GE.AND P0, PT, R13, RZ, PT ;  /* 0x000000ff0d00720c */ /* 0x000fe20003f06270 */
[----:B------:R-:W-:Y:S01]  /*1d60*/  @!P6 IMAD.IADD R11, R11, 0x1, -R2 ;  /* 0x000000010b0be824 */ /* 0x000fe200078e0a02 */
[----:B------:R-:W-:Y:S01]  /*1d70*/  ISETP.GT.U32.AND P6, PT, R2, R18, PT ;  /* 0x000000120200720c */ /* 0x000fe20003fc4070 */
[----:B-1----:R-:W-:-:S02]  /*1d80*/  IMAD.MOV.U32 R0, RZ, RZ, R7 ;  /* 0x000000ffff007224 */ /* 0x002fc400078e0007 */
[----:B------:R-:W-:-:S04]  /*1d90*/  IMAD.HI.U32 R15, R3, R17, RZ ;  /* 0x00000011030f7227 */ /* 0x000fc800078e00ff */
[----:B------:R-:W-:Y:S01]  /*1da0*/  @!P1 IMAD.IADD R12, R12, 0x1, -R2 ;  /* 0x000000010c0c9824 */ /* 0x000fe200078e0a02 */
[----:B------:R-:W-:Y:S01]  /*1db0*/  ISETP.GE.AND P1, PT, R8, RZ, PT ;  /* 0x000000ff0800720c */ /* 0x000fe20003f26270 */
[----:B------:R-:W-:Y:S01]  /*1dc0*/  @!P4 IMAD.MOV R5, RZ, RZ, -R5 ;  /* 0x000000ffff05c224 */ /* 0x000fe200078e0a05 */
[----:B------:R-:W-:Y:S01]  /*1dd0*/  ISETP.GE.AND P4, PT, R22, RZ, PT ;  /* 0x000000ff1600720c */ /* 0x000fe20003f86270 */
[----:B------:R-:W-:Y:S01]  /*1de0*/  @!P0 IMAD.MOV R0, RZ, RZ, -R0 ;  /* 0x000000ffff008224 */ /* 0x000fe200078e0a00 */
[----:B------:R-:W-:Y:S01]  /*1df0*/  IABS R22, R22 ;  /* 0x0000001600167213 */ /* 0x000fe20000000000 */
[----:B------:R-:W-:Y:S01]  /*1e00*/  @!P6 IMAD.IADD R18, R18, 0x1, -R2 ;  /* 0x000000011212e824 */ /* 0x000fe200078e0a02 */
[C---:B------:R-:W-:Y:S01]  /*1e10*/  ISETP.GT.U32.AND P0, PT, R2.reuse, R12, PT ;  /* 0x0000000c0200720c */ /* 0x040fe20003f04070 */
[C---:B------:R-:W-:Y:S01]  /*1e20*/  IMAD.HI.U32 R13, R3.reuse, R9, RZ ;  /* 0x00000009030d7227 */ /* 0x040fe200078e00ff */
[----:B------:R-:W-:Y:S02]  /*1e30*/  STL [R1+0x4], R5 ;  /* 0x0000040501007387 */ /* 0x000fe40000100800 */
[----:B------:R-:W-:Y:S01]  /*1e40*/  ISETP.GT.U32.AND P6, PT, R2, R18, PT ;  /* 0x000000120200720c */ /* 0x000fe20003fc4070 */
[----:B------:R-:W-:Y:S01]  /*1e50*/  IMAD.MOV R15, RZ, RZ, -R15 ;  /* 0x000000ffff0f7224 */ /* 0x000fe200078e0a0f */
[----:B------:R0:W-:Y:S01]  /*1e60*/  STL [R1], R0 ;  /* 0x0000000001007387 */ /* 0x0001e20000100800 */
[----:B------:R-:W-:-:S04]  /*1e70*/  IMAD.HI.U32 R16, R3, R22, RZ ;  /* 0x0000001603107227 */ /* 0x000fc800078e00ff */
[----:B------:R-:W-:Y:S02]  /*1e80*/  IMAD.MOV R13, RZ, RZ, -R13 ;  /* 0x000000ffff0d7224 */ /* 0x000fe400078e0a0d */
[----:B------:R-:W-:Y:S01]  /*1e90*/  IMAD R17, R2, R15, R17 ;  /* 0x0000000f02117224 */ /* 0x000fe200078e0211 */
[----:B------:R-:W-:Y:S01]  /*1ea0*/  LOP3.LUT R15, R10, 0x160, RZ, 0xfc, !PT ;  /* 0x000001600a0f7812 */ /* 0x000fe200078efcff */
[----:B------:R-:W-:Y:S02]  /*1eb0*/  IMAD.MOV R8, RZ, RZ, -R16 ;  /* 0x000000ffff087224 */ /* 0x000fe400078e0a10 */
[C---:B------:R-:W-:Y:S01]  /*1ec0*/  IMAD R9, R2.reuse, R13, R9 ;  /* 0x0000000d02097224 */ /* 0x040fe200078e0209 */
[----:B------:R-:W-:Y:S01]  /*1ed0*/  IABS R21, R15 ;  /* 0x0000000f00157213 */ /* 0x000fe20000000000 */
[----:B------:R-:W-:Y:S01]  /*1ee0*/  @!P5 IMAD.MOV R29, RZ, RZ, -R29 ;  /* 0x000000ffff1dd224 */ /* 0x000fe200078e0a1d */
[C---:B------:R-:W-:Y:S01]  /*1ef0*/  ISETP.GT.U32.AND P5, PT, R2.reuse, R17, PT ;  /* 0x000000110200720c */ /* 0x040fe20003fa4070 */
[----:B------:R-:W-:-:S02]  /*1f00*/  IMAD R22, R2, R8, R22 ;  /* 0x0000000802167224 */ /* 0x000fc400078e0216 */
[--C-:B------:R-:W-:Y:S01]  /*1f10*/  @!P0 IMAD.IADD R12, R12, 0x1, -R2.reuse ;  /* 0x000000010c0c8824 */ /* 0x100fe200078e0a02 */
[----:B------:R-:W-:Y:S01]  /*1f20*/  ISETP.GT.U32.AND P0, PT, R2, R9, PT ;  /* 0x000000090200720c */ /* 0x000fe20003f04070 */
[----:B------:R-:W-:Y:S01]  /*1f30*/  @!P6 IMAD.IADD R18, R18, 0x1, -R2 ;  /* 0x000000011212e824 */ /* 0x000fe200078e0a02 */
[----:B------:R-:W-:Y:S01]  /*1f40*/  ISETP.GT.U32.AND P6, PT, R2, R22, PT ;  /* 0x000000160200720c */ /* 0x000fe20003fc4070 */
[----:B------:R-:W-:Y:S01]  /*1f50*/  VIADD R13, R6, 0x150 ;  /* 0x00000150060d7836 */ /* 0x000fe20000000000 */
[----:B------:R-:W-:Y:S01]  /*1f60*/  STL [R1+0x81c], R29 ;  /* 0x00081c1d01007387 */ /* 0x000fe20000100800 */
[----:B------:R-:W-:-:S04]  /*1f70*/  IMAD.HI.U32 R7, R3, R21, RZ ;  /* 0x0000001503077227 */ /* 0x000fc800078e00ff */
[--C-:B------:R-:W-:Y:S01]  /*1f80*/  @!P5 IMAD.IADD R17, R17, 0x1, -R2.reuse ;  /* 0x000000011111d824 */ /* 0x100fe200078e0a02 */
[----:B------:R-:W-:Y:S01]  /*1f90*/  ISETP.GE.AND P5, PT, R14, RZ, PT ;  /* 0x000000ff0e00720c */ /* 0x000fe20003fa6270 */
[----:B------:R-:W-:Y:S01]  /*1fa0*/  @!P1 IMAD.MOV R11, RZ, RZ, -R11 ;  /* 0x000000ffff0b9224 */ /* 0x000fe200078e0a0b */
[----:B------:R-:W-:Y:S01]  /*1fb0*/  ISETP.GE.AND P1, PT, R13, RZ, PT ;  /* 0x000000ff0d00720c */ /* 0x000fe20003f26270 */
[--C-:B------:R-:W-:Y:S01]  /*1fc0*/  @!P0 IMAD.IADD R9, R9, 0x1, -R2.reuse ;  /* 0x0000000109098824 */ /* 0x100fe200078e0a02 */
[----:B------:R-:W-:Y:S01]  /*1fd0*/  IABS R13, R13 ;  /* 0x0000000d000d7213 */ /* 0x000fe20000000000 */
[----:B------:R-:W-:Y:S01]  /*1fe0*/  IMAD.MOV R7, RZ, RZ, -R7 ;  /* 0x000000ffff077224 */ /* 0x000fe200078e0a07 */
[----:B------:R-:W-:Y:S01]  /*1ff0*/  IABS R14, R19 ;  /* 0x00000013000e7213 */ /* 0x000fe20000000000 */
[----:B------:R-:W-:Y:S01]  /*2000*/  @!P6 IMAD.IADD R22, R22, 0x1, -R2 ;  /* 0x000000011616e824 */ /* 0x000fe200078e0a02 */
[C---:B------:R-:W-:Y:S01]  /*2010*/  ISETP.GT.U32.AND P6, PT, R2.reuse, R9, PT ;  /* 0x000000090200720c */ /* 0x040fe20003fc4070 */
[C---:B------:R-:W-:Y:S01]  /*2020*/  IMAD R21, R2.reuse, R7, R21 ;  /* 0x0000000702157224 */ /* 0x040fe200078e0215 */
[----:B------:R-:W-:Y:S01]  /*2030*/  ISETP.GT.U32.AND P0, PT, R2, R17, PT ;  /* 0x000000110200720c */ /* 0x000fe20003f04070 */
[----:B------:R-:W-:Y:S01]  /*2040*/  IMAD.HI.U32 R16, R3, R13, RZ ;  /* 0x0000000d03107227 */ /* 0x000fe200078e00ff */
[----:B------:R1:W-:Y:S03]  /*2050*/  STL [R1+0x820], R11 ;  /* 0x0008200b01007387 */ /* 0x0003e60000100800 */
[----:B0-----:R-:W-:-:S02]  /*2060*/  IMAD.MOV.U32 R0, RZ, RZ, R18 ;  /* 0x000000ffff007224 */ /* 0x001fc400078e0012 */
[----:B------:R-:W-:Y:S02]  /*2070*/  IMAD.MOV R16, RZ, RZ, -R16 ;  /* 0x000000ffff107224 */ /* 0x000fe400078e0a10 */
[----:B------:R-:W-:Y:S01]  /*2080*/  @!P5 IMAD.MOV R0, RZ, RZ, -R0 ;  /* 0x000000ffff00d224 */ /* 0x000fe200078e0a00 */
[----:B------:R-:W-:Y:S01]  /*2090*/  ISETP.GT.U32.AND P5, PT, R2, R21, PT ;  /* 0x000000150200720c */ /* 0x000fe20003fa4070 */
[----:B------:R-:W-:Y:S01]  /*20a0*/  IMAD.HI.U32 R18, R3, R14, RZ ;  /* 0x0000000e03127227 */ /* 0x000fe200078e00ff */
[----:B-1----:R-:W-:-:S03]  /*20b0*/  LOP3.LUT R11, R10, 0x20, RZ, 0xfc, !PT ;  /* 0x000000200a0b7812 */ /* 0x002fc600078efcff */
[C---:B------:R-:W-:Y:S02]  /*20c0*/  IMAD R13, R2.reuse, R16, R13 ;  /* 0x00000010020d7224 */ /* 0x040fe400078e020d */
[----:B------:R-:W-:Y:S02]  /*20d0*/  IMAD.MOV R18, RZ, RZ, -R18 ;  /* 0x000000ffff127224 */ /* 0x000fe400078e0a12 */
[----:B------:R-:W-:Y:S01]  /*20e0*/  @!P6 IMAD.IADD R9, R9, 0x1, -R2 ;  /* 0x000000010909e824 */ /* 0x000fe200078e0a02 */
[C---:B------:R-:W-:Y:S01]  /*20f0*/  ISETP.GT.U32.AND P6, PT, R2.reuse, R13, PT ;  /* 0x0000000d0200720c */ /* 0x040fe20003fc4070 */
[----:B------:R-:W-:Y:S01]  /*2100*/  @!P2 IMAD.MOV R12, RZ, RZ, -R12 ;  /* 0x000000ffff0ca224 */ /* 0x000fe200078e0a0c */
[C---:B------:R-:W-:Y:S01]  /*2110*/  ISETP.GT.U32.AND P2, PT, R2.reuse, R22, PT ;  /* 0x000000160200720c */ /* 0x040fe20003f44070 */
[----:B------:R-:W-:Y:S02]  /*2120*/  IMAD R14, R2, R18, R14 ;  /* 0x00000012020e7224 */ /* 0x000fe400078e020e */
[--C-:B------:R-:W-:Y:S01]  /*2130*/  @!P5 IMAD.IADD R21, R21, 0x1, -R2.reuse ;  /* 0x000000011515d824 */ /* 0x100fe200078e0a02 */
[----:B------:R-:W-:Y:S01]  /*2140*/  STL [R1+0x824], R12 ;  /* 0x0008240c01007387 */ /* 0x000fe20000100800 */
[----:B------:R-:W-:Y:S01]  /*2150*/  VIADD R8, R6, 0x130 ;  /* 0x0000013006087836 */ /* 0x000fe20000000000 */
[----:B------:R-:W-:Y:S01]  /*2160*/  ISETP.GT.U32.AND P5, PT, R2, R14, PT ;  /* 0x0000000e0200720c */ /* 0x000fe20003fa4070 */
[--C-:B------:R-:W-:Y:S01]  /*2170*/  @!P0 IMAD.IADD R17, R17, 0x1, -R2.reuse ;  /* 0x0000000111118824 */ /* 0x100fe200078e0a02 */
[----:B------:R0:W-:Y:S01]  /*2180*/  STL [R1+0x1c], R0 ;  /* 0x00001c0001007387 */ /* 0x0001e20000100800 */
[----:B------:R-:W-:Y:S01]  /*2190*/  VIADD R29, R6, 0x30 ;  /* 0x00000030061d7836 */ /* 0x000fe20000000000 */
[----:B------:R-:W-:Y:S01]  /*21a0*/  IABS R7, R8 ;  /* 0x0000000800077213 */ /* 0x000fe20000000000 */
[----:B------:R-:W-:Y:S01]  /*21b0*/  IMAD.MOV.U32 R5, RZ, RZ, R17 ;  /* 0x000000ffff057224 */ /* 0x000fe200078e0011 */
[----:B------:R-:W-:Y:S01]  /*21c0*/  ISETP.GE.AND P0, PT, R8, RZ, PT ;  /* 0x000000ff0800720c */ /* 0x000fe20003f06270 */
[--C-:B------:R-:W-:Y:S01]  /*21d0*/  @!P6 IMAD.IADD R13, R13, 0x1, -R2.reuse ;  /* 0x000000010d0de824 */ /* 0x100fe200078e0a02 */
[----:B------:R-:W-:Y:S01]  /*21e0*/  ISETP.GT.U32.AND P6, PT, R2, R21, PT ;  /* 0x000000150200720c */ /* 0x000fe20003fc4070 */
[----:B------:R-:W-:Y:S01]  /*21f0*/  @!P2 IMAD.IADD R22, R22, 0x1, -R2 ;  /* 0x000000011616a824 */ /* 0x000fe200078e0a02 */
[----:B------:R-:W-:Y:S01]  /*2200*/  ISETP.GE.AND P2, PT, R4, RZ, PT ;  /* 0x000000ff0400720c */ /* 0x000fe20003f46270 */
[----:B------:R-:W-:Y:S01]  /*2210*/  @!P3 IMAD.MOV R5, RZ, RZ, -R5 ;  /* 0x000000ffff05b224 */ /* 0x000fe200078e0a05 */
[----:B------:R-:W-:Y:S01]  /*2220*/  LOP3.LUT R4, R10, 0x120, RZ, 0xfc, !PT ;  /* 0x000001200a047812 */ /* 0x000fe200078efcff */
[----:B------:R-:W-:Y:S01]  /*2230*/  IMAD.HI.U32 R16, R3, R7, RZ ;  /* 0x0000000703107227 */ /* 0x000fe200078e00ff */
[----:B------:R-:W-:-:S02]  /*2240*/  ISETP.GT.U32.AND P3, PT, R2, R13, PT ;  /* 0x0000000d0200720c */ /* 0x000fc40003f64070 */
[----:B------:R-:W-:Y:S01]  /*2250*/  IABS R20, R4 ;  /* 0x0000000400147213 */ /* 0x000fe20000000000 */
[----:B------:R-:W-:Y:S01]  /*2260*/  @!P5 IMAD.IADD R14, R14, 0x1, -R2 ;  /* 0x000000010e0ed824 */ /* 0x000fe200078e0a02 */
[----:B------:R1:W-:Y:S01]  /*2270*/  STL [R1+0x28], R5 ;  /* 0x0000280501007387 */ /* 0x0003e20000100800 */
[----:B------:R-:W-:Y:S01]  /*2280*/  IMAD.MOV R16, RZ, RZ, -R16 ;  /* 0x000000ffff107224 */ /* 0x000fe200078e0a10 */
[----:B------:R-:W-:Y:S01]  /*2290*/  IABS R28, R29 ;  /* 0x0000001d001c7213 */ /* 0x000fe20000000000 */
[----:B------:R-:W-:Y:S01]  /*22a0*/  IMAD.HI.U32 R23, R3, R20, RZ ;  /* 0x0000001403177227 */ /* 0x000fe200078e00ff */
[----:B------:R-:W-:-:S03]  /*22b0*/  ISETP.GT.U32.AND P5, PT, R2, R14, PT ;  /* 0x0000000e0200720c */ /* 0x000fc60003fa4070 */
[C---:B------:R-:W-:Y:S02]  /*22c0*/  IMAD R7, R2.reuse, R16, R7 ;  /* 0x0000001002077224 */ /* 0x040fe400078e0207 */
[----:B------:R-:W-:Y:S02]  /*22d0*/  IMAD.MOV R23, RZ, RZ, -R23 ;  /* 0x000000ffff177224 */ /* 0x000fe400078e0a17 */
[--C-:B------:R-:W-:Y:S01]  /*22e0*/  @!P6 IMAD.IADD R21, R21, 0x1, -R2.reuse ;  /* 0x000000011515e824 */ /* 0x100fe200078e0a02 */
[----:B------:R-:W-:Y:S01]  /*22f0*/  ISETP.GT.U32.AND P6, PT, R2, R7, PT ;  /* 0x000000070200720c */ /* 0x000fe20003fc4070 */
[----:B------:R-:W-:Y:S01]  /*2300*/  @!P3 IMAD.IADD R13, R13, 0x1, -R2 ;  /* 0x000000010d0db824 */ /* 0x000fe200078e0a02 */
[----:B------:R-:W-:Y:S01]  /*2310*/  ISETP.GE.AND P3, PT, R15, RZ, PT ;  /* 0x000000ff0f00720c */ /* 0x000fe20003f66270 */
[----:B------:R-:W-:Y:S02]  /*2320*/  VIADD R16, R6, 0x110 ;  /* 0x0000011006107836 */ /* 0x000fe40000000000 */
[----:B0-----:R-:W-:Y:S01]  /*2330*/  IMAD.MOV.U32 R0, RZ, RZ, R9 ;  /* 0x000000ffff007224 */ /* 0x001fe200078e0009 */
[----:B------:R-:W-:Y:S01]  /*2340*/  LOP3.LUT R9, R10, 0x100, RZ, 0xfc, !PT ;  /* 0x000001000a097812 */ /* 0x000fe200078efcff */
[----:B------:R-:W-:-:S02]  /*2350*/  IMAD R15, R2, R23, R20 ;  /* 0x00000017020f7224 */ /* 0x000fc400078e0214 */
[----:B------:R-:W-:Y:S01]  /*2360*/  @!P2 IMAD.MOV R0, RZ, RZ, -R0 ;  /* 0x000000ffff00a224 */ /* 0x000fe200078e0a00 */
[----:B------:R-:W-:Y:S01]  /*2370*/  ISETP.GE.AND P2, PT, R16, RZ, PT ;  /* 0x000000ff1000720c */ /* 0x000fe20003f46270 */
[--C-:B------:R-:W-:Y:S01]  /*2380*/  @!P5 IMAD.IADD R14, R14, 0x1, -R2.reuse ;  /* 0x000000010e0ed824 */ /* 0x100fe200078e0a02 */
[----:B------:R-:W-:Y:S01]  /*2390*/  IABS R16, R16 ;  /* 0x0000001000107213 */ /* 0x000fe20000000000 */
[----:B------:R-:W-:Y:S01]  /*23a0*/  @!P6 IMAD.IADD R7, R7, 0x1, -R2 ;  /* 0x000000010707e824 */ /* 0x000fe200078e0a02 */
[----:B------:R-:W-:Y:S01]  /*23b0*/  ISETP.GT.U32.AND P5, PT, R2, R15, PT ;  /* 0x0000000f0200720c */ /* 0x000fe20003fa4070 */
[----:B------:R-:W-:Y:S01]  /*23c0*/  VIADD R8, R6, 0xf0 ;  /* 0x000000f006087836 */ /* 0x000fe20000000000 */
[----:B------:R-:W-:Y:S01]  /*23d0*/  IABS R17, R9 ;  /* 0x0000000900117213 */ /* 0x000fe20000000000 */
[----:B------:R-:W-:Y:S01]  /*23e0*/  IMAD.HI.U32 R24, R3, R16, RZ ;  /* 0x0000001003187227 */ /* 0x000fe200078e00ff */
[----:B------:R-:W-:Y:S01]  /*23f0*/  ISETP.GE.AND P6, PT, R19, RZ, PT ;  /* 0x000000ff1300720c */ /* 0x000fe20003fc6270 */
[----:B------:R0:W-:Y:S01]  /*2400*/  STL [R1+0x2c], R0 ;  /* 0x00002c0001007387 */ /* 0x0001e20000100800 */
[----:B------:R-:W-:Y:S01]  /*2410*/  IABS R18, R8 ;  /* 0x0000000800127213 */ /* 0x000fe20000000000 */
[----:B------:R-:W-:Y:S01]  /*2420*/  IMAD.HI.U32 R23, R3, R17, RZ ;  /* 0x0000001103177227 */ /* 0x000fe200078e00ff */
[----:B------:R-:W-:-:S03]  /*2430*/  IABS R19, R25 ;  /* 0x0000001900137213 */ /* 0x000fc60000000000 */
[----:B------:R-:W-:Y:S02]  /*2440*/  IMAD.MOV R24, RZ, RZ, -R24 ;  /* 0x000000ffff187224 */ /* 0x000fe400078e0a18 */
[----:B------:R-:W-:Y:S02]  /*2450*/  IMAD.MOV R23, RZ, RZ, -R23 ;  /* 0x000000ffff177224 */ /* 0x000fe400078e0a17 */
[C---:B------:R-:W-:Y:S02]  /*2460*/  IMAD R16, R2.reuse, R24, R16 ;  /* 0x0000001802107224 */ /* 0x040fe400078e0210 */
[----:B-1----:R-:W-:Y:S02]  /*2470*/  IMAD.MOV.U32 R5, RZ, RZ, R22 ;  /* 0x000000ffff057224 */ /* 0x002fe400078e0016 */
[----:B------:R-:W-:Y:S01]  /*2480*/  @!P5 IMAD.IADD R15, R15, 0x1, -R2 ;  /* 0x000000010f0fd824 */ /* 0x000fe200078e0a02 */
[C---:B------:R-:W-:Y:S01]  /*2490*/  ISETP.GT.U32.AND P5, PT, R2.reuse, R7, PT ;  /* 0x000000070200720c */ /* 0x040fe20003fa4070 */
[----:B------:R-:W-:-:S02]  /*24a0*/  IMAD R17, R2, R23, R17 ;  /* 0x0000001702117224 */ /* 0x000fc400078e0211 */
[----:B------:R-:W-:Y:S01]  /*24b0*/  @!P4 IMAD.MOV R5, RZ, RZ, -R5 ;  /* 0x000000ffff05c224 */ /* 0x000fe200078e0a05 */
[C---:B------:R-:W-:Y:S01]  /*24c0*/  ISETP.GT.U32.AND P4, PT, R2.reuse, R16, PT ;  /* 0x000000100200720c */ /* 0x040fe20003f84070 */
[----:B0-----:R-:W-:Y:S02]  /*24d0*/  IMAD.MOV.U32 R0, RZ, RZ, R21 ;  /* 0x000000ffff007224 */ /* 0x001fe400078e0015 */
[----:B------:R-:W-:Y:S01]  /*24e0*/  @!P6 IMAD.MOV R14, RZ, RZ, -R14 ;  /* 0x000000ffff0ee224 */ /* 0x000fe200078e0a0e */
[C---:B------:R-:W-:Y:S01]  /*24f0*/  ISETP.GT.U32.AND P6, PT, R2.reuse, R17, PT ;  /* 0x000000110200720c */ /* 0x040fe20003fc4070 */
[----:B------:R-:W-:Y:S01]  /*2500*/  IMAD.HI.U32 R20, R3, R18, RZ ;  /* 0x0000001203147227 */ /* 0x000fe200078e00ff */
[----:B------:R0:W-:Y:S03]  /*2510*/  STL [R1+0x14], R5 ;  /* 0x0000140501007387 */ /* 0x0001e60000100800 */
[----:B------:R-:W-:Y:S01]  /*2520*/  @!P3 IMAD.MOV R0, RZ, RZ, -R0 ;  /* 0x000000ffff00b224 */ /* 0x000fe200078e0a00 */
[----:B------:R-:W-:Y:S01]  /*2530*/  ISETP.GT.U32.AND P3, PT, R2, R15, PT ;  /* 0x0000000f0200720c */ /* 0x000fe20003f64070 */
[----:B------:R-:W-:-:S02]  /*2540*/  IMAD.MOV R20, RZ, RZ, -R20 ;  /* 0x000000ffff147224 */ /* 0x000fc400078e0a14 */
[----:B------:R-:W-:Y:S01]  /*2550*/  @!P5 IMAD.IADD R7, R7, 0x1, -R2 ;  /* 0x000000010707d824 */ /* 0x000fe200078e0a02 */
[----:B------:R1:W-:Y:S01]  /*2560*/  STL [R1+0x10], R0 ;  /* 0x0000100001007387 */ /* 0x0003e20000100800 */
[----:B------:R-:W-:Y:S01]  /*2570*/  IMAD R18, R2, R20, R18 ;  /* 0x0000001402127224 */ /* 0x000fe200078e0212 */
[----:B0-----:R-:W-:Y:S01]  /*2580*/  LOP3.LUT R5, R10, 0xa0, RZ, 0xfc, !PT ;  /* 0x000000a00a057812 */ /* 0x001fe200078efcff */
[--C-:B------:R-:W-:Y:S01]  /*2590*/  @!P4 IMAD.IADD R16, R16, 0x1, -R2.reuse ;  /* 0x000000011010c824 */ /* 0x100fe200078e0a02 */
[----:B------:R-:W-:Y:S01]  /*25a0*/  ISETP.GE.AND P4, PT, R4, RZ, PT ;  /* 0x000000ff0400720c */ /* 0x000fe20003f86270 */
[--C-:B------:R-:W-:Y:S01]  /*25b0*/  @!P6 IMAD.IADD R17, R17, 0x1, -R2.reuse ;  /* 0x000000011111e824 */ /* 0x100fe200078e0a02 */
[C---:B------:R-:W-:Y:S01]  /*25c0*/  ISETP.GT.U32.AND P5, PT, R2.reuse, R18, PT ;  /* 0x000000120200720c */ /* 0x040fe20003fa4070 */
[----:B------:R-:W-:Y:S01]  /*25d0*/  @!P1 IMAD.MOV R13, RZ, RZ, -R13 ;  /* 0x000000ffff0d9224 */ /* 0x000fe200078e0a0d */
[----:B------:R-:W-:Y:S01]  /*25e0*/  ISETP.GT.U32.AND P6, PT, R2, R16, PT ;  /* 0x000000100200720c */ /* 0x000fe20003fc4070 */
[----:B------:R-:W-:Y:S01]  /*25f0*/  VIADD R20, R6, 0xd0 ;  /* 0x000000d006147836 */ /* 0x000fe20000000000 */
[----:B------:R-:W-:Y:S01]  /*2600*/  ISETP.GE.AND P1, PT, R8, RZ, PT ;  /* 0x000000ff0800720c */ /* 0x000fe20003f26270 */
[----:B-1----:R-:W-:Y:S01]  /*2610*/  IMAD.MOV.U32 R0, RZ, RZ, R7 ;  /* 0x000000ffff007224 */ /* 0x002fe200078e0007 */
[----:B------:R-:W-:Y:S01]  /*2620*/  LOP3.LUT R7, R10, 0xc0, RZ, 0xfc, !PT ;  /* 0x000000c00a077812 */ /* 0x000fe200078efcff */
[----:B------:R-:W-:Y:S01]  /*2630*/  IMAD.HI.U32 R8, R3, R19, RZ ;  /* 0x0000001303087227 */ /* 0x000fe200078e00ff */
[----:B------:R-:W-:Y:S01]  /*2640*/  IABS R23, R5 ;  /* 0x0000000500177213 */ /* 0x000fe20000000000 */
[----:B------:R-:W-:Y:S01]  /*2650*/  STL [R1+0x810], R13 ;  /* 0x0008100d01007387 */ /* 0x000fe20000100800 */
[----:B------:R-:W-:Y:S01]  /*2660*/  IABS R21, R7 ;  /* 0x0000000700157213 */ /* 0x000fe20000000000 */
[----:B------:R-:W-:Y:S01]  /*2670*/  @!P3 IMAD.IADD R15, R15, 0x1, -R2 ;  /* 0x000000010f0fb824 */ /* 0x000fe200078e0a02 */
[----:B------:R-:W-:Y:S01]  /*2680*/  ISETP.GE.AND P3, PT, R20, RZ, PT ;  /* 0x000000ff1400720c */ /* 0x000fe20003f66270 */
[----:B------:R-:W-:Y:S01]  /*2690*/  IMAD.MOV R8, RZ, RZ, -R8 ;  /* 0x000000ffff087224 */ /* 0x000fe200078e0a08 */
[----:B------:R-:W-:Y:S01]  /*26a0*/  IABS R20, R20 ;  /* 0x0000001400147213 */ /* 0x000fe20000000000 */
[----:B------:R-:W-:Y:S01]  /*26b0*/  IMAD.HI.U32 R24, R3, R21, RZ ;  /* 0x0000001503187227 */ /* 0x000fe200078e00ff */
[----:B------:R0:W-:Y:S01]  /*26c0*/  STL [R1+0x814], R14 ;  /* 0x0008140e01007387 */ /* 0x0001e20000100800 */
[----:B------:R-:W-:-:S02]  /*26d0*/  LOP3.LUT R5, R10, 0x40, RZ, 0xfc, !PT ;  /* 0x000000400a057812 */ /* 0x000fc400078efcff */
[----:B------:R-:W-:Y:S02]  /*26e0*/  IMAD.MOV R24, RZ, RZ, -R24 ;  /* 0x000000ffff187224 */ /* 0x000fe400078e0a18 */
[----:B------:R-:W-:Y:S02]  /*26f0*/  IMAD R19, R2, R8, R19 ;  /* 0x0000000802137224 */ /* 0x000fe400078e0213 */
[--C-:B------:R-:W-:Y:S01]  /*2700*/  @!P5 IMAD.IADD R18, R18, 0x1, -R2.reuse ;  /* 0x000000011212d824 */ /* 0x100fe200078e0a02 */
[----:B------:R-:W-:Y:S01]  /*2710*/  ISETP.GT.U32.AND P5, PT, R2, R17, PT ;  /* 0x000000110200720c */ /* 0x000fe20003fa4070 */
[----:B------:R-:W-:Y:S01]  /*2720*/  @!P6 IMAD.IADD R16, R16, 0x1, -R2 ;  /* 0x000000011010e824 */ /* 0x000fe200078e0a02 */
[C---:B------:R-:W-:Y:S01]  /*2730*/  ISETP.GT.U32.AND P6, PT, R2.reuse, R19, PT ;  /* 0x000000130200720c */ /* 0x040fe20003fc4070 */
[----:B------:R-:W-:Y:S01]  /*2740*/  IMAD R21, R2, R24, R21 ;  /* 0x0000001802157224 */ /* 0x000fe200078e0215 */
[----:B0-----:R-:W-:Y:S01]  /*2750*/  LOP3.LUT R14, R10, 0x60, RZ, 0xfc, !PT ;  /* 0x000000600a0e7812 */ /* 0x001fe200078efcff */
[----:B------:R-:W-:-:S03]  /*2760*/  IMAD.HI.U32 R8, R3, R20, RZ ;  /* 0x0000001403087227 */ /* 0x000fc600078e00ff */
[----:B------:R-:W-:Y:S01]  /*2770*/  IABS R27, R14 ;  /* 0x0000000e001b7213 */ /* 0x000fe20000000000 */
[----:B------:R-:W-:Y:S01]  /*2780*/  @!P2 IMAD.MOV R16, RZ, RZ, -R16 ;  /* 0x000000ffff10a224 */ /* 0x000fe200078e0a10 */
[C---:B------:R-:W-:Y:S01]  /*2790*/  ISETP.GT.U32.AND P2, PT, R2.reuse, R21, PT ;  /* 0x000000150200720c */ /* 0x040fe20003f44070 */
[----:B------:R-:W-:Y:S02]  /*27a0*/  IMAD.MOV R8, RZ, RZ, -R8 ;  /* 0x000000ffff087224 */ /* 0x000fe400078e0a08 */
[----:B------:R-:W-:Y:S01]  /*27b0*/  @!P0 IMAD.MOV R0, RZ, RZ, -R0 ;  /* 0x000000ffff008224 */ /* 0x000fe200078e0a00 */
[C---:B------:R-:W-:Y:S01]  /*27c0*/  ISETP.GT.U32.AND P0, PT, R2.reuse, R18, PT ;  /* 0x000000120200720c */ /* 0x040fe20003f04070 */
[C---:B------:R-:W-:Y:S02]  /*27d0*/  IMAD R20, R2.reuse, R8, R20 ;  /* 0x0000000802147224 */ /* 0x040fe400078e0214 */
[--C-:B------:R-:W-:Y:S01]  /*27e0*/  @!P5 IMAD.IADD R17, R17, 0x1, -R2.reuse ;  /* 0x000000011111d824 */ /* 0x100fe200078e0a02 */
[----:B------:R-:W-:Y:S01]  /*27f0*/  STL [R1+0x828], R0 ;  /* 0x0008280001007387 */ /* 0x000fe20000100800 */
[--C-:B------:R-:W-:Y:S01]  /*2800*/  @!P6 IMAD.IADD R19, R19, 0x1, -R2.reuse ;  /* 0x000000011313e824 */ /* 0x100fe200078e0a02 */
[----:B------:R-:W-:Y:S01]  /*2810*/  ISETP.GT.U32.AND P5, PT, R2, R20, PT ;  /* 0x000000140200720c */ /* 0x000fe20003fa4070 */
[----:B------:R-:W-:Y:S01]  /*2820*/  VIADD R4, R6, 0xb0 ;  /* 0x000000b006047836 */ /* 0x000fe20000000000 */
[----:B------:R-:W-:Y:S01]  /*2830*/  ISETP.GE.AND P6, PT, R9, RZ, PT ;  /* 0x000000ff0900720c */ /* 0x000fe20003fc6270 */
[----:B------:R-:W-:-:S02]  /*2840*/  @!P2 IMAD.IADD R21, R21, 0x1, -R2 ;  /* 0x000000011515a824 */ /* 0x000fc400078e0a02 */
[----:B------:R-:W-:Y:S01]  /*2850*/  @!P4 IMAD.MOV R15, RZ, RZ, -R15 ;  /* 0x000000ffff0fc224 */ /* 0x000fe200078e0a0f */
[----:B------:R-:W-:Y:S01]  /*2860*/  IABS R22, R4 ;  /* 0x0000000400167213 */ /* 0x000fe20000000000 */
[--C-:B------:R-:W-:Y:S01]  /*2870*/  @!P0 IMAD.IADD R18, R18, 0x1, -R2.reuse ;  /* 0x0000000112128824 */ /* 0x100fe200078e0a02 */
[----:B------:R-:W-:Y:S01]  /*2880*/  ISETP.GE.AND P0, PT, R4, RZ, PT ;  /* 0x000000ff0400720c */ /* 0x000fe20003f06270 */
[----:B------:R-:W-:Y:S01]  /*2890*/  IMAD.HI.U32 R4, R3, R23, RZ ;  /* 0x0000001703047227 */ /* 0x000fe200078e00ff */
[C---:B------:R-:W-:Y:S01]  /*28a0*/  ISETP.GT.U32.AND P2, PT, R2.reuse, R21, PT ;  /* 0x000000150200720c */ /* 0x040fe20003f44070 */
[----:B------:R0:W-:Y:S01]  /*28b0*/  STL [R1+0x82c], R15 ;  /* 0x00082c0f01007387 */ /* 0x0001e20000100800 */
[----:B------:R-:W-:Y:S01]  /*28c0*/  ISETP.GT.U32.AND P4, PT, R2, R19, PT ;  /* 0x000000130200720c */ /* 0x000fe20003f84070 */
[----:B------:R-:W-:Y:S02]  /*28d0*/  @!P5 IMAD.IADD R20, R20, 0x1, -R2 ;  /* 0x000000011414d824 */ /* 0x000fe400078e0a02 */
[----:B------:R-:W-:Y:S01]  /*28e0*/  IMAD.MOV R4, RZ, RZ, -R4 ;  /* 0x000000ffff047224 */ /* 0x000fe200078e0a04 */
[----:B------:R1:W-:Y:S01]  /*28f0*/  STL [R1+0x830], R16 ;  /* 0x0008301001007387 */ /* 0x0003e20000100800 */
[----:B------:R-:W-:Y:S01]  /*2900*/  @!P6 IMAD.MOV R17, RZ, RZ, -R17 ;  /* 0x000000ffff11e224 */ /* 0x000fe200078e0a11 */
[C---:B------:R-:W-:Y:S01]  /*2910*/  ISETP.GT.U32.AND P5, PT, R2.reuse, R20, PT ;  /* 0x000000140200720c */ /* 0x040fe20003fa4070 */
[----:B------:R-:W-:Y:S01]  /*2920*/  IMAD R23, R2, R4, R23 ;  /* 0x0000000402177224 */ /* 0x000fe200078e0217 */
[----:B------:R-:W-:Y:S01]  /*2930*/  ISETP.GE.AND P6, PT, R25, RZ, PT ;  /* 0x000000ff1900720c */ /* 0x000fe20003fc6270 */
[----:B------:R-:W-:Y:S01]  /*2940*/  IMAD.HI.U32 R8, R3, R22, RZ ;  /* 0x0000001603087227 */ /* 0x000fe200078e00ff */
[----:B0-----:R-:W-:-:S03]  /*2950*/  LOP3.LUT R15, R10, 0xa0, RZ, 0xfc, !PT ;  /* 0x000000a00a0f7812 */ /* 0x001fc600078efcff */
[----:B------:R-:W-:Y:S01]  /*2960*/  @!P2 IMAD.IADD R21, R21, 0x1, -R2 ;  /* 0x000000011515a824 */ /* 0x000fe200078e0a02 */
[----:B-1----:R-:W-:Y:S01]  /*2970*/  LOP3.LUT R16, R10, 0x80, RZ, 0xfc, !PT ;  /* 0x000000800a107812 */ /* 0x002fe200078efcff */
[----:B------:R-:W-:Y:S01]  /*2980*/  IMAD.MOV R8, RZ, RZ, -R8 ;  /* 0x000000ffff087224 */ /* 0x000fe200078e0a08 */
[----:B------:R-:W-:Y:S01]  /*2990*/  ISETP.GT.U32.AND P2, PT, R2, R23, PT ;  /* 0x000000170200720c */ /* 0x000fe20003f44070 */
[----:B------:R-:W-:Y:S01]  /*29a0*/  VIADD R24, R6, 0x90 ;  /* 0x0000009006187836 */ /* 0x000fe20000000000 */
[----:B------:R-:W-:Y:S01]  /*29b0*/  IABS R25, R16 ;  /* 0x0000001000197213 */ /* 0x000fe20000000000 */
[----:B------:R-:W-:Y:S01]  /*29c0*/  IMAD R22, R2, R8, R22 ;  /* 0x0000000802167224 */ /* 0x000fe200078e0216 */
[----:B------:R-:W-:Y:S01]  /*29d0*/  IABS R8, R5 ;  /* 0x0000000500087213 */ /* 0x000fe20000000000 */
[----:B------:R-:W-:Y:S01]  /*29e0*/  @!P5 IMAD.IADD R20, R20, 0x1, -R2 ;  /* 0x000000011414d824 */ /* 0x000fe200078e0a02 */
[----:B------:R-:W-:Y:S01]  /*29f0*/  ISETP.GE.AND P5, PT, R24, RZ, PT ;  /* 0x000000ff1800720c */ /* 0x000fe20003fa6270 */
[----:B------:R-:W-:Y:S01]  /*2a00*/  IMAD.HI.U32 R4, R3, R25, RZ ;  /* 0x0000001903047227 */ /* 0x000fe200078e00ff */
[----:B------:R-:W-:-:S03]  /*2a10*/  IABS R24, R24 ;  /* 0x0000001800187213 */ /* 0x000fc60000000000 */
[----:B------:R-:W-:Y:S02]  /*2a20*/  IMAD.MOV R4, RZ, RZ, -R4 ;  /* 0x000000ffff047224 */ /* 0x000fe400078e0a04 */
[----:B------:R-:W-:Y:S01]  /*2a30*/  @!P4 IMAD.IADD R19, R19, 0x1, -R2 ;  /* 0x000000011313c824 */ /* 0x000fe200078e0a02 */
[C---:B------:R-:W-:Y:S01]  /*2a40*/  ISETP.GT.U32.AND P4, PT, R2.reuse, R22, PT ;  /* 0x000000160200720c */ /* 0x040fe20003f84070 */
[C---:B------:R-:W-:Y:S02]  /*2a50*/  IMAD R25, R2.reuse, R4, R25 ;  /* 0x0000000402197224 */ /* 0x040fe400078e0219 */
[----:B------:R-:W-:Y:S01]  /*2a60*/  @!P1 IMAD.MOV R18, RZ, RZ, -R18 ;  /* 0x000000ffff129224 */ /* 0x000fe200078e0a12 */
[----:B------:R-:W-:Y:S01]  /*2a70*/  ISETP.GE.AND P1, PT, R7, RZ, PT ;  /* 0x000000ff0700720c */ /* 0x000fe20003f26270 */
[----:B------:R-:W-:Y:S01]  /*2a80*/  @!P2 IMAD.IADD R23, R23, 0x1, -R2 ;  /* 0x000000011717a824 */ /* 0x000fe200078e0a02 */
[----:B------:R-:W-:Y:S01]  /*2a90*/  ISETP.GT.U32.AND P2, PT, R2, R25, PT ;  /* 0x000000190200720c */ /* 0x000fe20003f44070 */
[----:B------:R-:W-:-:S04]  /*2aa0*/  IMAD.HI.U32 R7, R3, R24, RZ ;  /* 0x0000001803077227 */ /* 0x000fc800078e00ff */
[----:B------:R-:W-:Y:S02]  /*2ab0*/  VIADD R12, R6, 0x50 ;  /* 0x00000050060c7836 */ /* 0x000fe40000000000 */
[----:B------:R-:W-:Y:S02]  /*2ac0*/  IMAD.MOV R7, RZ, RZ, -R7 ;  /* 0x000000ffff077224 */ /* 0x000fe400078e0a07 */
[----:B------:R-:W-:Y:S01]  /*2ad0*/  @!P4 IMAD.IADD R22, R22, 0x1, -R2 ;  /* 0x000000011616c824 */ /* 0x000fe200078e0a02 */
[----:B------:R-:W-:Y:S01]  /*2ae0*/  ISETP.GE.AND P4, PT, R26, RZ, PT ;  /* 0x000000ff1a00720c */ /* 0x000fe20003f86270 */
[C---:B------:R-:W-:Y:S01]  /*2af0*/  IMAD R24, R2.reuse, R7, R24 ;  /* 0x0000000702187224 */ /* 0x040fe200078e0218 */
[----:B------:R-:W-:Y:S01]  /*2b00*/  IABS R7, R12 ;  /* 0x0000000c00077213 */ /* 0x000fe20000000000 */
[----:B------:R-:W-:Y:S01]  /*2b10*/  @!P6 IMAD.MOV R19, RZ, RZ, -R19 ;  /* 0x000000ffff13e224 */ /* 0x000fe200078e0a13 */
[----:B------:R-:W-:Y:S01]  /*2b20*/  ISETP.GT.U32.AND P6, PT, R2, R22, PT ;  /* 0x000000160200720c */ /* 0x000fe20003fc4070 */
[----:B------:R-:W-:Y:S01]  /*2b30*/  @!P2 IMAD.IADD R25, R25, 0x1, -R2 ;  /* 0x000000011919a824 */ /* 0x000fe200078e0a02 */
[----:B------:R-:W-:Y:S01]  /*2b40*/  IABS R26, R26 ;  /* 0x0000001a001a7213 */ /* 0x000fe20000000000 */
[----:B------:R-:W-:-:S02]  /*2b50*/  IMAD.MOV.U32 R0, RZ, RZ, R7 ;  /* 0x000000ffff007224 */ /* 0x000fc400078e0007 */
[----:B------:R-:W-:Y:S01]  /*2b60*/  @!P3 IMAD.MOV R20, RZ, RZ, -R20 ;  /* 0x000000ffff14b224 */ /* 0x000fe200078e0a14 */
[----:B------:R-:W-:Y:S01]  /*2b70*/  ISETP.GT.U32.AND P2, PT, R2, R25, PT ;  /* 0x000000190200720c */ /* 0x000fe20003f44070 */
[----:B------:R-:W-:-:S04]  /*2b80*/  IMAD.HI.U32 R9, R3, R0, RZ ;  /* 0x0000000003097227 */ /* 0x000fc800078e00ff */
[----:B------:R-:W-:Y:S02]  /*2b90*/  IMAD.MOV R9, RZ, RZ, -R9 ;  /* 0x000000ffff097224 */ /* 0x000fe400078e0a09 */
[----:B------:R-:W-:Y:S01]  /*2ba0*/  @!P6 IMAD.IADD R22, R22, 0x1, -R2 ;  /* 0x000000011616e824 */ /* 0x000fe200078e0a02 */
[C---:B------:R-:W-:Y:S01]  /*2bb0*/  ISETP.GT.U32.AND P6, PT, R2.reuse, R24, PT ;  /* 0x000000180200720c */ /* 0x040fe20003fc4070 */
[----:B------:R-:W-:Y:S02]  /*2bc0*/  IMAD R9, R2, R9, R0 ;  /* 0x0000000902097224 */ /* 0x000fe400078e0200 */
[----:B------:R-:W-:-:S04]  /*2bd0*/  IMAD.HI.U32 R4, R3, R26, RZ ;  /* 0x0000001a03047227 */ /* 0x000fc800078e00ff */
[----:B------:R-:W-:Y:S01]  /*2be0*/  @!P2 IMAD.IADD R25, R25, 0x1, -R2 ;  /* 0x000000011919a824 */ /* 0x000fe200078e0a02 */
[----:B------:R-:W-:Y:S01]  /*2bf0*/  ISETP.GT.U32.AND P2, PT, R2, R9, PT ;  /* 0x000000090200720c */ /* 0x000fe20003f44070 */
[----:B------:R-:W-:Y:S02]  /*2c00*/  IMAD.MOV R4, RZ, RZ, -R4 ;  /* 0x000000ffff047224 */ /* 0x000fe400078e0a04 */
[----:B------:R-:W-:-:S04]  /*2c10*/  IMAD.HI.U32 R7, R3, R8, RZ ;  /* 0x0000000803077227 */ /* 0x000fc800078e00ff */
[----:B------:R-:W-:Y:S01]  /*2c20*/  @!P6 IMAD.IADD R24, R24, 0x1, -R2 ;  /* 0x000000011818e824 */ /* 0x000fe200078e0a02 */
[C---:B------:R-:W-:Y:S01]  /*2c30*/  ISETP.GT.U32.AND P6, PT, R2.reuse, R23, PT ;  /* 0x000000170200720c */ /* 0x040fe20003fc4070 */
[C---:B------:R-:W-:Y:S02]  /*2c40*/  IMAD R26, R2.reuse, R4, R26 ;  /* 0x00000004021a7224 */ /* 0x040fe400078e021a */
[----:B------:R-:W-:Y:S01]  /*2c50*/  IMAD.HI.U32 R4, R3, R27, RZ ;  /* 0x0000001b03047227 */ /* 0x000fe200078e00ff */
[----:B------:R-:W-:-:S03]  /*2c60*/  ISETP.GT.U32.AND P3, PT, R2, R24, PT ;  /* 0x000000180200720c */ /* 0x000fc60003f64070 */
[----:B------:R-:W-:Y:S01]  /*2c70*/  @!P2 IMAD.IADD R9, R9, 0x1, -R2 ;  /* 0x000000010909a824 */ /* 0x000fe200078e0a02 */
[----:B------:R-:W-:Y:S01]  /*2c80*/  ISETP.GE.AND P2, PT, R15, RZ, PT ;  /* 0x000000ff0f00720c */ /* 0x000fe20003f46270 */
[----:B------:R-:W-:Y:S02]  /*2c90*/  IMAD.MOV R4, RZ, RZ, -R4 ;  /* 0x000000ffff047224 */ /* 0x000fe400078e0a04 */
[----:B------:R-:W-:Y:S02]  /*2ca0*/  VIADD R13, R6, 0x10 ;  /* 0x00000010060d7836 */ /* 0x000fe40000000000 */
[----:B------:R-:W-:Y:S01]  /*2cb0*/  @!P6 IMAD.IADD R23, R23, 0x1, -R2 ;  /* 0x000000011717e824 */ /* 0x000fe200078e0a02 */
[C---:B------:R-:W-:Y:S01]  /*2cc0*/  ISETP.GT.U32.AND P6, PT, R2.reuse, R26, PT ;  /* 0x0000001a0200720c */ /* 0x040fe20003fc4070 */
[----:B------:R-:W-:Y:S01]  /*2cd0*/  IMAD R27, R2, R4, R27 ;  /* 0x00000004021b7224 */ /* 0x000fe200078e021b */
[----:B------:R-:W-:Y:S01]  /*2ce0*/  IABS R6, R13 ;  /* 0x0000000d00067213 */ /* 0x000fe20000000000 */
[----:B------:R-:W-:-:S02]  /*2cf0*/  IMAD.MOV R4, RZ, RZ, -R7 ;  /* 0x000000ffff047224 */ /* 0x000fc400078e0a07 */
[----:B------:R-:W-:Y:S01]  /*2d00*/  @!P3 IMAD.IADD R24, R24, 0x1, -R2 ;  /* 0x000000011818b824 */ /* 0x000fe200078e0a02 */
[C---:B------:R-:W-:Y:S01]  /*2d10*/  ISETP.GT.U32.AND P3, PT, R2.reuse, R27, PT ;  /* 0x0000001b0200720c */ /* 0x040fe20003f64070 */
[----:B------:R-:W-:Y:S01]  /*2d20*/  @!P2 IMAD.MOV R23, RZ, RZ, -R23 ;  /* 0x000000ffff17a224 */ /* 0x000fe200078e0a17 */
[C---:B------:R-:W-:Y:S01]  /*2d30*/  ISETP.GT.U32.AND P2, PT, R2.reuse, R9, PT ;  /* 0x000000090200720c */ /* 0x040fe20003f44070 */
[----:B------:R-:W-:Y:S01]  /*2d40*/  IMAD R8, R2, R4, R8 ;  /* 0x0000000402087224 */ /* 0x000fe200078e0208 */
[----:B------:R-:W-:Y:S01]  /*2d50*/  IABS R4, R10 ;  /* 0x0000000a00047213 */ /* 0x000fe20000000000 */
[----:B------:R-:W-:-:S04]  /*2d60*/  IMAD.HI.U32 R7, R3, R28, RZ ;  /* 0x0000001c03077227 */ /* 0x000fc800078e00ff */
[--C-:B------:R-:W-:Y:S01]  /*2d70*/  @!P6 IMAD.IADD R26, R26, 0x1, -R2.reuse ;  /* 0x000000011a1ae824 */ /* 0x100fe200078e0a02 */
[C---:B------:R-:W-:Y:S01]  /*2d80*/  ISETP.GT.U32.AND P6, PT, R2.reuse, R8, PT ;  /* 0x000000080200720c */ /* 0x040fe20003fc4070 */
[----:B------:R-:W-:Y:S02]  /*2d90*/  IMAD.MOV R7, RZ, RZ, -R7 ;  /* 0x000000ffff077224 */ /* 0x000fe400078e0a07 */
[--C-:B------:R-:W-:Y:S02]  /*2da0*/  @!P3 IMAD.IADD R27, R27, 0x1, -R2.reuse ;  /* 0x000000011b1bb824 */ /* 0x100fe400078e0a02 */
[----:B------:R-:W-:Y:S01]  /*2db0*/  @!P2 IMAD.IADD R9, R9, 0x1, -R2 ;  /* 0x000000010909a824 */ /* 0x000fe200078e0a02 */
[----:B------:R-:W-:Y:S01]  /*2dc0*/  ISETP.GE.AND P2, PT, R29, RZ, PT ;  /* 0x000000ff1d00720c */ /* 0x000fe20003f46270 */
[C---:B------:R-:W-:Y:S01]  /*2dd0*/  IMAD R7, R2.reuse, R7, R28 ;  /* 0x0000000702077224 */ /* 0x040fe200078e021c */
[----:B------:R-:W0:Y:S01]  /*2de0*/  S2R R29, SR_TID.X ;  /* 0x00000000001d7919 */ /* 0x000e220000002100 */
[----:B------:R-:W-:Y:S01]  /*2df0*/  IMAD.MOV.U32 R0, RZ, RZ, R4 ;  /* 0x000000ffff007224 */ /* 0x000fe200078e0004 */
[----:B------:R-:W-:Y:S01]  /*2e00*/  IABS R28, R11 ;  /* 0x0000000b001c7213 */ /* 0x000fe20000000000 */
[----:B------:R-:W-:Y:S01]  /*2e10*/  IMAD.HI.U32 R4, R3, R6, RZ ;  /* 0x0000000603047227 */ /* 0x000fe200078e00ff */
[----:B------:R-:W-:-:S03]  /*2e20*/  ISETP.GT.U32.AND P3, PT, R2, R7, PT ;  /* 0x000000070200720c */ /* 0x000fc60003f64070 */
[----:B------:R-:W-:Y:S01]  /*2e30*/  @!P6 IMAD.IADD R8, R8, 0x1, -R2 ;  /* 0x000000010808e824 */ /* 0x000fe200078e0a02 */
[----:B------:R-:W-:Y:S01]  /*2e40*/  ISETP.GE.AND P6, PT, R16, RZ, PT ;  /* 0x000000ff1000720c */ /* 0x000fe20003fc6270 */
[----:B------:R-:W-:Y:S01]  /*2e50*/  @!P5 IMAD.MOV R24, RZ, RZ, -R24 ;  /* 0x000000ffff18d224 */ /* 0x000fe200078e0a18 */
[----:B------:R-:W2:Y:S01]  /*2e60*/  LDL.LU R16, [R1+0x830] ;  /* 0x0008300001107983 */ /* 0x000ea20000300800 */
[----:B------:R-:W-:Y:S01]  /*2e70*/  IMAD.HI.U32 R15, R3, R0, RZ ;  /* 0x00000000030f7227 */ /* 0x000fe200078e00ff */
[----:B------:R-:W-:-:S03]  /*2e80*/  ISETP.GT.U32.AND P5, PT, R2, R8, PT ;  /* 0x000000080200720c */ /* 0x000fc60003fa4070 */
[----:B------:R-:W-:Y:S02]  /*2e90*/  IMAD.MOV R4, RZ, RZ, -R4 ;  /* 0x000000ffff047224 */ /* 0x000fe400078e0a04 */
[----:B------:R-:W-:-:S04]  /*2ea0*/  IMAD.HI.U32 R3, R3, R28, RZ ;  /* 0x0000001c03037227 */ /* 0x000fc800078e00ff */
[----:B------:R-:W-:Y:S02]  /*2eb0*/  @!P3 IMAD.IADD R7, R7, 0x1, -R2 ;  /* 0x000000010707b824 */ /* 0x000fe400078e0a02 */
[C---:B------:R-:W-:Y:S02]  /*2ec0*/  IMAD R6, R2.reuse, R4, R6 ;  /* 0x0000000402067224 */ /* 0x040fe400078e0206 */
[----:B------:R-:W-:Y:S01]  /*2ed0*/  IMAD.MOV R3, RZ, RZ, -R3 ;  /* 0x000000ffff037224 */ /* 0x000fe200078e0a03 */
[C---:B------:R-:W-:Y:S01]  /*2ee0*/  ISETP.GT.U32.AND P3, PT, R2.reuse, R7, PT ;  /* 0x000000070200720c */ /* 0x040fe20003f64070 */
[----:B------:R-:W-:Y:S01]  /*2ef0*/  @!P6 IMAD.MOV R25, RZ, RZ, -R25 ;  /* 0x000000ffff19e224 */ /* 0x000fe200078e0a19 */
[C---:B------:R-:W-:Y:S01]  /*2f00*/  ISETP.GT.U32.AND P6, PT, R2.reuse, R6, PT ;  /* 0x000000060200720c */ /* 0x040fe20003fc4070 */
[----:B------:R-:W-:Y:S02]  /*2f10*/  IMAD R3, R2, R3, R28 ;  /* 0x0000000302037224 */ /* 0x000fe400078e021c */
[----:B------:R-:W-:-:S03]  /*2f20*/  @!P5 IMAD.IADD R8, R8, 0x1, -R2 ;  /* 0x000000010808d824 */ /* 0x000fc600078e0a02 */
[C---:B------:R-:W-:Y:S01]  /*2f30*/  ISETP.GT.U32.AND P5, PT, R2.reuse, R3, PT ;  /* 0x000000030200720c */ /* 0x040fe20003fa4070 */
[----:B------:R-:W-:Y:S01]  /*2f40*/  @!P0 IMAD.MOV R22, RZ, RZ, -R22 ;  /* 0x000000ffff168224 */ /* 0x000fe200078e0a16 */
[----:B0-----:R-:W-:Y:S02]  /*2f50*/  SHF.R.S32.HI R28, RZ, 0x2, R29 ;  /* 0x00000002ff1c7819 */ /* 0x001fe4000001141d */
[----:B------:R-:W-:Y:S01]  /*2f60*/  ISETP.GT.U32.AND P0, PT, R2, R27, PT ;  /* 0x0000001b0200720c */ /* 0x000fe20003f04070 */
[--C-:B------:R-:W-:Y:S01]  /*2f70*/  @!P3 IMAD.IADD R7, R7, 0x1, -R2.reuse ;  /* 0x000000010707b824 */ /* 0x100fe200078e0a02 */
[----:B------:R-:W-:Y:S01]  /*2f80*/  SGXT R28, R28, 0x1 ;  /* 0x000000011c1c781a */ /* 0x000fe20000000200 */
[--C-:B------:R-:W-:Y:S01]  /*2f90*/  @!P6 IMAD.IADD R6, R6, 0x1, -R2.reuse ;  /* 0x000000010606e824 */ /* 0x100fe200078e0a02 */
[----:B------:R-:W-:Y:S01]  /*2fa0*/  ISETP.GE.AND P3, PT, R14, RZ, PT ;  /* 0x000000ff0e00720c */ /* 0x000fe20003f66270 */
[----:B------:R-:W-:Y:S01]  /*2fb0*/  IMAD.SHL.U32 R14, R29, 0x2, RZ ;  /* 0x000000021d0e7824 */ /* 0x000fe200078e00ff */
[----:B------:R-:W-:Y:S01]  /*2fc0*/  ISETP.GE.AND P6, PT, R13, RZ, PT ;  /* 0x000000ff0d00720c */ /* 0x000fe20003fc6270 */
[----:B------:R-:W-:Y:S01]  /*2fd0*/  IMAD.SHL.U32 R13, R29, 0x8, RZ ;  /* 0x000000081d0d7824 */ /* 0x000fe200078e00ff */
[----:B------:R-:W-:Y:S01]  /*2fe0*/  LOP3.LUT R28, R28, 0x90, RZ, 0xc0, !PT ;  /* 0x000000901c1c7812 */ /* 0x000fe200078ec0ff */
[----:B------:R-:W-:Y:S01]  /*2ff0*/  @!P5 IMAD.IADD R3, R3, 0x1, -R2 ;  /* 0x000000010303d824 */ /* 0x000fe200078e0a02 */
[----:B------:R-:W-:Y:S01]  /*3000*/  ISETP.GE.AND P5, PT, R10, RZ, PT ;  /* 0x000000ff0a00720c */ /* 0x000fe20003fa6270 */
[----:B------:R-:W-:Y:S01]  /*3010*/  IMAD.MOV R4, RZ, RZ, -R15 ;  /* 0x000000ffff047224 */ /* 0x000fe200078e0a0f */
[----:B------:R-:W-:Y:S01]  /*3020*/  LOP3.LUT R10, R28, 0x10, R14, 0x78, !PT ;  /* 0x000000101c0a7812 */ /* 0x000fe200078e780e */
[----:B------:R-:W5:Y:S01]  /*3030*/  LDL.LU R15, [R1+0x82c] ;  /* 0x00082c00010f7983 */ /* 0x000f620000300800 */
[----:B------:R-:W-:Y:S01]  /*3040*/  LOP3.LUT R28, R13, 0x700, RZ, 0xc0, !PT ;  /* 0x000007000d1c7812 */ /* 0x000fe200078ec0ff */
[----:B------:R-:W-:-:S02]  /*3050*/  IMAD R4, R2, R4, R0 ;  /* 0x0000000402047224 */ /* 0x000fc400078e0200 */
[----:B------:R-:W-:Y:S01]  /*3060*/  @!P0 IMAD.IADD R27, R27, 0x1, -R2 ;  /* 0x000000011b1b8824 */ /* 0x000fe200078e0a02 */
[----:B------:R-:W2:Y:S01]  /*3070*/  LDL.LU R0, [R1+0x828] ;  /* 0x0008280001007983 */ /* 0x000ea20000300800 */
[----:B------:R-:W-:Y:S02]  /*3080*/  ISETP.GE.AND P0, PT, R12, RZ, PT ;  /* 0x000000ff0c00720c */ /* 0x000fe40003f06270 */
[----:B------:R-:W-:Y:S01]  /*3090*/  IADD3 R10, PT, PT, R10, UR5, R28 ;  /* 0x000000050a0a7c10 */ /* 0x000fe2000fffe01c */
[----:B------:R-:W2:Y:S04]  /*30a0*/  LDL.LU R12, [R1+0x824] ;  /* 0x00082400010c7983 */ /* 0x000ea80000300800 */
[----:B------:R0:W-:Y:S04]  /*30b0*/  STL [R1+0x790], R13 ;  /* 0x0007900d01007387 */ /* 0x0001e80000100800 */
[----:B------:R-:W2:Y:S01]  /*30c0*/  LDL R28, [R1+0x4c] ;  /* 0x00004c00011c7983 */ /* 0x000ea20000100800 */
[----:B------:R-:W-:Y:S01]  /*30d0*/  @!P1 IMAD.MOV R21, RZ, RZ, -R21 ;  /* 0x000000ffff159224 */ /* 0x000fe200078e0a15 */
[----:B------:R-:W-:-:S02]  /*30e0*/  ISETP.GT.U32.AND P1, PT, R2, R26, PT ;  /* 0x0000001a0200720c */ /* 0x000fc40003f24070 */
[----:B------:R-:W3:Y:S04]  /*30f0*/  LDL.LU R14, [R1+0x1c] ;  /* 0x00001c00010e7983 */ /* 0x000ee80000300800 */
[----:B0-----:R-:W3:Y:S07]  /*3100*/  LDL.LU R13, [R1+0x28] ;  /* 0x00002800010d7983 */ /* 0x001eee0000300800 */
[----:B------:R-:W-:Y:S01]  /*3110*/  @!P1 IMAD.IADD R26, R26, 0x1, -R2 ;  /* 0x000000011a1a9824 */ /* 0x000fe200078e0a02 */
[----:B------:R-:W-:-:S13]  /*3120*/  ISETP.GT.U32.AND P1, PT, R2, R4, PT ;  /* 0x000000040200720c */ /* 0x000fda0003f24070 */
[----:B------:R-:W-:Y:S01]  /*3130*/  @!P1 IMAD.IADD R4, R4, 0x1, -R2 ;  /* 0x0000000104049824 */ /* 0x000fe200078e0a02 */
[----:B------:R-:W-:Y:S01]  /*3140*/  ISETP.GT.U32.AND P1, PT, R2, R6, PT ;  /* 0x000000060200720c */ /* 0x000fe20003f24070 */
[----:B------:R-:W-:-:S03]  /*3150*/  @!P4 IMAD.MOV R26, RZ, RZ, -R26 ;  /* 0x000000ffff1ac224 */ /* 0x000fc600078e0a1a */
[----:B------:R-:W-:-:S09]  /*3160*/  ISETP.GT.U32.AND P4, PT, R2, R4, PT ;  /* 0x000000040200720c */ /* 0x000fd20003f84070 */
[----:B------:R-:W-:Y:S01]  /*3170*/  @!P1 IMAD.IADD R6, R6, 0x1, -R2 ;  /* 0x0000000106069824 */ /* 0x000fe200078e0a02 */
[----:B------:R-:W-:Y:S01]  /*3180*/  ISETP.GE.AND P1, PT, R5, RZ, PT ;  /* 0x000000ff0500720c */ /* 0x000fe20003f26270 */
[C---:B------:R-:W-:Y:S01]  /*3190*/  IMAD.SHL.U32 R5, R29.reuse, 0x80, RZ ;  /* 0x000000801d057824 */ /* 0x040fe200078e00ff */
[----:B------:R-:W-:-:S05]  /*31a0*/  LOP3.LUT R29, R29, 0x3, RZ, 0xc0, !PT ;  /* 0x000000031d1d7812 */ /* 0x000fca00078ec0ff */
[----:B------:R-:W-:Y:S02]  /*31b0*/  IMAD.SHL.U32 R29, R29, 0x20, RZ ;  /* 0x000000201d1d7824 */ /* 0x000fe400078e00ff */
[----:B------:R-:W-:Y:S01]  /*31c0*/  @!P4 IMAD.IADD R4, R4, 0x1, -R2 ;  /* 0x000000010404c824 */ /* 0x000fe200078e0a02 */
[----:B------:R-:W-:Y:S02]  /*31d0*/  ISETP.GE.AND P4, PT, R11, RZ, PT ;  /* 0x000000ff0b00720c */ /* 0x000fe40003f86270 */
[----:B------:R-:W3:Y:S01]  /*31e0*/  LDL.LU R11, [R1+0x820] ;  /* 0x00082000010b7983 */ /* 0x000ee20000300800 */
[----:B------:R-:W-:Y:S02]  /*31f0*/  LOP3.LUT R5, R5, 0x800, RZ, 0xc0, !PT ;  /* 0x0000080005057812 */ /* 0x000fe400078ec0ff */
[----:B--2---:R-:W-:Y:S02]  /*3200*/  LOP3.LUT R28, R28, R29, RZ, 0xfc, !PT ;  /* 0x0000001d1c1c7212 */ /* 0x004fe400078efcff */
[----:B------:R-:W2:Y:S04]  /*3210*/  LDL.LU R29, [R1+0x81c] ;  /* 0x00081c00011d7983 */ /* 0x000ea80000300800 */
[----:B------:R0:W-:Y:S02]  /*3220*/  STL [R1+0x7f8], R28 ;  /* 0x0007f81c01007387 */ /* 0x0001e40000100800 */
[----:B0-----:R-:W0:Y:S02]  /*3230*/  S2R R28, SR_TID.X ;  /* 0x00000000001c7919 */ /* 0x001e240000002100 */
[----:B0-----:R-:W-:-:S05]  /*3240*/  LOP3.LUT R28, R28, 0x3, RZ, 0xc0, !PT ;  /* 0x000000031c1c7812 */ /* 0x001fca00078ec0ff */
[----:B------:R-:W-:-:S05]  /*3250*/  IMAD.SHL.U32 R28, R28, 0x20, RZ ;  /* 0x000000201c1c7824 */ /* 0x000fca00078e00ff */
[----:B------:R-:W-:Y:S02]  /*3260*/  IADD3 R28, PT, PT, R28, R10, R5 ;  /* 0x0000000a1c1c7210 */ /* 0x000fe40007ffe005 */
[----:B------:R-:W2:Y:S01]  /*3270*/  LDL.LU R5, [R1+0x818] ;  /* 0x0008180001057983 */ /* 0x000ea20000300800 */
[----:B------:R-:W-:Y:S01]  /*3280*/  @!P3 IMAD.MOV R27, RZ, RZ, -R27 ;  /* 0x000000ffff1bb224 */ /* 0x000fe200078e0a1b */
[----:B------:R-:W-:Y:S02]  /*3290*/  ISETP.GT.U32.AND P3, PT, R2, R3, PT ;  /* 0x000000030200720c */ /* 0x000fe40003f64070 */
[----:B------:R-:W3:Y:S04]  /*32a0*/  LDL.LU R10, [R1+0x10] ;  /* 0x00001000010a7983 */ /* 0x000ee80000300800 */
[----:B------:R0:W-:Y:S07]  /*32b0*/  STL [R1+0x4a8], R28 ;  /* 0x0004a81c01007387 */ /* 0x0001ee0000100800 */
[----:B------:R-:W-:-:S02]  /*32c0*/  @!P3 IMAD.IADD R3, R3, 0x1, -R2 ;  /* 0x000000010303b824 */ /* 0x000fc400078e0a02 */
[----:B------:R-:W4:Y:S01]  /*32d0*/  LDL.LU R2, [R1] ;  /* 0x0000000001027983 */ /* 0x000f220000300800 */
[----:B--2---:R-:W-:Y:S02]  /*32e0*/  ISETP.NE.AND P3, PT, R5, RZ, PT ;  /* 0x000000ff0500720c */ /* 0x004fe40003f65270 */
[----:B0-----:R-:W-:Y:S02]  /*32f0*/  LOP3.LUT R28, RZ, R5, RZ, 0x33, !PT ;  /* 0x00000005ff1c7212 */ /* 0x001fe400078e33ff */
[----:B------:R-:W2:Y:S02]  /*3300*/  LDL.LU R5, [R1+0x4] ;  /* 0x0000040001057983 */ /* 0x000ea40000300800 */
[C---:B---3--:R-:W-:Y:S02]  /*3310*/  SEL R14, R28.reuse, R14, !P3 ;  /* 0x0000000e1c0e7207 */ /* 0x048fe40005800000 */
[C---:B------:R-:W-:Y:S02]  /*3320*/  SEL R13, R28.reuse, R13, !P3 ;  /* 0x0000000d1c0d7207 */ /* 0x040fe40005800000 */
[----:B----4-:R-:W-:-:S02]  /*3330*/  SEL R2, R28, R2, !P3 ;  /* 0x000000021c027207 */ /* 0x010fc40005800000 */
[----:B--2---:R-:W-:-:S05]  /*3340*/  SEL R5, R28, R5, !P3 ;  /* 0x000000051c057207 */ /* 0x004fca0005800000 */
[----:B------:R0:W-:Y:S04]  /*3350*/  STL [R1+0x4], R5 ;  /* 0x0000040501007387 */ /* 0x0001e80000100800 */
[----:B------:R1:W-:Y:S01]  /*3360*/  STL [R1], R2 ;  /* 0x0000000201007387 */ /* 0x0003e20000100800 */
[----:B0-----:R-:W-:-:S03]  /*3370*/  SEL R5, R28, R11, !P3 ;  /* 0x0000000b1c057207 */ /* 0x001fc60005800000 */
[----:B------:R-:W2:Y:S01]  /*3380*/  LDL.LU R11, [R1+0x14] ;  /* 0x00001400010b7983 */ /* 0x000ea20000300800 */
[----:B-1----:R-:W-:-:S03]  /*3390*/  SEL R2, R28, R12, !P3 ;  /* 0x0000000c1c027207 */ /* 0x002fc60005800000 */
[----:B------:R-:W3:Y:S04]  /*33a0*/  LDL.LU R12, [R1+0x2c] ;  /* 0x00002c00010c7983 */ /* 0x000ee80000300800 */
[----:B------:R0:W-:Y:S04]  /*33b0*/  STL [R1+0x8], R14 ;  /* 0x0000080e01007387 */ /* 0x0001e80000100800 */
[----:B0-----:R-:W4:Y:S04]  /*33c0*/  LDL.LU R14, [R1+0x814] ;  /* 0x00081400010e7983 */ /* 0x001f280000300800 */
[----:B------:R0:W-:Y:S04]  /*33d0*/  STL [R1+0x1c], R13 ;  /* 0x00001c0d01007387 */ /* 0x0001e80000100800 */
[----:B0-----:R-:W5:Y:S01]  /*33e0*/  LDL.LU R13, [R1+0x810] ;  /* 0x00081000010d7983 */ /* 0x001f620000300800 */
[----:B------:R-:W-:-:S02]  /*33f0*/  SEL R17, R28, R17, !P3 ;  /* 0x000000111c117207 */ /* 0x000fc40005800000 */
[C---:B--2---:R-:W-:Y:S02]  /*3400*/  SEL R11, R28.reuse, R11, !P3 ;  /* 0x0000000b1c0b7207 */ /* 0x044fe40005800000 */
[----:B---3--:R-:W-:-:S05]  /*3410*/  SEL R12, R28, R12, !P3 ;  /* 0x0000000c1c0c7207 */ /* 0x008fca0005800000 */
[----:B------:R0:W-:Y:S04]  /*3420*/  STL [R1+0x30], R12 ;  /* 0x0000300c01007387 */ /* 0x0001e80000100800 */
[----:B------:R5:W-:Y:S01]  /*3430*/  STL [R1+0x2c], R11 ;  /* 0x00002c0b01007387 */ /* 0x000be20000100800 */
[C---:B0-----:R-:W-:Y:S02]  /*3440*/  SEL R12, R28.reuse, R10, !P3 ;  /* 0x0000000a1c0c7207 */ /* 0x041fe40005800000 */
[----:B----4-:R-:W-:-:S03]  /*3450*/  SEL R10, R28, R14, !P3 ;  /* 0x0000000e1c0a7207 */ /* 0x010fc60005800000 */
[----:B------:R0:W-:Y:S01]  /*3460*/  STL [R1+0x28], R12 ;  /* 0x0000280c01007387 */ /* 0x0001e20000100800 */
[C---:B-----5:R-:W-:Y:S02]  /*3470*/  SEL R11, R28.reuse, R13, !P3 ;  /* 0x0000000d1c0b7207 */ /* 0x060fe40005800000 */
[----:B0-----:R-:W-:-:S03]  /*3480*/  SEL R12, R28, R0, !P3 ;  /* 0x000000001c0c7207 */ /* 0x001fc60005800000 */
[----:B------:R0:W-:Y:S04]  /*3490*/  STL [R1+0x20], R11 ;  /* 0x0000200b01007387 */ /* 0x0001e80000100800 */
[----:B------:R-:W2:Y:S04]  /*34a0*/  LDL.LU R0, [R1+0x80c] ;  /* 0x00080c0001007983 */ /* 0x000ea80000300800 */
[----:B------:R1:W-:Y:S01]  /*34b0*/  STL [R1+0x18], R10 ;  /* 0x0000180a01007387 */ /* 0x0003e20000100800 */
[----:B0-----:R-:W-:-:S03]  /*34c0*/  SEL R11, R28, R15, !P3 ;  /* 0x0000000f1c0b7207 */ /* 0x001fc60005800000 */
[----:B------:R-:W-:Y:S04]  /*34d0*/  STL [R1+0x14], R12 ;  /* 0x0000140c01007387 */ /* 0x000fe80000100800 */
[----:B------:R-:W3:Y:S01]  /*34e0*/  LDL.LU R13, [R1+0x4] ;  /* 0x00000400010d7983 */ /* 0x000ee20000300800 */
[----:B-1----:R-:W-:-:S03]  /*34f0*/  SEL R10, R28, R16, !P3 ;  /* 0x000000101c0a7207 */ /* 0x002fc60005800000 */
[----:B------:R0:W-:Y:S04]  /*3500*/  STL [R1+0x10], R11 ;  /* 0x0000100b01007387 */ /* 0x0001e80000100800 */
[----:B0-----:R-:W4:Y:S04]  /*3510*/  LDL.LU R11, [R1] ;  /* 0x00000000010b7983 */ /* 0x001f280000300800 */
[----:B------:R-:W-:Y:S04]  /*3520*/  STL [R1+0xc], R10 ;  /* 0x00000c0a01007387 */ /* 0x000fe80000100800 */
[----:B------:R-:W5:Y:S04]  /*3530*/  LDL.LU R15, [R1+0x2c] ;  /* 0x00002c00010f7983 */ /* 0x000f680000300800 */
[----:B------:R-:W2:Y:S04]  /*3540*/  LDL.LU R16, [R1+0x28] ;  /* 0x0000280001107983 */ /* 0x000ea80000300800 */
[----:B------:R0:W-:Y:S04]  /*3550*/  STL [R1+0x800], R17 ;  /* 0x0008001101007387 */ /* 0x0001e80000100800 */
[----:B0-----:R-:W2:Y:S04]  /*3560*/  LDL.LU R17, [R1+0x10] ;  /* 0x0000100001117983 */ /* 0x001ea80000300800 */
[----:B--2---:R0:W-:Y:S04]  /*3570*/  STL [R1+0x804], R17 ;  /* 0x0008041101007387 */ /* 0x0041e80000100800 */
[----:B0-----:R-:W2:Y:S01]  /*3580*/  LDL.LU R17, [R1+0x14] ;  /* 0x0000140001117983 */ /* 0x001ea20000300800 */
[----:B------:R-:W-:-:S02]  /*3590*/  @!P0 IMAD.MOV R9, RZ, RZ, -R9 ;  /* 0x000000ffff098224 */ /* 0x000fc400078e0a09 */
[----:B------:R-:W-:Y:S02]  /*35a0*/  @!P1 IMAD.MOV R8, RZ, RZ, -R8 ;  /* 0x000000ffff089224 */ /* 0x000fe400078e0a08 */
[----:B------:R-:W-:Y:S02]  /*35b0*/  @!P2 IMAD.MOV R7, RZ, RZ, -R7 ;  /* 0x000000ffff07a224 */ /* 0x000fe400078e0a07 */
[----:B------:R-:W-:Y:S02]  /*35c0*/  @!P6 IMAD.MOV R6, RZ, RZ, -R6 ;  /* 0x000000ffff06e224 */ /* 0x000fe400078e0a06 */
[----:B------:R-:W-:Y:S01]  /*35d0*/  @!P5 IMAD.MOV R4, RZ, RZ, -R4 ;  /* 0x000000ffff04d224 */ /* 0x000fe200078e0a04 */
[----:B--2---:R0:W-:Y:S04]  /*35e0*/  STL [R1+0x808], R17 ;  /* 0x0008081101007387 */ /* 0x0041e80000100800 */
[----:B0-----:R-:W2:Y:S01]  /*35f0*/  LDL.LU R17, [R1+0x18] ;  /* 0x0000180001117983 */ /* 0x001ea20000300800 */
[----:B------:R-:W-:Y:S01]  /*3600*/  @!P4 IMAD.MOV R3, RZ, RZ, -R3 ;  /* 0x000000ffff03c224 */ /* 0x000fe200078e0a03 */
[----:B------:R-:W-:-:S02]  /*3610*/  SEL R29, R28, R29, !P3 ;  /* 0x0000001d1c1d7207 */ /* 0x000fc40005800000 */
[C---:B------:R-:W-:Y:S02]  /*3620*/  SEL R18, R28.reuse, R18, !P3 ;  /* 0x000000121c127207 */ /* 0x040fe40005800000 */
[C---:B------:R-:W-:Y:S02]  /*3630*/  SEL R19, R28.reuse, R19, !P3 ;  /* 0x000000131c137207 */ /* 0x040fe40005800000 */
[C---:B------:R-:W-:Y:S02]  /*3640*/  SEL R20, R28.reuse, R20, !P3 ;  /* 0x000000141c147207 */ /* 0x040fe40005800000 */
[C---:B------:R-:W-:Y:S02]  /*3650*/  SEL R21, R28.reuse, R21, !P3 ;  /* 0x000000151c157207 */ /* 0x040fe40005800000 */
[C---:B------:R-:W-:Y:S02]  /*3660*/  SEL R22, R28.reuse, R22, !P3 ;  /* 0x000000161c167207 */ /* 0x040fe40005800000 */
        /* <DEDUP_REMOVED lines=10> */
[----:B------:R-:W-:Y:S01]  /*3710*/  SEL R12, R28, R4, !P3 ;  /* 0x000000041c0c7207 */ /* 0x000fe20005800000 */
[----:B------:R-:W-:Y:S01]  /*3720*/  IMAD R28, R0, UR11, RZ ;  /* 0x0000000b001c7c24 */ /* 0x000fe2000f8e02ff */
[----:B------:R-:W5:Y:S01]  /*3730*/  LDL.LU R3, [R1+0x8] ;  /* 0x0000080001037983 */ /* 0x000f620000300800 */
[----:B---3--:R-:W-:Y:S01]  /*3740*/  IMAD R14, R13, UR10, RZ ;  /* 0x0000000a0d0e7c24 */ /* 0x008fe2000f8e02ff */
[----:B------:R-:W0:Y:S01]  /*3750*/  LDCU UR11, c[0x0][0x3ac] ;  /* 0x00007580ff0b77ac */ /* 0x000e220008000800 */
[----:B----4-:R-:W-:Y:S01]  /*3760*/  IMAD R13, R11, UR10, RZ ;  /* 0x0000000a0b0d7c24 */ /* 0x010fe2000f8e02ff */
[----:B------:R-:W3:Y:S01]  /*3770*/  LDL.LU R0, [R1+0x30] ;  /* 0x0000300001007983 */ /* 0x000ee20000300800 */
[----:B------:R-:W-:-:S03]  /*3780*/  IMAD R11, R29, UR10, RZ ;  /* 0x0000000a1d0b7c24 */ /* 0x000fc6000f8e02ff */
[----:B------:R1:W-:Y:S01]  /*3790*/  STL [R1+0x7fc], R28 ;  /* 0x0007fc1c01007387 */ /* 0x0003e20000100800 */
[----:B------:R-:W-:-:S03]  /*37a0*/  IMAD R4, R2, UR10, RZ ;  /* 0x0000000a02047c24 */ /* 0x000fc6000f8e02ff */
[----:B-1----:R-:W4:Y:S04]  /*37b0*/  LDL.LU R28, [R1+0xc] ;  /* 0x00000c00011c7983 */ /* 0x002f280000300800 */
[----:B------:R-:W3:Y:S04]  /*37c0*/  LDL.LU R29, [R1+0x20] ;  /* 0x00002000011d7983 */ /* 0x000ee80000300800 */
[----:B------:R-:W3:Y:S01]  /*37d0*/  LDL.LU R2, [R1+0x1c] ;  /* 0x00001c0001027983 */ /* 0x000ee20000300800 */
[----:B--2---:R-:W-:-:S05]  /*37e0*/  IMAD R17, R17, UR10, RZ ;  /* 0x0000000a11117c24 */ /* 0x004fca000f8e02ff */
[----:B------:R1:W-:Y:S04]  /*37f0*/  STL [R1], R17 ;  /* 0x0000001101007387 */ /* 0x0003e80000100800 */
[----:B-1----:R-:W2:Y:S02]  /*3800*/  LDL.LU R17, [R1+0x808] ;  /* 0x0008080001117983 */ /* 0x002ea40000300800 */
[----:B--2---:R-:W-:-:S05]  /*3810*/  IMAD R17, R17, UR10, RZ ;  /* 0x0000000a11117c24 */ /* 0x004fca000f8e02ff */
[----:B------:R1:W-:Y:S04]  /*3820*/  STL [R1+0x4], R17 ;  /* 0x0000041101007387 */ /* 0x0003e80000100800 */
[----:B-1----:R-:W2:Y:S01]  /*3830*/  LDL.LU R17, [R1+0x804] ;  /* 0x0008040001117983 */ /* 0x002ea20000300800 */
[----:B------:R-:W-:Y:S02]  /*3840*/  IMAD R9, R9, UR10, RZ ;  /* 0x0000000a09097c24 */ /* 0x000fe4000f8e02ff */
[----:B------:R-:W-:Y:S02]  /*3850*/  IMAD R5, R5, UR10, RZ ;  /* 0x0000000a05057c24 */ /* 0x000fe4000f8e02ff */
[----:B--2---:R-:W-:-:S05]  /*3860*/  IMAD R17, R17, UR10, RZ ;  /* 0x0000000a11117c24 */ /* 0x004fca000f8e02ff */
[----:B------:R1:W-:Y:S04]  /*3870*/  STL [R1+0x8], R17 ;  /* 0x0000081101007387 */ /* 0x0003e80000100800 */
[----:B-1----:R-:W2:Y:S04]  /*3880*/  LDL.LU R17, [R1+0x800] ;  /* 0x0008000001117983 */ /* 0x002ea80000300800 */
[----:B------:R1:W-:Y:S02]  /*3890*/  STL [R1+0x1c], R9 ;  /* 0x00001c0901007387 */ /* 0x0003e40000100800 */
[----:B-1----:R-:W-:-:S02]  /*38a0*/  IMAD R9, R8, UR10, RZ ;  /* 0x0000000a08097c24 */ /* 0x002fc4000f8e02ff */
[----:B------:R-:W-:Y:S02]  /*38b0*/  IMAD R8, R7, UR10, RZ ;  /* 0x0000000a07087c24 */ /* 0x000fe4000f8e02ff */
[----:B------:R-:W-:Y:S02]  /*38c0*/  IMAD R7, R6, UR10, RZ ;  /* 0x0000000a06077c24 */ /* 0x000fe4000f8e02ff */
[----:B------:R-:W-:Y:S01]  /*38d0*/  IMAD R6, R10, UR10, RZ ;  /* 0x0000000a0a067c24 */ /* 0x000fe2000f8e02ff */
[----:B------:R-:W-:Y:S04]  /*38e0*/  STL [R1+0x18], R9 ;  /* 0x0000180901007387 */ /* 0x000fe80000100800 */
[----:B------:R-:W-:Y:S04]  /*38f0*/  STL [R1+0x14], R8 ;  /* 0x0000140801007387 */ /* 0x000fe80000100800 */
[----:B------:R-:W-:Y:S04]  /*3900*/  STL [R1+0x20], R7 ;  /* 0x0000200701007387 */ /* 0x000fe80000100800 */
[----:B------:R1:W-:Y:S01]  /*3910*/  STL [R1+0x10], R6 ;  /* 0x0000100601007387 */ /* 0x0003e20000100800 */
[----:B------:R-:W-:-:S02]  /*3920*/  SHF.R.S32.HI R10, RZ, 0x1f, R14 ;  /* 0x0000001fff0a7819 */ /* 0x000fc4000001140e */
[----:B-1----:R-:W-:Y:S02]  /*3930*/  IADD3 R6, P5, PT, R14, UR14, RZ ;  /* 0x0000000e0e067c10 */ /* 0x002fe4000ffbe0ff */
[----:B------:R-:W2:Y:S04]  /*3940*/  LDL.LU R14, [R1+0x8] ;  /* 0x00000800010e7983 */ /* 0x000ea80000300800 */
[----:B------:R1:W-:Y:S01]  /*3950*/  STL [R1+0x4f4], R6 ;  /* 0x0004f40601007387 */ /* 0x0003e20000100800 */
[----:B------:R-:W-:Y:S02]  /*3960*/  SHF.R.S32.HI R9, RZ, 0x1f, R13 ;  /* 0x0000001fff097819 */ /* 0x000fe4000001140d */
[----:B------:R-:W-:Y:S02]  /*3970*/  SHF.R.S32.HI R8, RZ, 0x1f, R11 ;  /* 0x0000001fff087819 */ /* 0x000fe4000001140b */
[----:B-1----:R-:W-:-:S02]  /*3980*/  IADD3 R6, P4, PT, R13, UR14, RZ ;  /* 0x0000000e0d067c10 */ /* 0x002fc4000ff9e0ff */
[----:B------:R-:W2:Y:S04]  /*3990*/  LDL.LU R13, [R1+0x4] ;  /* 0x00000400010d7983 */ /* 0x000ea80000300800 */
[----:B------:R1:W-:Y:S02]  /*39a0*/  STL [R1+0x4fc], R6 ;  /* 0x0004fc0601007387 */ /* 0x0003e40000100800 */
[----:B-1----:R-:W-:Y:S02]  /*39b0*/  IADD3 R6, P3, PT, R11, UR14, RZ ;  /* 0x0000000e0b067c10 */ /* 0x002fe4000ff7e0ff */
[----:B------:R-:W2:Y:S01]  /*39c0*/  LDL.LU R11, [R1] ;  /* 0x00000000010b7983 */ /* 0x000ea20000300800 */
[----:B------:R-:W-:Y:S01]  /*39d0*/  SHF.R.S32.HI R7, RZ, 0x1f, R5 ;  /* 0x0000001fff077819 */ /* 0x000fe20000011405 */
[----:B-----5:R-:W-:Y:S01]  /*39e0*/  IMAD R3, R3, UR10, RZ ;  /* 0x0000000a03037c24 */ /* 0x020fe2000f8e02ff */
[----:B------:R-:W-:Y:S01]  /*39f0*/  IADD3 R5, P2, PT, R5, UR14, RZ ;  /* 0x0000000e05057c10 */ /* 0x000fe2000ff5e0ff */
[----:B------:R1:W-:Y:S01]  /*3a00*/  STL [R1+0x504], R6 ;  /* 0x0005040601007387 */ /* 0x0003e20000100800 */
[----:B---3--:R-:W-:-:S03]  /*3a10*/  IMAD R2, R2, UR10, RZ ;  /* 0x0000000a02027c24 */ /* 0x008fc6000f8e02ff */
[----:B------:R3:W-:Y:S01]  /*3a20*/  STL [R1+0x50c], R5 ;  /* 0x00050c0501007387 */ /* 0x0007e20000100800 */
[----:B-1----:R-:W-:Y:S02]  /*3a30*/  SHF.R.S32.HI R6, RZ, 0x1f, R4 ;  /* 0x0000001fff067819 */ /* 0x002fe40000011404 */
[----:B------:R-:W-:Y:S02]  /*3a40*/  IADD3 R4, P1, PT, R4, UR14, RZ ;  /* 0x0000000e04047c10 */ /* 0x000fe4000ff3e0ff */
[----:B---3--:R-:W-:Y:S01]  /*3a50*/  SHF.R.S32.HI R5, RZ, 0x1f, R3 ;  /* 0x0000001fff057819 */ /* 0x008fe20000011403 */
[----:B------:R-:W-:Y:S01]  /*3a60*/  IMAD R0, R0, UR10, RZ ;  /* 0x0000000a00007c24 */ /* 0x000fe2000f8e02ff */
[----:B------:R-:W-:Y:S01]  /*3a70*/  IADD3 R3, P0, PT, R3, UR14, RZ ;  /* 0x0000000e03037c10 */ /* 0x000fe2000ff1e0ff */
[----:B------:R1:W-:Y:S01]  /*3a80*/  STL [R1+0x514], R4 ;  /* 0x0005140401007387 */ /* 0x0003e20000100800 */
[----:B------:R-:W-:Y:S01]  /*3a90*/  IADD3.X R10, PT, PT, R10, UR15, RZ, P5, !PT ;  /* 0x0000000f0a0a7c10 */ /* 0x000fe2000affe4ff */
[----:B------:R-:W-:-:S02]  /*3aa0*/  IMAD R15, R15, UR10, RZ ;  /* 0x0000000a0f0f7c24 */ /* 0x000fc4000f8e02ff */
[----:B------:R3:W-:Y:S01]  /*3ab0*/  STL [R1+0x51c], R3 ;  /* 0x00051c0301007387 */ /* 0x0007e20000100800 */
[----:B-1----:R-:W-:Y:S02]  /*3ac0*/  SHF.R.S32.HI R4, RZ, 0x1f, R2 ;  /* 0x0000001fff047819 */ /* 0x002fe40000011402 */
[----:B------:R-:W-:Y:S02]  /*3ad0*/  IADD3 R2, P6, PT, R2, UR14, RZ ;  /* 0x0000000e02027c10 */ /* 0x000fe4000ffde0ff */
[----:B---3--:R-:W-:Y:S02]  /*3ae0*/  SHF.R.S32.HI R3, RZ, 0x1f, R0 ;  /* 0x0000001fff037819 */ /* 0x008fe40000011400 */
[----:B------:R-:W-:Y:S01]  /*3af0*/  IADD3 R0, P5, PT, R0, UR14, RZ ;  /* 0x0000000e00007c10 */ /* 0x000fe2000ffbe0ff */
[----:B------:R-:W-:Y:S01]  /*3b00*/  STL [R1+0x524], R2 ;  /* 0x0005240201007387 */ /* 0x000fe20000100800 */
[----:B------:R-:W-:-:S03]  /*3b10*/  IMAD R16, R16, UR10, RZ ;  /* 0x0000000a10107c24 */ /* 0x000fc6000f8e02ff */
[----:B------:R1:W-:Y:S04]  /*3b20*/  STL [R1+0x4f0], R10 ;  /* 0x0004f00a01007387 */ /* 0x0003e80000100800 */
[----:B------:R-:W-:Y:S01]  /*3b30*/  STL [R1+0x52c], R0 ;  /* 0x00052c0001007387 */ /* 0x000fe20000100800 */
[----:B-1----:R-:W-:Y:S02]  /*3b40*/  IADD3.X R10, PT, PT, R9, UR15, RZ, P4, !PT ;  /* 0x0000000f090a7c10 */ /* 0x002fe4000a7fe4ff */
[----:B------:R-:W-:-:S03]  /*3b50*/  IADD3 R9, P4, PT, R15, UR14, RZ ;  /* 0x0000000e0f097c10 */ /* 0x000fc6000ff9e0ff */
[----:B------:R1:W-:Y:S01]  /*3b60*/  STL [R1+0x4f8], R10 ;  /* 0x0004f80a01007387 */ /* 0x0003e20000100800 */
[----:B------:R-:W-:-:S03]  /*3b70*/  IMAD R29, R29, UR10, RZ ;  /* 0x0000000a1d1d7c24 */ /* 0x000fc6000f8e02ff */
[----:B------:R3:W-:Y:S01]  /*3b80*/  STL [R1+0x534], R9 ;  /* 0x0005340901007387 */ /* 0x0007e20000100800 */
[----:B-1----:R-:W-:Y:S02]  /*3b90*/  IADD3.X R10, PT, PT, R8, UR15, RZ, P3, !PT ;  /* 0x0000000f080a7c10 */ /* 0x002fe40009ffe4ff */
[----:B---3--:R-:W-:-:S03]  /*3ba0*/  IADD3 R9, P3, PT, R16, UR14, RZ ;  /* 0x0000000e10097c10 */ /* 0x008fc6000ff7e0ff */
[----:B------:R1:W-:Y:S04]  /*3bb0*/  STL [R1+0x500], R10 ;  /* 0x0005000a01007387 */ /* 0x0003e80000100800 */
[----:B------:R3:W-:Y:S01]  /*3bc0*/  STL [R1+0x53c], R9 ;  /* 0x00053c0901007387 */ /* 0x0007e20000100800 */
[----:B-1----:R-:W-:Y:S02]  /*3bd0*/  IADD3.X R10, PT, PT, R7, UR15, RZ, P2, !PT ;  /* 0x0000000f070a7c10 */ /* 0x002fe400097fe4ff */
[----:B---3--:R-:W-:-:S03]  /*3be0*/  IADD3 R9, P2, PT, R29, UR14, RZ ;  /* 0x0000000e1d097c10 */ /* 0x008fc6000ff5e0ff */
[----:B------:R1:W-:Y:S04]  /*3bf0*/  STL [R1+0x508], R10 ;  /* 0x0005080a01007387 */ /* 0x0003e80000100800 */
[----:B------:R-:W-:Y:S01]  /*3c00*/  STL [R1+0x544], R9 ;  /* 0x0005440901007387 */ /* 0x000fe20000100800 */
[----:B-1----:R-:W-:-:S05]  /*3c10*/  IADD3.X R10, PT, PT, R6, UR15, RZ, P1, !PT ;  /* 0x0000000f060a7c10 */ /* 0x002fca0008ffe4ff */
[----:B------:R1:W-:Y:S01]  /*3c20*/  STL [R1+0x510], R10 ;  /* 0x0005100a01007387 */ /* 0x0003e20000100800 */
[----:B----4-:R-:W-:Y:S01]  /*3c30*/  IMAD R28, R28, UR10, RZ ;  /* 0x0000000a1c1c7c24 */ /* 0x010fe2000f8e02ff */
[----:B-1----:R-:W-:Y:S02]  /*3c40*/  IADD3.X R10, PT, PT, R5, UR15, RZ, P0, !PT ;  /* 0x0000000f050a7c10 */ /* 0x002fe400087fe4ff */
[----:B------:R-:W-:Y:S02]  /*3c50*/  IADD3.X R3, PT, PT, R3, UR15, RZ, P5, !PT ;  /* 0x0000000f03037c10 */ /* 0x000fe4000affe4ff */
[----:B------:R-:W-:Y:S01]  /*3c60*/  SHF.R.S32.HI R2, RZ, 0x1f, R15 ;  /* 0x0000001fff027819 */ /* 0x000fe2000001140f */
[----:B------:R-:W-:Y:S01]  /*3c70*/  IMAD R18, R18, UR10, RZ ;  /* 0x0000000a12127c24 */ /* 0x000fe2000f8e02ff */
[----:B------:R-:W-:Y:S02]  /*3c80*/  SHF.R.S32.HI R0, RZ, 0x1f, R16 ;  /* 0x0000001fff007819 */ /* 0x000fe40000011410 */
[----:B------:R-:W-:Y:S01]  /*3c90*/  SHF.R.S32.HI R8, RZ, 0x1f, R29 ;  /* 0x0000001fff087819 */ /* 0x000fe2000001141d */
[----:B------:R-:W-:-:S02]  /*3ca0*/  IMAD R19, R19, UR10, RZ ;  /* 0x0000000a13137c24 */ /* 0x000fc4000f8e02ff */
[----:B--2---:R-:W-:Y:S01]  /*3cb0*/  IMAD R17, R17, UR10, RZ ;  /* 0x0000000a11117c24 */ /* 0x004fe2000f8e02ff */
[----:B------:R-:W-:-:S05]  /*3cc0*/  IADD3 R9, P1, PT, R11, UR14, RZ ;  /* 0x0000000e0b097c10 */ /* 0x000fca000ff3e0ff */
[----:B------:R1:W-:Y:S04]  /*3cd0*/  STL [R1+0x54c], R9 ;  /* 0x00054c0901007387 */ /* 0x0003e80000100800 */
[----:B------:R2:W-:Y:S01]  /*3ce0*/  STL [R1+0x518], R10 ;  /* 0x0005180a01007387 */ /* 0x0005e20000100800 */
[----:B-1----:R-:W-:Y:S02]  /*3cf0*/  IADD3 R9, P0, PT, R13, UR14, RZ ;  /* 0x0000000e0d097c10 */ /* 0x002fe4000ff1e0ff */
[----:B--2---:R-:W-:-:S03]  /*3d00*/  IADD3.X R10, PT, PT, R4, UR15, RZ, P6, !PT ;  /* 0x0000000f040a7c10 */ /* 0x004fc6000b7fe4ff */
[----:B------:R1:W-:Y:S04]  /*3d10*/  STL [R1+0x554], R9 ;  /* 0x0005540901007387 */ /* 0x0003e80000100800 */
[----:B------:R2:W-:Y:S01]  /*3d20*/  STL [R1+0x520], R10 ;  /* 0x0005200a01007387 */ /* 0x0005e20000100800 */
[----:B-1----:R-:W-:Y:S02]  /*3d30*/  IADD3 R9, P6, PT, R14, UR14, RZ ;  /* 0x0000000e0e097c10 */ /* 0x002fe4000ffde0ff */
[----:B------:R-:W-:-:S03]  /*3d40*/  SHF.R.S32.HI R4, RZ, 0x1f, R28 ;  /* 0x0000001fff047819 */ /* 0x000fc6000001141c */
[----:B------:R1:W-:Y:S01]  /*3d50*/  STL [R1+0x55c], R9 ;  /* 0x00055c0901007387 */ /* 0x0003e20000100800 */
[----:B--2---:R-:W-:Y:S02]  /*3d60*/  IADD3.X R10, PT, PT, R2, UR15, RZ, P4, !PT ;  /* 0x0000000f020a7c10 */ /* 0x004fe4000a7fe4ff */
[----:B-1----:R-:W-:Y:S02]  /*3d70*/  IADD3 R9, P5, PT, R28, UR14, RZ ;  /* 0x0000000e1c097c10 */ /* 0x002fe4000ffbe0ff */
[----:B------:R-:W2:Y:S04]  /*3d80*/  LDL.LU R28, [R1+0x7fc] ;  /* 0x0007fc00011c7983 */ /* 0x000ea80000300800 */
[----:B------:R-:W-:Y:S04]  /*3d90*/  STL [R1+0x528], R3 ;  /* 0x0005280301007387 */ /* 0x000fe80000100800 */
[----:B------:R1:W-:Y:S04]  /*3da0*/  STL [R1+0x564], R9 ;  /* 0x0005640901007387 */ /* 0x0003e80000100800 */
[----:B------:R3:W-:Y:S01]  /*3db0*/  STL [R1+0x530], R10 ;  /* 0x0005300a01007387 */ /* 0x0007e20000100800 */
[----:B-1----:R-:W-:-:S02]  /*3dc0*/  IADD3 R9, P4, PT, R17, UR14, RZ ;  /* 0x0000000e11097c10 */ /* 0x002fc4000ff9e0ff */
[----:B---3--:R-:W-:-:S03]  /*3dd0*/  IADD3.X R10, PT, PT, R0, UR15, RZ, P3, !PT ;  /* 0x0000000f000a7c10 */ /* 0x008fc60009ffe4ff */
[----:B------:R1:W-:Y:S04]  /*3de0*/  STL [R1+0x56c], R9 ;  /* 0x00056c0901007387 */ /* 0x0003e80000100800 */
[----:B------:R3:W-:Y:S01]  /*3df0*/  STL [R1+0x538], R10 ;  /* 0x0005380a01007387 */ /* 0x0007e20000100800 */
[----:B-1----:R-:W-:Y:S02]  /*3e00*/  IADD3 R9, P3, PT, R18, UR14, RZ ;  /* 0x0000000e12097c10 */ /* 0x002fe4000ff7e0ff */
[----:B---3--:R-:W-:-:S03]  /*3e10*/  IADD3.X R10, PT, PT, R8, UR15, RZ, P2, !PT ;  /* 0x0000000f080a7c10 */ /* 0x008fc600097fe4ff */
[----:B------:R1:W-:Y:S01]  /*3e20*/  STL [R1+0x574], R9 ;  /* 0x0005740901007387 */ /* 0x0003e20000100800 */
[----:B------:R-:W-:Y:S02]  /*3e30*/  IADD3 R8, P2, PT, R19, UR14, RZ ;  /* 0x0000000e13087c10 */ /* 0x000fe4000ff5e0ff */
[----:B------:R-:W-:Y:S01]  /*3e40*/  SHF.R.S32.HI R7, RZ, 0x1f, R11 ;  /* 0x0000001fff077819 */ /* 0x000fe2000001140b */
[----:B-1----:R-:W3:Y:S04]  /*3e50*/  LDL.LU R9, [R1+0x1c] ;  /* 0x00001c0001097983 */ /* 0x002ee80000300800 */
[----:B------:R1:W-:Y:S01]  /*3e60*/  STL [R1+0x540], R10 ;  /* 0x0005400a01007387 */ /* 0x0003e20000100800 */
[----:B------:R-:W-:Y:S02]  /*3e70*/  SHF.R.S32.HI R6, RZ, 0x1f, R13 ;  /* 0x0000001fff067819 */ /* 0x000fe4000001140d */
[----:B------:R-:W-:Y:S01]  /*3e80*/  IADD3.X R7, PT, PT, R7, UR15, RZ, P1, !PT ;  /* 0x0000000f07077c10 */ /* 0x000fe20008ffe4ff */
[----:B-1----:R-:W4:Y:S04]  /*3e90*/  LDL.LU R10, [R1+0x18] ;  /* 0x00001800010a7983 */ /* 0x002f280000300800 */
[----:B------:R-:W5:Y:S04]  /*3ea0*/  LDL.LU R11, [R1+0x14] ;  /* 0x00001400010b7983 */ /* 0x000f680000300800 */
[----:B------:R-:W-:Y:S04]  /*3eb0*/  STL [R1+0x57c], R8 ;  /* 0x00057c0801007387 */ /* 0x000fe80000100800 */
[----:B------:R-:W2:Y:S01]  /*3ec0*/  LDL.LU R13, [R1+0x10] ;  /* 0x00001000010d7983 */ /* 0x000ea20000300800 */
[----:B------:R-:W-:-:S03]  /*3ed0*/  SHF.R.S32.HI R5, RZ, 0x1f, R14 ;  /* 0x0000001fff057819 */ /* 0x000fc6000001140e */
[----:B------:R-:W-:Y:S04]  /*3ee0*/  STL [R1+0x548], R7 ;  /* 0x0005480701007387 */ /* 0x000fe80000100800 */
[----:B------:R-:W2:Y:S01]  /*3ef0*/  LDL.LU R14, [R1+0x20] ;  /* 0x00002000010e7983 */ /* 0x000ea20000300800 */
[----:B------:R-:W-:Y:S02]  /*3f00*/  IMAD R20, R20, UR10, RZ ;  /* 0x0000000a14147c24 */ /* 0x000fe4000f8e02ff */
[----:B------:R-:W-:-:S03]  /*3f10*/  IMAD R21, R21, UR10, RZ ;  /* 0x0000000a15157c24 */ /* 0x000fc6000f8e02ff */
[----:B------:R-:W-:Y:S02]  /*3f20*/  IADD3 R15, P1, PT, R20, UR14, RZ ;  /* 0x0000000e140f7c10 */ /* 0x000fe4000ff3e0ff */
[----:B------:R-:W-:Y:S01]  /*3f30*/  IADD3.X R16, PT, PT, R6, UR15, RZ, P0, !PT ;  /* 0x0000000f06107c10 */ /* 0x000fe200087fe4ff */
[----:B------:R-:W-:Y:S02]  /*3f40*/  IMAD R22, R22, UR10, RZ ;  /* 0x0000000a16167c24 */ /* 0x000fe4000f8e02ff */
[----:B------:R1:W-:Y:S01]  /*3f50*/  STL [R1+0x584], R15 ;  /* 0x0005840f01007387 */ /* 0x0003e20000100800 */
[----:B------:R-:W-:-:S03]  /*3f60*/  IMAD R23, R23, UR10, RZ ;  /* 0x0000000a17177c24 */ /* 0x000fc6000f8e02ff */
[----:B------:R0:W-:Y:S01]  /*3f70*/  STL [R1+0x550], R16 ;  /* 0x0005501001007387 */ /* 0x0001e20000100800 */
[----:B-1----:R-:W-:Y:S02]  /*3f80*/  IADD3 R15, P0, PT, R21, UR14, RZ ;  /* 0x0000000e150f7c10 */ /* 0x002fe4000ff1e0ff */
[----:B0-----:R-:W-:-:S03]  /*3f90*/  IADD3.X R16, PT, PT, R5, UR15, RZ, P6, !PT ;  /* 0x0000000f05107c10 */ /* 0x001fc6000b7fe4ff */
[----:B------:R0:W-:Y:S01]  /*3fa0*/  STL [R1+0x58c], R15 ;  /* 0x00058c0f01007387 */ /* 0x0001e20000100800 */
[----:B------:R-:W-:-:S03]  /*3fb0*/  IMAD R24, R24, UR10, RZ ;  /* 0x0000000a18187c24 */ /* 0x000fc6000f8e02ff */
[----:B------:R1:W-:Y:S01]  /*3fc0*/  STL [R1+0x558], R16 ;  /* 0x0005581001007387 */ /* 0x0003e20000100800 */
[----:B0-----:R-:W-:Y:S02]  /*3fd0*/  IADD3 R15, P6, PT, R22, UR14, RZ ;  /* 0x0000000e160f7c10 */ /* 0x001fe4000ffde0ff */
[----:B------:R-:W-:Y:S02]  /*3fe0*/  SHF.R.S32.HI R3, RZ, 0x1f, R17 ;  /* 0x0000001fff037819 */ /* 0x000fe40000011411 */
[----:B-1----:R-:W-:Y:S01]  /*3ff0*/  IADD3.X R16, PT, PT, R4, UR15, RZ, P5, !PT ;  /* 0x0000000f04107c10 */ /* 0x002fe2000affe4ff */
        /* <DEDUP_REMOVED lines=19> */
[----:B------:R-:W-:Y:S02]  /*4130*/  SHF.R.S32.HI R7, RZ, 0x1f, R21 ;  /* 0x0000001fff077819 */ /* 0x000fe40000011415 */
[----:B------:R-:W-:Y:S01]  /*4140*/  SHF.R.S32.HI R6, RZ, 0x1f, R22 ;  /* 0x0000001fff067819 */ /* 0x000fe20000011416 */
[----:B------:R1:W-:Y:S01]  /*4150*/  STL [R1+0x578], R16 ;  /* 0x0005781001007387 */ /* 0x0003e20000100800 */
[----:B0-----:R-:W-:-:S02]  /*4160*/  IADD3 R15, P2, PT, R26, UR14, RZ ;  /* 0x0000000e1a0f7c10 */ /* 0x001fc4000ff5e0ff */
[----:B-1----:R-:W-:-:S03]  /*4170*/  IADD3.X R16, PT, PT, R8, UR15, RZ, P1, !PT ;  /* 0x0000000f08107c10 */ /* 0x002fc60008ffe4ff */
[----:B------:R0:W-:Y:S01]  /*4180*/  STL [R1+0x5b4], R15 ;  /* 0x0005b40f01007387 */ /* 0x0001e20000100800 */
[----:B------:R-:W-:Y:S02]  /*4190*/  IADD3.X R8, PT, PT, R7, UR15, RZ, P0, !PT ;  /* 0x0000000f07087c10 */ /* 0x000fe400087fe4ff */
[----:B------:R-:W-:Y:S01]  /*41a0*/  IADD3.X R6, PT, PT, R6, UR15, RZ, P6, !PT ;  /* 0x0000000f06067c10 */ /* 0x000fe2000b7fe4ff */
[----:B------:R-:W-:Y:S01]  /*41b0*/  STL [R1+0x580], R16 ;  /* 0x0005801001007387 */ /* 0x000fe20000100800 */
[----:B------:R-:W-:Y:S02]  /*41c0*/  SHF.R.S32.HI R5, RZ, 0x1f, R23 ;  /* 0x0000001fff057819 */ /* 0x000fe40000011417 */
[----:B0-----:R-:W-:Y:S02]  /*41d0*/  IADD3 R15, P1, PT, R27, UR14, RZ ;  /* 0x0000000e1b0f7c10 */ /* 0x001fe4000ff3e0ff */
[----:B------:R-:W-:-:S03]  /*41e0*/  SHF.R.S32.HI R4, RZ, 0x1f, R24 ;  /* 0x0000001fff047819 */ /* 0x000fc60000011418 */
[----:B------:R-:W-:Y:S01]  /*41f0*/  STL [R1+0x5bc], R15 ;  /* 0x0005bc0f01007387 */ /* 0x000fe20000100800 */
[----:B------:R-:W-:-:S03]  /*4200*/  SHF.R.S32.HI R3, RZ, 0x1f, R25 ;  /* 0x0000001fff037819 */ /* 0x000fc60000011419 */
[----:B------:R4:W-:Y:S01]  /*4210*/  STL [R1+0x588], R8 ;  /* 0x0005880801007387 */ /* 0x0009e20000100800 */
[----:B------:R-:W-:Y:S01]  /*4220*/  IADD3.X R3, PT, PT, R3, UR15, RZ, P3, !PT ;  /* 0x0000000f03037c10 */ /* 0x000fe20009ffe4ff */
[----:B------:R-:W-:Y:S01]  /*4230*/  IMAD R12, R12, UR10, RZ ;  /* 0x0000000a0c0c7c24 */ /* 0x000fe2000f8e02ff */
[----:B------:R-:W-:Y:S02]  /*4240*/  SHF.R.S32.HI R2, RZ, 0x1f, R26 ;  /* 0x0000001fff027819 */ /* 0x000fe4000001141a */
[----:B------:R-:W-:Y:S02]  /*4250*/  SHF.R.S32.HI R0, RZ, 0x1f, R27 ;  /* 0x0000001fff007819 */ /* 0x000fe4000001141b */
[----:B---3--:R-:W-:-:S05]  /*4260*/  IADD3 R7, P0, PT, R9, UR14, RZ ;  /* 0x0000000e09077c10 */ /* 0x008fca000ff1e0ff */
[----:B------:R0:W-:Y:S04]  /*4270*/  STL [R1+0x5c4], R7 ;  /* 0x0005c40701007387 */ /* 0x0001e80000100800 */
[----:B------:R5:W-:Y:S01]  /*4280*/  STL [R1+0x590], R6 ;  /* 0x0005900601007387 */ /* 0x000be20000100800 */
[----:B----4-:R-:W-:Y:S02]  /*4290*/  IADD3 R8, P6, PT, R10, UR14, RZ ;  /* 0x0000000e0a087c10 */ /* 0x010fe4000ffde0ff */
[----:B0-----:R-:W-:Y:S02]  /*42a0*/  IADD3.X R7, PT, PT, R5, UR15, RZ, P5, !PT ;  /* 0x0000000f05077c10 */ /* 0x001fe4000affe4ff */
[----:B------:R-:W-:Y:S02]  /*42b0*/  IADD3.X R5, PT, PT, R4, UR15, RZ, P4, !PT ;  /* 0x0000000f04057c10 */ /* 0x000fe4000a7fe4ff */
[----:B-----5:R-:W-:Y:S01]  /*42c0*/  IADD3 R6, P5, PT, R11, UR14, RZ ;  /* 0x0000000e0b067c10 */ /* 0x020fe2000ffbe0ff */
[----:B------:R-:W-:Y:S01]  /*42d0*/  STL [R1+0x5cc], R8 ;  /* 0x0005cc0801007387 */ /* 0x000fe20000100800 */
[----:B--2---:R-:W-:-:S03]  /*42e0*/  IADD3 R4, P4, PT, R13, UR14, RZ ;  /* 0x0000000e0d047c10 */ /* 0x004fc6000ff9e0ff */
[----:B------:R-:W-:Y:S04]  /*42f0*/  STL [R1+0x598], R7 ;  /* 0x0005980701007387 */ /* 0x000fe80000100800 */
[----:B------:R-:W-:Y:S04]  /*4300*/  STL [R1+0x5d4], R6 ;  /* 0x0005d40601007387 */ /* 0x000fe80000100800 */
[----:B------:R0:W-:Y:S04]  /*4310*/  STL [R1+0x5a0], R5 ;  /* 0x0005a00501007387 */ /* 0x0001e80000100800 */
[----:B------:R1:W-:Y:S04]  /*4320*/  STL [R1+0x5dc], R4 ;  /* 0x0005dc0401007387 */ /* 0x0003e80000100800 */
[----:B------:R2:W-:Y:S01]  /*4330*/  STL [R1+0x5a8], R3 ;  /* 0x0005a80301007387 */ /* 0x0005e20000100800 */
[----:B0-----:R-:W-:-:S02]  /*4340*/  IADD3 R5, P3, PT, R14, UR14, RZ ;  /* 0x0000000e0e057c10 */ /* 0x001fc4000ff7e0ff */
[----:B-1----:R-:W-:Y:S02]  /*4350*/  IADD3.X R4, PT, PT, R2, UR15, RZ, P2, !PT ;  /* 0x0000000f02047c10 */ /* 0x002fe400097fe4ff */
[----:B------:R-:W-:Y:S02]  /*4360*/  IADD3.X R2, PT, PT, R0, UR15, RZ, P1, !PT ;  /* 0x0000000f00027c10 */ /* 0x000fe40008ffe4ff */
[----:B--2---:R-:W-:Y:S01]  /*4370*/  IADD3 R3, P2, PT, R12, UR14, RZ ;  /* 0x0000000e0c037c10 */ /* 0x004fe2000ff5e0ff */
[----:B------:R-:W-:Y:S01]  /*4380*/  STL [R1+0x5e4], R5 ;  /* 0x0005e40501007387 */ /* 0x000fe20000100800 */
[----:B------:R-:W-:-:S03]  /*4390*/  SHF.R.S32.HI R0, RZ, 0x1f, R9 ;  /* 0x0000001fff007819 */ /* 0x000fc60000011409 */
[----:B------:R-:W-:Y:S04]  /*43a0*/  STL [R1+0x5b0], R4 ;  /* 0x0005b00401007387 */ /* 0x000fe80000100800 */
[----:B------:R0:W-:Y:S04]  /*43b0*/  STL [R1+0x5ec], R3 ;  /* 0x0005ec0301007387 */ /* 0x0001e80000100800 */
[----:B------:R1:W-:Y:S01]  /*43c0*/  STL [R1+0x5b8], R2 ;  /* 0x0005b80201007387 */ /* 0x0003e20000100800 */
[----:B------:R-:W-:Y:S02]  /*43d0*/  IADD3.X R7, PT, PT, R0, UR15, RZ, P0, !PT ;  /* 0x0000000f00077c10 */ /* 0x000fe400087fe4ff */
[----:B0-----:R-:W-:-:S02]  /*43e0*/  SHF.R.S32.HI R3, RZ, 0x1f, R11 ;  /* 0x0000001fff037819 */ /* 0x001fc4000001140b */
[----:B-1----:R-:W-:Y:S02]  /*43f0*/  SHF.R.S32.HI R2, RZ, 0x1f, R10 ;  /* 0x0000001fff027819 */ /* 0x002fe4000001140a */
[----:B------:R-:W-:Y:S02]  /*4400*/  SHF.R.S32.HI R4, RZ, 0x1f, R13 ;  /* 0x0000001fff047819 */ /* 0x000fe4000001140d */
[----:B------:R-:W-:Y:S02]  /*4410*/  IADD3.X R2, PT, PT, R2, UR15, RZ, P6, !PT ;  /* 0x0000000f02027c10 */ /* 0x000fe4000b7fe4ff */
[----:B------:R-:W-:Y:S02]  /*4420*/  IADD3.X R0, PT, PT, R3, UR15, RZ, P5, !PT ;  /* 0x0000000f03007c10 */ /* 0x000fe4000affe4ff */
[----:B------:R-:W-:Y:S01]  /*4430*/  SHF.R.S32.HI R5, RZ, 0x1f, R14 ;  /* 0x0000001fff057819 */ /* 0x000fe2000001140e */
[----:B------:R-:W-:Y:S01]  /*4440*/  STL [R1+0x5c0], R7 ;  /* 0x0005c00701007387 */ /* 0x000fe20000100800 */
[----:B------:R-:W-:-:S02]  /*4450*/  SHF.R.S32.HI R6, RZ, 0x1f, R12 ;  /* 0x0000001fff067819 */ /* 0x000fc4000001140c */
[----:B------:R-:W-:Y:S01]  /*4460*/  IADD3.X R3, PT, PT, R4, UR15, RZ, P4, !PT ;  /* 0x0000000f04037c10 */ /* 0x000fe2000a7fe4ff */
[----:B------:R0:W-:Y:S01]  /*4470*/  STL [R1+0x5c8], R2 ;  /* 0x0005c80201007387 */ /* 0x0001e20000100800 */
[----:B------:R-:W-:-:S03]  /*4480*/  IADD3 R23, P1, PT, R28, UR12, RZ ;  /* 0x0000000c1c177c10 */ /* 0x000fc6000ff3e0ff */
[----:B------:R1:W-:Y:S01]  /*4490*/  STL [R1+0x5d0], R0 ;  /* 0x0005d00001007387 */ /* 0x0003e20000100800 */
[----:B0-----:R-:W-:-:S03]  /*44a0*/  IADD3.X R2, PT, PT, R5, UR15, RZ, P3, !PT ;  /* 0x0000000f05027c10 */ /* 0x001fc60009ffe4ff */
[----:B------:R0:W-:Y:S01]  /*44b0*/  STL [R1+0x5d8], R3 ;  /* 0x0005d80301007387 */ /* 0x0001e20000100800 */
[----:B-1----:R-:W-:-:S03]  /*44c0*/  IADD3.X R0, PT, PT, R6, UR15, RZ, P2, !PT ;  /* 0x0000000f06007c10 */ /* 0x002fc600097fe4ff */
[----:B------:R-:W-:Y:S01]  /*44d0*/  STL [R1+0x5e0], R2 ;  /* 0x0005e00201007387 */ /* 0x000fe20000100800 */
[----:B------:R-:W-:-:S03]  /*44e0*/  LEA.HI.X.SX32 R22, R28, UR13, 0x1, P1 ;  /* 0x0000000d1c167c11 */ /* 0x000fc600088f0eff */
[----:B------:R-:W-:Y:S01]  /*44f0*/  STL [R1+0x5e8], R0 ;  /* 0x0005e80001007387 */ /* 0x000fe20000100800 */
[----:B0-----:R-:W0:Y:S03]  /*4500*/  LDC R3, c[0x0][0x3a8] ;  /* 0x0000ea00ff037b82 */ /* 0x001e260000000800 */
[----:B------:R-:W2:Y:S04]  /*4510*/  LDL.LU R28, [R1+0x7f8] ;  /* 0x0007f800011c7983 */ /* 0x000ea80000300800 */
[----:B------:R-:W-:Y:S04]  /*4520*/  STL [R1+0x80], RZ ;  /* 0x000080ff01007387 */ /* 0x000fe80000100800 */
        /* <DEDUP_REMOVED lines=155> */
[----:B------:R-:W-:Y:S01]  /*4ee0*/  STL [R1+0x140], RZ ;  /* 0x000140ff01007387 */ /* 0x000fe20000100800 */
[----:B------:R-:W1:Y:S03]  /*4ef0*/  S2R R11, SR_TID.X ;  /* 0x00000000000b7919 */ /* 0x000e660000002100 */
[----:B------:R-:W-:Y:S04]  /*4f00*/  STL [R1+0x144], RZ ;  /* 0x000144ff01007387 */ /* 0x000fe80000100800 */
[----:B------:R-:W-:Y:S04]  /*4f10*/  STL [R1+0x148], RZ ;  /* 0x000148ff01007387 */ /* 0x000fe80000100800 */
[----:B------:R-:W-:Y:S01]  /*4f20*/  STL [R1+0x14c], RZ ;  /* 0x00014cff01007387 */ /* 0x000fe20000100800 */
[----:B------:R-:W3:Y:S03]  /*4f30*/  S2R R14, SR_TID.X ;  /* 0x00000000000e7919 */ /* 0x000ee60000002100 */
[----:B------:R-:W-:Y:S04]  /*4f40*/  STL [R1+0x270], RZ ;  /* 0x000270ff01007387 */ /* 0x000fe80000100800 */
[----:B------:R-:W-:Y:S04]  /*4f50*/  STL [R1+0x274], RZ ;  /* 0x000274ff01007387 */ /* 0x000fe80000100800 */
[----:B------:R-:W-:Y:S01]  /*4f60*/  STL [R1+0x278], RZ ;  /* 0x000278ff01007387 */ /* 0x000fe20000100800 */
[----:B------:R-:W4:Y:S03]  /*4f70*/  S2R R9, SR_TID.X ;  /* 0x0000000000097919 */ /* 0x000f260000002100 */
[----:B------:R-:W-:Y:S04]  /*4f80*/  STL [R1+0x27c], RZ ;  /* 0x00027cff01007387 */ /* 0x000fe80000100800 */
[----:B------:R-:W-:Y:S04]  /*4f90*/  STL [R1+0x260], RZ ;  /* 0x000260ff01007387 */ /* 0x000fe80000100800 */
[----:B------:R-:W-:Y:S01]  /*4fa0*/  STL [R1+0x264], RZ ;  /* 0x000264ff01007387 */ /* 0x000fe20000100800 */
[----:B------:R-:W5:Y:S03]  /*4fb0*/  S2R R10, SR_TID.X ;  /* 0x00000000000a7919 */ /* 0x000f660000002100 */
        /* <DEDUP_REMOVED lines=19> */
[----:B-1----:R-:W-:-:S03]  /*50f0*/  SHF.R.U32.HI R11, RZ, 0x8, R11 ;  /* 0x00000008ff0b7819 */ /* 0x002fc6000001160b */
[----:B------:R-:W-:Y:S04]  /*5100*/  STL [R1+0x214], RZ ;  /* 0x000214ff01007387 */ /* 0x000fe80000100800 */
[----:B------:R-:W-:Y:S04]  /*5110*/  STL [R1+0x218], RZ ;  /* 0x000218ff01007387 */ /* 0x000fe80000100800 */
[----:B------:R-:W-:Y:S04]  /*5120*/  STL [R1+0x21c], RZ ;  /* 0x00021cff01007387 */ /* 0x000fe80000100800 */
[----:B------:R-:W-:Y:S01]  /*5130*/  STL [R1+0x130], RZ ;  /* 0x000130ff01007387 */ /* 0x000fe20000100800 */
[----:B---3--:R-:W-:-:S03]  /*5140*/  LOP3.LUT R13, R14, 0x100, RZ, 0xc0, !PT ;  /* 0x000001000e0d7812 */ /* 0x008fc600078ec0ff */
[----:B------:R-:W-:Y:S01]  /*5150*/  STL [R1+0x134], RZ ;  /* 0x000134ff01007387 */ /* 0x000fe20000100800 */
[----:B------:R-:W-:-:S03]  /*5160*/  SGXT.U32 R11, R11, 0x1 ;  /* 0x000000010b0b781a */ /* 0x000fc60000000000 */
[----:B------:R-:W-:Y:S01]  /*5170*/  STL [R1+0x138], RZ ;  /* 0x000138ff01007387 */ /* 0x000fe20000100800 */
[----:B----4-:R-:W-:-:S03]  /*5180*/  SHF.R.U32.HI R15, RZ, 0x8, R9 ;  /* 0x00000008ff0f7819 */ /* 0x010fc60000011609 */
[----:B------:R-:W-:Y:S04]  /*5190*/  STL [R1+0x13c], RZ ;  /* 0x00013cff01007387 */ /* 0x000fe80000100800 */
[----:B------:R-:W-:Y:S01]  /*51a0*/  STL [R1+0x200], RZ ;  /* 0x000200ff01007387 */ /* 0x000fe20000100800 */
[----:B------:R-:W-:-:S03]  /*51b0*/  ISETP.NE.U32.AND P0, PT, R13, RZ, PT ;  /* 0x000000ff0d00720c */ /* 0x000fc60003f05070 */
[----:B------:R-:W-:Y:S01]  /*51c0*/  STL [R1+0x204], RZ ;  /* 0x000204ff01007387 */ /* 0x000fe20000100800 */
[----:B------:R-:W-:-:S03]  /*51d0*/  LOP3.LUT R11, R11, 0x1e, RZ, 0xfc, !PT ;  /* 0x0000001e0b0b7812 */ /* 0x000fc600078efcff */
[----:B------:R-:W-:Y:S01]  /*51e0*/  STL [R1+0x208], RZ ;  /* 0x000208ff01007387 */ /* 0x000fe20000100800 */
[----:B-----5:R-:W-:-:S03]  /*51f0*/  SHF.R.U32.HI R13, RZ, 0x8, R10 ;  /* 0x00000008ff0d7819 */ /* 0x020fc6000001160a */
[----:B------:R-:W-:Y:S01]  /*5200*/  STL [R1+0x20c], RZ ;  /* 0x00020cff01007387 */ /* 0x000fe20000100800 */
[----:B------:R-:W-:-:S03]  /*5210*/  SGXT.U32 R15, R15, 0x1 ;  /* 0x000000010f0f781a */ /* 0x000fc60000000000 */
[----:B------:R-:W-:Y:S04]  /*5220*/  STL [R1+0x1f0], RZ ;  /* 0x0001f0ff01007387 */ /* 0x000fe80000100800 */
[----:B------:R-:W-:Y:S01]  /*5230*/  STL [R1+0x1f4], RZ ;  /* 0x0001f4ff01007387 */ /* 0x000fe20000100800 */
[----:B------:R-:W-:-:S03]  /*5240*/  SGXT.U32 R13, R13, 0x1 ;  /* 0x000000010d0d781a */ /* 0x000fc60000000000 */
[----:B------:R-:W-:Y:S01]  /*5250*/  STL [R1+0x1f8], RZ ;  /* 0x0001f8ff01007387 */ /* 0x000fe20000100800 */
[----:B0-----:R-:W-:-:S03]  /*5260*/  IMAD R4, R11, R3, RZ ;  /* 0x000000030b047224 */ /* 0x001fc600078e02ff */
[----:B------:R-:W-:Y:S01]  /*5270*/  STL [R1+0x1fc], RZ ;  /* 0x0001fcff01007387 */ /* 0x000fe20000100800 */
[----:B------:R-:W-:-:S03]  /*5280*/  LOP3.LUT R11, R15, 0x1c, RZ, 0xfc, !PT ;  /* 0x0000001c0f0b7812 */ /* 0x000fc600078efcff */
[----:B------:R-:W-:Y:S04]  /*5290*/  STL [R1+0x1e0], RZ ;  /* 0x0001e0ff01007387 */ /* 0x000fe80000100800 */
[----:B------:R-:W-:Y:S04]  /*52a0*/  STL [R1+0x1e4], RZ ;  /* 0x0001e4ff01007387 */ /* 0x000fe80000100800 */
[----:B------:R-:W-:Y:S01]  /*52b0*/  STL [R1+0x1e8], RZ ;  /* 0x0001e8ff01007387 */ /* 0x000fe20000100800 */
[----:B------:R-:W-:-:S03]  /*52c0*/  IMAD R6, R13, R3, RZ ;  /* 0x000000030d067224 */ /* 0x000fc600078e02ff */
[----:B------:R-:W-:Y:S01]  /*52d0*/  STL [R1+0x1ec], RZ ;  /* 0x0001ecff01007387 */ /* 0x000fe20000100800 */
[----:B------:R-:W-:-:S03]  /*52e0*/  IMAD R6, R11, R3, RZ ;  /* 0x000000030b067224 */ /* 0x000fc600078e02ff */
[----:B------:R-:W-:Y:S04]  /*52f0*/  STL [R1+0x1d0], RZ ;  /* 0x0001d0ff01007387 */ /* 0x000fe80000100800 */
[----:B------:R-:W-:Y:S04]  /*5300*/  STL [R1+0x1d4], RZ ;  /* 0x0001d4ff01007387 */ /* 0x000fe80000100800 */
[----:B------:R-:W-:Y:S04]  /*5310*/  STL [R1+0x1d8], RZ ;  /* 0x0001d8ff01007387 */ /* 0x000fe80000100800 */
[----:B------:R-:W-:Y:S04]  /*5320*/  STL [R1+0x1dc], RZ ;  /* 0x0001dcff01007387 */ /* 0x000fe80000100800 */
[----:B------:R-:W-:Y:S01]  /*5330*/  STL [R1+0x1c0], RZ ;  /* 0x0001c0ff01007387 */ /* 0x000fe20000100800 */
[----:B------:R-:W0:Y:S03]  /*5340*/  S2R R11, SR_TID.X ;  /* 0x00000000000b7919 */ /* 0x000e260000002100 */
        /* <DEDUP_REMOVED lines=22> */
[----:B------:R-:W-:-:S03]  /*54b0*/  SHF.R.U32.HI R9, RZ, 0x8, R9 ;  /* 0x00000008ff097819 */ /* 0x000fc60000011609 */
[----:B------:R-:W-:Y:S04]  /*54c0*/  STL [R1+0xfc], RZ ;  /* 0x0000fcff01007387 */ /* 0x000fe80000100800 */
[----:B------:R-:W-:Y:S01]  /*54d0*/  STL [R1+0xd0], RZ ;  /* 0x0000d0ff01007387 */ /* 0x000fe20000100800 */
[----:B------:R-:W-:-:S03]  /*54e0*/  LOP3.LUT R15, R15, 0x1a, RZ, 0xfc, !PT ;  /* 0x0000001a0f0f7812 */ /* 0x000fc600078efcff */
[----:B------:R-:W-:Y:S04]  /*54f0*/  STL [R1+0xd4], RZ ;  /* 0x0000d4ff01007387 */ /* 0x000fe80000100800 */
[----:B------:R-:W-:Y:S01]  /*5500*/  STL [R1+0xd8], RZ ;  /* 0x0000d8ff01007387 */ /* 0x000fe20000100800 */
[----:B------:R-:W-:-:S03]  /*5510*/  SGXT.U32 R9, R9, 0x1 ;  /* 0x000000010909781a */ /* 0x000fc60000000000 */
[----:B------:R-:W-:Y:S04]  /*5520*/  STL [R1+0xdc], RZ ;  /* 0x0000dcff01007387 */ /* 0x000fe80000100800 */
[----:B------:R-:W-:Y:S01]  /*5530*/  STL [R1+0xb0], RZ ;  /* 0x0000b0ff01007387 */ /* 0x000fe20000100800 */
[----:B0-----:R-:W-:-:S03]  /*5540*/  SHF.R.U32.HI R11, RZ, 0x8, R11 ;  /* 0x00000008ff0b7819 */ /* 0x001fc6000001160b */
[----:B------:R-:W-:Y:S01]  /*5550*/  STL [R1+0xb4], RZ ;  /* 0x0000b4ff01007387 */ /* 0x000fe20000100800 */
[----:B------:R-:W-:-:S03]  /*5560*/  IMAD R4, R15, R3, RZ ;  /* 0x000000030f047224 */ /* 0x000fc600078e02ff */
[----:B------:R-:W-:Y:S01]  /*5570*/  STL [R1+0xb8], RZ ;  /* 0x0000b8ff01007387 */ /* 0x000fe20000100800 */
[----:B------:R-:W-:-:S03]  /*5580*/  LOP3.LUT R15, R9, 0x18, RZ, 0xfc, !PT ;  /* 0x00000018090f7812 */ /* 0x000fc600078efcff */
[----:B------:R-:W-:Y:S04]  /*5590*/  STL [R1+0xbc], RZ ;  /* 0x0000bcff01007387 */ /* 0x000fe80000100800 */
[----:B------:R-:W-:Y:S01]  /*55a0*/  STL [R1+0x90], RZ ;  /* 0x000090ff01007387 */ /* 0x000fe20000100800 */
[----:B------:R-:W-:-:S03]  /*55b0*/  LOP3.LUT R9, R9, 0x16, RZ, 0xfc, !PT ;  /* 0x0000001609097812 */ /* 0x000fc600078efcff */
[----:B------:R-:W-:Y:S01]  /*55c0*/  STL [R1+0x94], RZ ;  /* 0x000094ff01007387 */ /* 0x000fe20000100800 */
[----:B------:R-:W-:-:S03]  /*55d0*/  SGXT.U32 R11, R11, 0x1 ;  /* 0x000000010b0b781a */ /* 0x000fc60000000000 */
[----:B------:R-:W-:Y:S04]  /*55e0*/  STL [R1+0x98], RZ ;  /* 0x000098ff01007387 */ /* 0x000fe80000100800 */
[----:B------:R-:W-:Y:S01]  /*55f0*/  STL [R1+0x9c], RZ ;  /* 0x00009cff01007387 */ /* 0x000fe20000100800 */
[----:B------:R-:W-:-:S03]  /*5600*/  IMAD R6, R15, R3, RZ ;  /* 0x000000030f067224 */ /* 0x000fc600078e02ff */
[----:B------:R-:W-:Y:S01]  /*5610*/  STL [R1+0x70], RZ ;  /* 0x000070ff01007387 */ /* 0x000fe20000100800 */
[----:B------:R-:W-:-:S03]  /*5620*/  LOP3.LUT R15, R11, 0x14, RZ, 0xfc, !PT ;  /* 0x000000140b0f7812 */ /* 0x000fc600078efcff */
[----:B------:R-:W-:Y:S01]  /*5630*/  STL [R1+0x74], RZ ;  /* 0x000074ff01007387 */ /* 0x000fe20000100800 */
[----:B------:R-:W-:-:S03]  /*5640*/  SHF.R.U32.HI R11, RZ, 0x8, R10 ;  /* 0x00000008ff0b7819 */ /* 0x000fc6000001160a */
[----:B------:R-:W-:Y:S04]  /*5650*/  STL [R1+0x78], RZ ;  /* 0x000078ff01007387 */ /* 0x000fe80000100800 */
[----:B------:R-:W-:Y:S04]  /*5660*/  STL [R1+0x7c], RZ ;  /* 0x00007cff01007387 */ /* 0x000fe80000100800 */
[----:B------:R0:W-:Y:S01]  /*5670*/  STL [R1+0x7c4], R4 ;  /* 0x0007c40401007387 */ /* 0x0001e20000100800 */
[----:B------:R-:W-:-:S03]  /*5680*/  SGXT.U32 R11, R11, 0x1 ;  /* 0x000000010b0b781a */ /* 0x000fc60000000000 */
[----:B------:R-:W-:Y:S01]  /*5690*/  STL [R1+0x7c0], R6 ;  /* 0x0007c00601007387 */ /* 0x000fe20000100800 */
[----:B0-----:R-:W-:Y:S01]  /*56a0*/  IMAD R4, R9, R3, RZ ;  /* 0x0000000309047224 */ /* 0x001fe200078e02ff */
[----:B------:R-:W-:-:S04]  /*56b0*/  SHF.R.U32.HI R9, RZ, 0x8, R10 ;  /* 0x00000008ff097819 */ /* 0x000fc8000001160a */
[----:B------:R-:W-:Y:S01]  /*56c0*/  SGXT.U32 R9, R9, 0x1 ;  /* 0x000000010909781a */ /* 0x000fe20000000000 */
[----:B------:R0:W-:Y:S01]  /*56d0*/  STL [R1+0x7bc], R4 ;  /* 0x0007bc0401007387 */ /* 0x0001e20000100800 */
[----:B------:R-:W-:Y:S02]  /*56e0*/  LOP3.LUT R16, R11, 0x12, RZ, 0xfc, !PT ;  /* 0x000000120b107812 */ /* 0x000fe400078efcff */
[----:B------:R-:W-:Y:S01]  /*56f0*/  SHF.R.U32.HI R10, RZ, 0x8, R10 ;  /* 0x00000008ff0a7819 */ /* 0x000fe2000001160a */
[-C--:B0-----:R-:W-:Y:S01]  /*5700*/  IMAD R4, R15, R3.reuse, RZ ;  /* 0x000000030f047224 */ /* 0x081fe200078e02ff */
[C---:B------:R-:W-:Y:S01]  /*5710*/  LOP3.LUT R15, R9.reuse, 0x10, RZ, 0xfc, !PT ;  /* 0x00000010090f7812 */ /* 0x040fe200078efcff */
[----:B------:R-:W-:Y:S01]  /*5720*/  IMAD R6, R16, R3, RZ ;  /* 0x0000000310067224 */ /* 0x000fe200078e02ff */
[C---:B------:R-:W-:Y:S02]  /*5730*/  LOP3.LUT R11, R9.reuse, 0xe, RZ, 0xfc, !PT ;  /* 0x0000000e090b7812 */ /* 0x040fe400078efcff */
[----:B------:R0:W-:Y:S01]  /*5740*/  STL [R1+0x7b8], R4 ;  /* 0x0007b80401007387 */ /* 0x0001e20000100800 */
[----:B------:R-:W-:-:S02]  /*5750*/  LOP3.LUT R9, R9, 0xc, RZ, 0xfc, !PT ;  /* 0x0000000c09097812 */ /* 0x000fc400078efcff */
[----:B------:R-:W-:Y:S01]  /*5760*/  SGXT.U32 R10, R10, 0x1 ;  /* 0x000000010a0a781a */ /* 0x000fe20000000000 */
[----:B------:R1:W-:Y:S01]  /*5770*/  STL [R1+0x7b4], R6 ;  /* 0x0007b40601007387 */ /* 0x0003e20000100800 */
[-C--:B0-----:R-:W-:Y:S02]  /*5780*/  IMAD R4, R15, R3.reuse, RZ ;  /* 0x000000030f047224 */ /* 0x081fe400078e02ff */
[----:B-1----:R-:W-:-:S03]  /*5790*/  IMAD R6, R11, R3, RZ ;  /* 0x000000030b067224 */ /* 0x002fc600078e02ff */
[----:B------:R0:W-:Y:S01]  /*57a0*/  STL [R1+0x7b0], R4 ;  /* 0x0007b00401007387 */ /* 0x0001e20000100800 */
[----:B------:R-:W-:-:S03]  /*57b0*/  LOP3.LUT R11, R10, 0xa, RZ, 0xfc, !PT ;  /* 0x0000000a0a0b7812 */ /* 0x000fc600078efcff */
[----:B------:R1:W-:Y:S01]  /*57c0*/  STL [R1+0x7ac], R6 ;  /* 0x0007ac0601007387 */ /* 0x0003e20000100800 */
[-C--:B0-----:R-:W-:Y:S01]  /*57d0*/  IMAD R4, R9, R3.reuse, RZ ;  /* 0x0000000309047224 */ /* 0x081fe200078e02ff */
[C---:B------:R-:W-:Y:S02]  /*57e0*/  LOP3.LUT R9, R10.reuse, 0x8, RZ, 0xfc, !PT ;  /* 0x000000080a097812 */ /* 0x040fe400078efcff */
[----:B------:R-:W-:Y:S01]  /*57f0*/  LOP3.LUT R10, R10, 0x6, RZ, 0xfc, !PT ;  /* 0x000000060a0a7812 */ /* 0x000fe200078efcff */
[-C--:B-1----:R-:W-:Y:S01]  /*5800*/  IMAD R6, R11, R3.reuse, RZ ;  /* 0x000000030b067224 */ /* 0x082fe200078e02ff */
[----:B------:R0:W-:Y:S01]  /*5810*/  STL [R1+0x7a8], R4 ;  /* 0x0007a80401007387 */ /* 0x0001e20000100800 */
[----:B------:R-:W-:Y:S02]  /*5820*/  SHF.R.S32.HI R2, RZ, 0x7, R14 ;  /* 0x00000007ff027819 */ /* 0x000fe4000001140e */
[----:B------:R-:W-:Y:S01]  /*5830*/  LOP3.LUT R11, R13, 0x4, RZ, 0xfc, !PT ;  /* 0x000000040d0b7812 */ /* 0x000fe200078efcff */
[----:B------:R1:W-:Y:S01]  /*5840*/  STL [R1+0x7a4], R6 ;  /* 0x0007a40601007387 */ /* 0x0003e20000100800 */
[----:B------:R-:W-:Y:S01]  /*5850*/  SGXT R2, R2, 0x1 ;  /* 0x000000010202781a */ /* 0x000fe20000000200 */
[-C--:B0-----:R-:W-:Y:S01]  /*5860*/  IMAD R4, R9, R3.reuse, RZ ;  /* 0x0000000309047224 */ /* 0x081fe200078e02ff */
[----:B------:R-:W-:Y:S01]  /*5870*/  SEL R0, RZ, 0x108, !P0 ;  /* 0x00000108ff007807 */ /* 0x000fe20004000000 */
[----:B-1----:R-:W-:-:S03]  /*5880*/  IMAD R6, R10, R3, RZ ;  /* 0x000000030a067224 */ /* 0x002fc600078e02ff */
[----:B------:R0:W-:Y:S01]  /*5890*/  STL [R1+0x7a0], R4 ;  /* 0x0007a00401007387 */ /* 0x0001e20000100800 */
[----:B------:R-:W-:Y:S02]  /*58a0*/  LOP3.LUT R13, R13, 0x2, RZ, 0xfc, !PT ;  /* 0x000000020d0d7812 */ /* 0x000fe400078efcff */
[----:B------:R-:W-:Y:S01]  /*58b0*/  LOP3.LUT R5, R14, 0x1f, RZ, 0xc0, !PT ;  /* 0x0000001f0e057812 */ /* 0x000fe200078ec0ff */
[----:B------:R-:W-:Y:S01]  /*58c0*/  STL [R1+0x79c], R6 ;  /* 0x00079c0601007387 */ /* 0x000fe20000100800 */
[----:B------:R-:W-:Y:S01]  /*58d0*/  LOP3.LUT R2, R2, 0x90, RZ, 0xc0, !PT ;  /* 0x0000009002027812 */ /* 0x000fe200078ec0ff */
[-C--:B0-----:R-:W-:Y:S02]  /*58e0*/  IMAD R4, R11, R3.reuse, RZ ;  /* 0x000000030b047224 */ /* 0x081fe400078e02ff */
[----:B------:R-:W-:-:S03]  /*58f0*/  IMAD R3, R13, R3, RZ ;  /* 0x000000030d037224 */ /* 0x000fc600078e02ff */
[----:B------:R0:W-:Y:S04]  /*5900*/  STL [R1+0x798], R4 ;  /* 0x0007980401007387 */ /* 0x0001e80000100800 */
[----:B------:R1:W-:Y:S01]  /*5910*/  STL [R1+0x794], R3 ;  /* 0x0007940301007387 */ /* 0x0003e20000100800 */
[--C-:B0-----:R-:W-:Y:S02]  /*5920*/  LOP3.LUT R4, R0, 0xff, R14.reuse, 0x78, !PT ;  /* 0x000000ff00047812 */ /* 0x101fe400078e780e */
[----:B------:R-:W-:Y:S01]  /*5930*/  LOP3.LUT R0, R2, 0x17f, R14, 0x78, !PT ;  /* 0x0000017f02007812 */ /* 0x000fe200078e780e */
[----:B------:R-:W-:Y:S01]  /*5940*/  IMAD R2, R5, UR11, RZ ;  /* 0x0000000b05027c24 */ /* 0x000fe2000f8e02ff */
[----:B------:R0:W-:Y:S01]  /*5950*/  STL [R1+0x60], RZ ;  /* 0x000060ff01007387 */ /* 0x0001e20000100800 */
[----:B------:R-:W-:-:S03]  /*5960*/  LOP3.LUT R5, R4, 0x20, RZ, 0x3c, !PT ;  /* 0x0000002004057812 */ /* 0x000fc600078e3cff */
[----:B-1----:R-:W-:Y:S02]  /*5970*/  SHF.R.S32.HI R3, RZ, 0x1f, R2 ;  /* 0x0000001fff037819 */ /* 0x002fe40000011402 */
[C---:B------:R-:W-:Y:S01]  /*5980*/  LOP3.LUT R2, R4.reuse, 0x10, RZ, 0x3c, !PT ;  /* 0x0000001004027812 */ /* 0x040fe200078e3cff */
[----:B------:R0:W-:Y:S01]  /*5990*/  STL [R1+0x64], RZ ;  /* 0x000064ff01007387 */ /* 0x0001e20000100800 */
[C---:B------:R-:W-:Y:S02]  /*59a0*/  LOP3.LUT R3, R4.reuse, 0x30, RZ, 0x3c, !PT ;  /* 0x0000003004037812 */ /* 0x040fe400078e3cff */
[C---:B------:R-:W-:Y:S01]  /*59b0*/  LOP3.LUT R2, R4.reuse, 0x40, RZ, 0x3c, !PT ;  /* 0x0000004004027812 */ /* 0x040fe200078e3cff */
[----:B------:R0:W-:Y:S01]  /*59c0*/  STL [R1+0x68], RZ ;  /* 0x000068ff01007387 */ /* 0x0001e20000100800 */
[C---:B------:R-:W-:Y:S02]  /*59d0*/  LOP3.LUT R5, R4.reuse, 0x50, RZ, 0x3c, !PT ;  /* 0x0000005004057812 */ /* 0x040fe400078e3cff */
[----:B------:R-:W-:-:S02]  /*59e0*/  LOP3.LUT R3, R4, 0x60, RZ, 0x3c, !PT ;  /* 0x0000006004037812 */ /* 0x000fc400078e3cff */
[----:B------:R-:W-:Y:S01]  /*59f0*/  LOP3.LUT R2, R4, 0x70, RZ, 0x3c, !PT ;  /* 0x0000007004027812 */ /* 0x000fe200078e3cff */
[----:B------:R0:W-:Y:S01]  /*5a00*/  STL [R1+0x6c], RZ ;  /* 0x00006cff01007387 */ /* 0x0001e20000100800 */
[C---:B--2---:R-:W-:Y:S02]  /*5a10*/  LOP3.LUT R4, R28.reuse, 0x10, RZ, 0x3c, !PT ;  /* 0x000000101c047812 */ /* 0x044fe400078e3cff */
[C---:B------:R-:W-:Y:S01]  /*5a20*/  LOP3.LUT R3, R28.reuse, 0x20, RZ, 0x3c, !PT ;  /* 0x000000201c037812 */ /* 0x040fe200078e3cff */
[----:B------:R0:W-:Y:S01]  /*5a30*/  STL [R1+0x50], RZ ;  /* 0x000050ff01007387 */ /* 0x0001e20000100800 */
[C---:B------:R-:W-:Y:S02]  /*5a40*/  LOP3.LUT R4, R28.reuse, 0x40, RZ, 0x3c, !PT ;  /* 0x000000401c047812 */ /* 0x040fe400078e3cff */
[C---:B------:R-:W-:Y:S01]  /*5a50*/  LOP3.LUT R2, R28.reuse, 0x30, RZ, 0x3c, !PT ;  /* 0x000000301c027812 */ /* 0x040fe200078e3cff */
[----:B------:R0:W-:Y:S01]  /*5a60*/  STL [R1+0x54], RZ ;  /* 0x000054ff01007387 */ /* 0x0001e20000100800 */
[----:B------:R-:W-:-:S02]  /*5a70*/  LOP3.LUT R3, R28, 0x50, RZ, 0x3c, !PT ;  /* 0x000000501c037812 */ /* 0x000fc400078e3cff */
[C---:B------:R-:W-:Y:S01]  /*5a80*/  LOP3.LUT R2, R28.reuse, 0x60, RZ, 0x3c, !PT ;  /* 0x000000601c027812 */ /* 0x040fe200078e3cff */
[----:B------:R0:W-:Y:S04]  /*5a90*/  STL [R1+0x58], RZ ;  /* 0x000058ff01007387 */ /* 0x0001e80000100800 */
[----:B------:R0:W-:Y:S04]  /*5aa0*/  STL [R1+0x5c], RZ ;  /* 0x00005cff01007387 */ /* 0x0001e80000100800 */
[----:B------:R0:W-:Y:S04]  /*5ab0*/  STL [R1+0x38], R4 ;  /* 0x0000380401007387 */ /* 0x0001e80000100800 */
[----:B------:R0:W-:Y:S04]  /*5ac0*/  STL [R1+0x34], R3 ;  /* 0x0000340301007387 */ /* 0x0001e80000100800 */
[----:B------:R0:W-:Y:S01]  /*5ad0*/  STL [R1+0x30], R2 ;  /* 0x0000300201007387 */ /* 0x0001e20000100800 */
[----:B------:R-:W-:Y:S01]  /*5ae0*/  USHF.R.S32.HI UR6, URZ, 0x1f, UR4 ;  /* 0x0000001fff067899 */ /* 0x000fe20008011404 */
[----:B------:R-:W-:-:S03]  /*5af0*/  LOP3.LUT R29, R28, 0x70, RZ, 0x3c, !PT ;  /* 0x000000701c1d7812 */ /* 0x000fc600078e3cff */
[----:B------:R-:W-:Y:S02]  /*5b00*/  ULEA.HI UR6, UR6, UR4, URZ, 0x5 ;  /* 0x0000000406067291 */ /* 0x000fe4000f8f28ff */
[----:B------:R-:W-:Y:S02]  /*5b10*/  USHF.L.U32 UR4, UR11, 0x5, URZ ;  /* 0x000000050b047899 */ /* 0x000fe400080006ff */
[----:B------:R-:W-:Y:S02]  /*5b20*/  USHF.R.S32.HI UR6, URZ, 0x5, UR6 ;  /* 0x00000005ff067899 */ /* 0x000fe40008011406 */
[----:B0-----:R-:W-:-:S12]  /*5b30*/  USHF.R.S32.HI UR10, URZ, 0x1f, UR4 ;  /* 0x0000001fff0a7899 */ /* 0x001fd80008011404 */
.L_x_2:
[----:B------:R-:W0:Y:S01]  /*5b40*/  S2R R3, SR_TID.X ;  /* 0x0000000000037919 */ /* 0x000e220000002100 */
[----:B------:R-:W1:Y:S01]  /*5b50*/  S2R R6, SR_TID.X ;  /* 0x0000000000067919 */ /* 0x000e620000002100 */
[----:B------:R2:W-:Y:S01]  /*5b60*/  STL [R1+0xed4], R10 ;  /* 0x000ed40a01007387 */ /* 0x0005e20000100800 */
[----:B------:R-:W-:Y:S01]  /*5b70*/  PRMT R25, RZ, 0x7610, R25 ;  /* 0x00007610ff197816 */ /* 0x000fe20000000019 */
[----:B------:R-:W3:Y:S01]  /*5b80*/  LDCU UR12, c[0x0][0x3ac] ;  /* 0x00007580ff0c77ac */ /* 0x000ee20008000800 */
[----:B------:R-:W-:Y:S02]  /*5b90*/  PRMT R24, RZ, 0x7610, R24 ;  /* 0x00007610ff187816 */ /* 0x000fe40000000018 */
[----:B------:R-:W-:Y:S01]  /*5ba0*/  PRMT R20, RZ, 0x7610, R20 ;  /* 0x00007610ff147816 */ /* 0x000fe20000000014 */
[----:B------:R-:W4:Y:S01]  /*5bb0*/  LDCU UR11, c[0x0][0x3ac] ;  /* 0x00007580ff0b77ac */ /* 0x000f220008000800 */
[----:B--2---:R-:W2:Y:S04]  /*5bc0*/  LDL R10, [R1+0x794] ;  /* 0x00079400010a7983 */ /* 0x004ea80000100800 */
[----:B------:R0:W-:Y:S04]  /*5bd0*/  STL [R1+0xed0], R8 ;  /* 0x000ed00801007387 */ /* 0x0001e80000100800 */
[----:B------:R-:W-:Y:S04]  /*5be0*/  STL [R1+0xea0], R26 ;  /* 0x000ea01a01007387 */ /* 0x000fe80000100800 */
[----:B------:R-:W-:Y:S01]  /*5bf0*/  STL [R1+0xeac], R26 ;  /* 0x000eac1a01007387 */ /* 0x000fe20000100800 */
[----:B0-----:R-:W-:-:S02]  /*5c00*/  SHF.R.U32.HI R2, RZ, 0x8, R3 ;  /* 0x00000008ff027819 */ /* 0x001fc40000011603 */
[----:B------:R-:W-:Y:S01]  /*5c10*/  SHF.R.U32.HI R4, RZ, 0x8, R3 ;  /* 0x00000008ff047819 */ /* 0x000fe20000011603 */
[----:B------:R-:W-:Y:S01]  /*5c20*/  STL [R1+0xeb8], R26 ;  /* 0x000eb81a01007387 */ /* 0x000fe20000100800 */
[----:B------:R-:W0:Y:S01]  /*5c30*/  LDC R3, c[0x0][0x3a8] ;  /* 0x0000ea00ff037b82 */ /* 0x000e220000000800 */
[----:B------:R-:W-:Y:S02]  /*5c40*/  SGXT.U32 R2, R2, 0x1 ;  /* 0x000000010202781a */ /* 0x000fe40000000000 */
[----:B------:R-:W-:Y:S01]  /*5c50*/  STL [R1+0xec4], R26 ;  /* 0x000ec41a01007387 */ /* 0x000fe20000100800 */
[----:B------:R-:W-:-:S03]  /*5c60*/  SGXT.U32 R4, R4, 0x1 ;  /* 0x000000010404781a */ /* 0x000fc60000000000 */
[----:B------:R-:W-:Y:S01]  /*5c70*/  STL [R1+0xec8], R26 ;  /* 0x000ec81a01007387 */ /* 0x000fe20000100800 */
[----:B------:R-:W-:-:S03]  /*5c80*/  LOP3.LUT R7, R4, 0x2, RZ, 0xfc, !PT ;  /* 0x0000000204077812 */ /* 0x000fc600078efcff */
[----:B------:R-:W-:Y:S01]  /*5c90*/  STL [R1+0xe9c], R27 ;  /* 0x000e9c1b01007387 */ /* 0x000fe20000100800 */
[----:B------:R-:W-:-:S03]  /*5ca0*/  ISETP.GE.AND P3, PT, R7, UR7, PT ;  /* 0x0000000707007c0c */ /* 0x000fc6000bf66270 */
[----:B------:R-:W-:Y:S04]  /*5cb0*/  STL [R1+0xea8], R27 ;  /* 0x000ea81b01007387 */ /* 0x000fe80000100800 */
[----:B------:R-:W-:Y:S04]  /*5cc0*/  STL [R1+0xeb4], R27 ;  /* 0x000eb41b01007387 */ /* 0x000fe80000100800 */
[----:B------:R-:W-:Y:S01]  /*5cd0*/  STL [R1+0xec0], R27 ;  /* 0x000ec01b01007387 */ /* 0x000fe20000100800 */
[----:B0-----:R-:W-:-:S03]  /*5ce0*/  IMAD R3, R2, R3, RZ ;  /* 0x0000000302037224 */ /* 0x001fc600078e02ff */
[----:B------:R-:W-:Y:S02]  /*5cf0*/  STL [R1+0xecc], R27 ;  /* 0x000ecc1b01007387 */ /* 0x000fe40000100800 */
[C---:B------:R-:W-:Y:S02]  /*5d00*/  IADD3 R4, P0, PT, R3.reuse, R23, RZ ;  /* 0x0000001703047210 */ /* 0x040fe40007f1e0ff */
[----:B-----5:R-:W-:Y:S04]  /*5d10*/  STL [R1+0xe98], R28 ;  /* 0x000e981c01007387 */ /* 0x020fe80000100800 */
[----:B------:R-:W-:Y:S04]  /*5d20*/  STL [R1+0xea4], R28 ;  /* 0x000ea41c01007387 */ /* 0x000fe80000100800 */
[----:B------:R-:W-:Y:S04]  /*5d30*/  STL [R1+0xeb0], R28 ;  /* 0x000eb01c01007387 */ /* 0x000fe80000100800 */
[----:B------:R-:W-:Y:S04]  /*5d40*/  STL [R1+0xebc], R28 ;  /* 0x000ebc1c01007387 */ /* 0x000fe80000100800 */
[----:B------:R0:W-:Y:S04]  /*5d50*/  STL [R1+0xe8c], R29 ;  /* 0x000e8c1d01007387 */ /* 0x0001e80000100800 */
[----:B------:R1:W-:Y:S01]  /*5d60*/  STL [R1+0xe88], R0 ;  /* 0x000e880001007387 */ /* 0x0003e20000100800 */
[----:B------:R-:W-:-:S03]  /*5d70*/  LEA.HI.X.SX32 R5, R3, R22, 0x1, P0 ;  /* 0x0000001603057211 */ /* 0x000fc600000f0eff */
[----:B------:R-:W2:Y:S04]  /*5d80*/  LDL R8, [R1+0x79c] ;  /* 0x00079c0001087983 */ /* 0x000ea80000100800 */
[----:B0-----:R-:W2:Y:S01]  /*5d90*/  LDL R29, [R1+0x7a0] ;  /* 0x0007a000011d7983 */ /* 0x001ea20000100800 */
[----:B-1----:R-:W-:-:S04]  /*5da0*/  SHF.R.U32.HI R0, RZ, 0x8, R6 ;  /* 0x00000008ff007819 */ /* 0x002fc80000011606 */
[----:B------:R-:W-:-:S04]  /*5db0*/  SGXT.U32 R0, R0, 0x1 ;  /* 0x000000010000781a */ /* 0x000fc80000000000 */
[----:B------:R-:W-:-:S13]  /*5dc0*/  ISETP.GE.AND P1, PT, R0, UR7, PT ;  /* 0x0000000700007c0c */ /* 0x000fda000bf26270 */
[----:B------:R0:W2:Y:S04]  /*5dd0*/  @!P1 LDG.E.U8 R25, desc[UR8][R4.64] ;  /* 0x0000000804199981 */ /* 0x0000a8000c1e1100 */
[----:B------:R-:W0:Y:S01]  /*5de0*/  LDL R5, [R1+0x798] ;  /* 0x0007980001057983 */ /* 0x000e220000100800 */
[----:B------:R-:W1:Y:S01]  /*5df0*/  S2R R7, SR_TID.X ;  /* 0x0000000000077919 */ /* 0x000e620000002100 */
[----:B------:R-:W-:-:S04]  /*5e00*/  LOP3.LUT R2, R2, 0x4, RZ, 0xfc, !PT ;  /* 0x0000000402027812 */ /* 0x000fc800078efcff */
[----:B------:R-:W-:Y:S02]  /*5e10*/  ISETP.GE.AND P0, PT, R2, UR7, PT ;  /* 0x0000000702007c0c */ /* 0x000fe4000bf06270 */
[-C--:B0-----:R-:W-:Y:S02]  /*5e20*/  IADD3 R4, P1, PT, R5, R23.reuse, RZ ;  /* 0x0000001705047210 */ /* 0x081fe40007f3e0ff */
[----:B------:R-:W3:Y:S01]  /*5e30*/  LDL R5, [R1+0x798] ;  /* 0x0007980001057983 */ /* 0x000ee20000100800 */
[----:B--2---:R-:W-:Y:S01]  /*5e40*/  IADD3 R2, P2, PT, R10, R23, RZ ;  /* 0x000000170a027210 */ /* 0x004fe20007f5e0ff */
[----:B------:R-:W-:Y:S01]  /*5e50*/  IMAD.MOV.U32 R3, RZ, RZ, R10 ;  /* 0x000000ffff037224 */ /* 0x000fe200078e000a */
[----:B-1----:R-:W-:-:S04]  /*5e60*/  SHF.R.U32.HI R10, RZ, 0x8, R7 ;  /* 0x00000008ff0a7819 */ /* 0x002fc80000011607 */
[----:B------:R-:W-:Y:S02]  /*5e70*/  SGXT.U32 R10, R10, 0x1 ;  /* 0x000000010a0a781a */ /* 0x000fe40000000000 */
[----:B------:R-:W-:Y:S02]  /*5e80*/  LEA.HI.X.SX32 R3, R3, R22, 0x1, P2 ;  /* 0x0000001603037211 */ /* 0x000fe400010f0eff */
[----:B------:R-:W-:-:S03]  /*5e90*/  LOP3.LUT R10, R10, 0x6, RZ, 0xfc, !PT ;  /* 0x000000060a0a7812 */ /* 0x000fc600078efcff */
[----:B------:R0:W2:Y:S01]  /*5ea0*/  @!P3 LDG.E.U8 R24, desc[UR8][R2.64] ;  /* 0x000000080218b981 */ /* 0x0000a2000c1e1100 */
[----:B------:R-:W-:-:S03]  /*5eb0*/  ISETP.GE.AND P2, PT, R10, UR7, PT ;  /* 0x000000070a007c0c */ /* 0x000fc6000bf46270 */
[----:B------:R-:W2:Y:S01]  /*5ec0*/  LDL.LU R10, [R1+0xed4] ;  /* 0x000ed400010a7983 */ /* 0x000ea20000300800 */
[----:B0-----:R-:W-:Y:S01]  /*5ed0*/  IMAD.MOV.U32 R3, RZ, RZ, R8 ;  /* 0x000000ffff037224 */ /* 0x001fe200078e0008 */
[----:B------:R-:W-:-:S04]  /*5ee0*/  IADD3 R2, P4, PT, R8, R23, RZ ;  /* 0x0000001708027210 */ /* 0x000fc80007f9e0ff */
[----:B------:R-:W-:-:S05]  /*5ef0*/  LEA.HI.X.SX32 R3, R3, R22, 0x1, P4 ;  /* 0x0000001603037211 */ /* 0x000fca00020f0eff */
[----:B------:R-:W2:Y:S04]  /*5f00*/  @!P2 LDG.E.U8 R20, desc[UR8][R2.64] ;  /* 0x000000080214a981 */ /* 0x000ea8000c1e1100 */
[----:B------:R-:W2:Y:S01]  /*5f10*/  LDL R3, [R1+0x7a4] ;  /* 0x0007a40001037983 */ /* 0x000ea20000100800 */
[----:B------:R-:W-:-:S04]  /*5f20*/  SHF.R.U32.HI R7, RZ, 0x8, R7 ;  /* 0x00000008ff077819 */ /* 0x000fc80000011607 */
[----:B------:R-:W-:Y:S02]  /*5f30*/  SGXT.U32 R7, R7, 0x1 ;  /* 0x000000010707781a */ /* 0x000fe40000000000 */
[----:B------:R-:W-:Y:S02]  /*5f40*/  PRMT R21, RZ, 0x7610, R21 ;  /* 0x00007610ff157816 */ /* 0x000fe40000000015 */
[----:B------:R-:W-:Y:S02]  /*5f50*/  LOP3.LUT R7, R7, 0x8, RZ, 0xfc, !PT ;  /* 0x0000000807077812 */ /* 0x000fe400078efcff */
[----:B------:R-:W-:Y:S02]  /*5f60*/  PRMT R19, RZ, 0x7610, R19 ;  /* 0x00007610ff137816 */ /* 0x000fe40000000013 */
[----:B---3--:R-:W-:Y:S02]  /*5f70*/  LEA.HI.X.SX32 R5, R5, R22, 0x1, P1 ;  /* 0x0000001605057211 */ /* 0x008fe400008f0eff */
[----:B------:R-:W-:-:S03]  /*5f80*/  ISETP.GE.AND P1, PT, R7, UR7, PT ;  /* 0x0000000707007c0c */ /* 0x000fc6000bf26270 */
[----:B------:R0:W3:Y:S02]  /*5f90*/  @!P0 LDG.E.U8 R21, desc[UR8][R4.64] ;  /* 0x0000000804158981 */ /* 0x0000e4000c1e1100 */
[----:B0-----:R-:W-:-:S04]  /*5fa0*/  IADD3 R4, P3, PT, R29, R23, RZ ;  /* 0x000000171d047210 */ /* 0x001fc80007f7e0ff */
[----:B------:R-:W-:Y:S02]  /*5fb0*/  LEA.HI.X.SX32 R5, R29, R22, 0x1, P3 ;  /* 0x000000161d057211 */ /* 0x000fe400018f0eff */
[----:B------:R-:W3:Y:S04]  /*5fc0*/  LDL R29, [R1+0x7b4] ;  /* 0x0007b400011d7983 */ /* 0x000ee80000100800 */
[----:B------:R0:W3:Y:S04]  /*5fd0*/  @!P1 LDG.E.U8 R19, desc[UR8][R4.64] ;  /* 0x0000000804139981 */ /* 0x0000e8000c1e1100 */
[----:B------:R-:W0:Y:S01]  /*5fe0*/  LDL R5, [R1+0x7a8] ;  /* 0x0007a80001057983 */ /* 0x000e220000100800 */
[----:B--2---:R-:W-:-:S03]  /*5ff0*/  IADD3 R2, P4, PT, R3, R23, RZ ;  /* 0x0000001703027210 */ /* 0x004fc60007f9e0ff */
[----:B------:R-:W2:Y:S01]  /*6000*/  LDL R3, [R1+0x7a4] ;  /* 0x0007a40001037983 */ /* 0x000ea20000100800 */
[----:B------:R-:W1:Y:S01]  /*6010*/  S2R R7, SR_TID.X ;  /* 0x0000000000077919 */ /* 0x000e620000002100 */
[----:B------:R-:W0:Y:S01]  /*6020*/  S2R R8, SR_TID.X ;  /* 0x0000000000087919 */ /* 0x000e220000002100 */
[----:B------:R-:W-:Y:S02]  /*6030*/  PRMT R17, RZ, 0x7610, R17 ;  /* 0x00007610ff117816 */ /* 0x000fe40000000011 */
[----:B-1----:R-:W-:-:S04]  /*6040*/  SHF.R.U32.HI R7, RZ, 0x8, R7 ;  /* 0x00000008ff077819 */ /* 0x002fc80000011607 */
[----:B------:R-:W-:-:S04]  /*6050*/  SGXT.U32 R7, R7, 0x1 ;  /* 0x000000010707781a */ /* 0x000fc80000000000 */
[----:B------:R-:W-:Y:S02]  /*6060*/  LOP3.LUT R7, R7, 0xa, RZ, 0xfc, !PT ;  /* 0x0000000a07077812 */ /* 0x000fe400078efcff */
[----:B0-----:R-:W-:Y:S02]  /*6070*/  IADD3 R4, P3, PT, R5, R23, RZ ;  /* 0x0000001705047210 */ /* 0x001fe40007f7e0ff */
[----:B------:R-:W3:Y:S01]  /*6080*/  LDL R5, [R1+0x7a8] ;  /* 0x0007a80001057983 */ /* 0x000ee20000100800 */
[----:B------:R-:W-:Y:S02]  /*6090*/  ISETP.GE.AND P0, PT, R7, UR7, PT ;  /* 0x0000000707007c0c */ /* 0x000fe4000bf06270 */
[----:B------:R-:W-:Y:S01]  /*60a0*/  SHF.R.U32.HI R8, RZ, 0x8, R8 ;  /* 0x00000008ff087819 */ /* 0x000fe20000011608 */
[----:B------:R-:W4:Y:S03]  /*60b0*/  LDL R7, [R1+0x7b0] ;  /* 0x0007b00001077983 */ /* 0x000f260000100800 */
[----:B------:R-:W-:-:S02]  /*60c0*/  SGXT.U32 R8, R8, 0x1 ;  /* 0x000000010808781a */ /* 0x000fc40000000000 */
[----:B--2---:R-:W-:Y:S02]  /*60d0*/  LEA.HI.X.SX32 R3, R3, R22, 0x1, P4 ;  /* 0x0000001603037211 */ /* 0x004fe400020f0eff */
[----:B------:R-:W-:-:S03]  /*60e0*/  LOP3.LUT R8, R8, 0xc, RZ, 0xfc, !PT ;  /* 0x0000000c08087812 */ /* 0x000fc600078efcff */
[----:B------:R0:W2:Y:S01]  /*60f0*/  @!P0 LDG.E.U8 R17, desc[UR8][R2.64] ;  /* 0x0000000802118981 */ /* 0x0000a2000c1e1100 */
[----:B------:R-:W-:Y:S02]  /*6100*/  ISETP.GE.AND P2, PT, R8, UR7, PT ;  /* 0x0000000708007c0c */ /* 0x000fe4000bf46270 */
[----:B------:R-:W1:Y:S01]  /*6110*/  S2R R8, SR_TID.X ;  /* 0x0000000000087919 */ /* 0x000e620000002100 */
[----:B0-----:R-:W0:Y:S01]  /*6120*/  S2R R3, SR_TID.X ;  /* 0x0000000000037919 */ /* 0x001e220000002100 */
[----:B------:R-:W-:Y:S02]  /*6130*/  PRMT R18, RZ, 0x7610, R18 ;  /* 0x00007610ff127816 */ /* 0x000fe40000000012 */
[----:B------:R-:W-:Y:S02]  /*6140*/  PRMT R15, RZ, 0x7610, R15 ;  /* 0x00007610ff0f7816 */ /* 0x000fe4000000000f */
[----:B-1----:R-:W-:Y:S02]  /*6150*/  SHF.R.U32.HI R8, RZ, 0x8, R8 ;  /* 0x00000008ff087819 */ /* 0x002fe40000011608 */
[----:B0-----:R-:W-:-:S04]  /*6160*/  SHF.R.U32.HI R3, RZ, 0x8, R3 ;  /* 0x00000008ff037819 */ /* 0x001fc80000011603 */
[----:B------:R-:W-:Y:S02]  /*6170*/  SGXT.U32 R3, R3, 0x1 ;  /* 0x000000010303781a */ /* 0x000fe40000000000 */
[----:B------:R-:W-:Y:S02]  /*6180*/  SGXT.U32 R8, R8, 0x1 ;  /* 0x000000010808781a */ /* 0x000fe40000000000 */
[----:B------:R-:W-:Y:S02]  /*6190*/  LOP3.LUT R3, R3, 0x12, RZ, 0xfc, !PT ;  /* 0x0000001203037812 */ /* 0x000fe400078efcff */
[----:B------:R-:W-:Y:S02]  /*61a0*/  LOP3.LUT R8, R8, 0x10, RZ, 0xfc, !PT ;  /* 0x0000001008087812 */ /* 0x000fe400078efcff */
[----:B------:R-:W-:Y:S02]  /*61b0*/  ISETP.GE.AND P0, PT, R3, UR7, PT ;  /* 0x0000000703007c0c */ /* 0x000fe4000bf06270 */
[----:B------:R-:W-:-:S02]  /*61c0*/  ISETP.GE.AND P1, PT, R8, UR7, PT ;  /* 0x0000000708007c0c */ /* 0x000fc4000bf26270 */
[----:B------:R-:W2:Y:S01]  /*61d0*/  LDL R8, [R1+0x7b8] ;  /* 0x0007b80001087983 */ /* 0x000ea20000100800 */
[----:B---3--:R-:W-:-:S05]  /*61e0*/  LEA.HI.X.SX32 R5, R5, R22, 0x1, P3 ;  /* 0x0000001605057211 */ /* 0x008fca00018f0eff */
[----:B------:R0:W3:Y:S02]  /*61f0*/  @!P2 LDG.E.U8 R18, desc[UR8][R4.64] ;  /* 0x000000080412a981 */ /* 0x0000e4000c1e1100 */
[----:B0-----:R-:W-:Y:S01]  /*6200*/  IMAD.MOV.U32 R5, RZ, RZ, R29 ;  /* 0x000000ffff057224 */ /* 0x001fe200078e001d */
[----:B------:R-:W-:-:S04]  /*6210*/  IADD3 R4, P3, PT, R29, R23, RZ ;  /* 0x000000171d047210 */ /* 0x000fc80007f7e0ff */
[----:B------:R-:W-:-:S05]  /*6220*/  LEA.HI.X.SX32 R5, R5, R22, 0x1, P3 ;  /* 0x0000001605057211 */ /* 0x000fca00018f0eff */
[----:B------:R-:W3:Y:S04]  /*6230*/  @!P0 LDG.E.U8 R15, desc[UR8][R4.64] ;  /* 0x00000008040f8981 */ /* 0x000ee8000c1e1100 */
[----:B------:R-:W3:Y:S01]  /*6240*/  LDL R5, [R1+0x7bc] ;  /* 0x0007bc0001057983 */ /* 0x000ee20000100800 */
[----:B------:R-:W0:Y:S01]  /*6250*/  S2R R29, SR_TID.X ;  /* 0x00000000001d7919 */ /* 0x000e220000002100 */
[----:B----4-:R-:W-:Y:S01]  /*6260*/  IADD3 R2, P4, PT, R7, R23, RZ ;  /* 0x0000001707027210 */ /* 0x010fe20007f9e0ff */
[----:B------:R-:W-:Y:S02]  /*6270*/  IMAD.MOV.U32 R3, RZ, RZ, R7 ;  /* 0x000000ffff037224 */ /* 0x000fe400078e0007 */
[----:B------:R-:W1:Y:S01]  /*6280*/  S2R R7, SR_TID.X ;  /* 0x0000000000077919 */ /* 0x000e620000002100 */
[----:B------:R-:W-:-:S02]  /*6290*/  PRMT R16, RZ, 0x7610, R16 ;  /* 0x00007610ff107816 */ /* 0x000fc40000000010 */
[----:B------:R-:W-:-:S05]  /*62a0*/  LEA.HI.X.SX32 R3, R3, R22, 0x1, P4 ;  /* 0x0000001603037211 */ /* 0x000fca00020f0eff */
[----:B------:R2:W4:Y:S01]  /*62b0*/  @!P1 LDG.E.U8 R16, desc[UR8][R2.64] ;  /* 0x0000000802109981 */ /* 0x000522000c1e1100 */
[----:B0-----:R-:W-:-:S04]  /*62c0*/  SHF.R.U32.HI R29, RZ, 0x8, R29 ;  /* 0x00000008ff1d7819 */ /* 0x001fc8000001161d */
[----:B------:R-:W-:-:S04]  /*62d0*/  SGXT.U32 R29, R29, 0x1 ;  /* 0x000000011d1d781a */ /* 0x000fc80000000000 */
[----:B------:R-:W-:-:S04]  /*62e0*/  LOP3.LUT R29, R29, 0x16, RZ, 0xfc, !PT ;  /* 0x000000161d1d7812 */ /* 0x000fc800078efcff */
[----:B------:R-:W-:Y:S02]  /*62f0*/  ISETP.GE.AND P1, PT, R29, UR7, PT ;  /* 0x000000071d007c0c */ /* 0x000fe4000bf26270 */
[----:B------:R-:W0:Y:S01]  /*6300*/  S2R R29, SR_TID.X ;  /* 0x00000000001d7919 */ /* 0x000e220000002100 */
[----:B-1----:R-:W-:-:S04]  /*6310*/  SHF.R.U32.HI R7, RZ, 0x8, R7 ;  /* 0x00000008ff077819 */ /* 0x002fc80000011607 */
[----:B------:R-:W-:Y:S01]  /*6320*/  SGXT.U32 R7, R7, 0x1 ;  /* 0x000000010707781a */ /* 0x000fe20000000000 */
[----:B--2---:R-:W-:Y:S01]  /*6330*/  IMAD.MOV.U32 R3, RZ, RZ, R8 ;  /* 0x000000ffff037224 */ /* 0x004fe200078e0008 */
[----:B------:R-:W-:Y:S02]  /*6340*/  IADD3 R2, P4, PT, R8, R23, RZ ;  /* 0x0000001708027210 */ /* 0x000fe40007f9e0ff */
[----:B------:R-:W-:-:S04]  /*6350*/  LOP3.LUT R7, R7, 0x14, RZ, 0xfc, !PT ;  /* 0x0000001407077812 */ /* 0x000fc800078efcff */
[----:B------:R-:W-:Y:S02]  /*6360*/  ISETP.GE.AND P2, PT, R7, UR7, PT ;  /* 0x0000000707007c0c */ /* 0x000fe4000bf46270 */
[----:B------:R-:W-:Y:S01]  /*6370*/  PRMT R14, RZ, 0x7610, R14 ;  /* 0x00007610ff0e7816 */ /* 0x000fe2000000000e */
[----:B------:R-:W2:Y:S01]  /*6380*/  LDL R7, [R1+0x7c0] ;  /* 0x0007c00001077983 */ /* 0x000ea20000100800 */
[----:B------:R-:W-:-:S09]  /*6390*/  LEA.HI.X.SX32 R3, R3, R22, 0x1, P4 ;  /* 0x0000001603037211 */ /* 0x000fd200020f0eff */
[----:B------:R2:W4:Y:S01]  /*63a0*/  @!P2 LDG.E.U8 R14, desc[UR8][R2.64] ;  /* 0x00000008020ea981 */ /* 0x000522000c1e1100 */
[----:B0-----:R-:W-:-:S04]  /*63b0*/  SHF.R.U32.HI R8, RZ, 0x8, R29 ;  /* 0x00000008ff087819 */ /* 0x001fc8000001161d */
[----:B------:R-:W-:-:S04]  /*63c0*/  SGXT.U32 R8, R8, 0x1 ;  /* 0x000000010808781a */ /* 0x000fc80000000000 */
[----:B------:R-:W-:-:S04]  /*63d0*/  LOP3.LUT R8, R8, 0x18, RZ, 0xfc, !PT ;  /* 0x0000001808087812 */ /* 0x000fc800078efcff */
[----:B------:R-:W-:Y:S02]  /*63e0*/  ISETP.GE.AND P0, PT, R8, UR7, PT ;  /* 0x0000000708007c0c */ /* 0x000fe4000bf06270 */
[----:B------:R-:W-:-:S04]  /*63f0*/  SHF.R.U32.HI R29, RZ, 0x8, R29 ;  /* 0x00000008ff1d7819 */ /* 0x000fc8000001161d */
[----:B------:R-:W-:-:S04]  /*6400*/  SGXT.U32 R29, R29, 0x1 ;  /* 0x000000011d1d781a */ /* 0x000fc80000000000 */
[----:B------:R-:W-:-:S04]  /*6410*/  LOP3.LUT R29, R29, 0x1a, RZ, 0xfc, !PT ;  /* 0x0000001a1d1d7812 */ /* 0x000fc800078efcff */
[----:B------:R-:W-:Y:S02]  /*6420*/  ISETP.GE.AND P2, PT, R29, UR7, PT ;  /* 0x000000071d007c0c */ /* 0x000fe4000bf46270 */
[----:B---3--:R-:W-:Y:S02]  /*6430*/  IADD3 R4, P3, PT, R5, R23, RZ ;  /* 0x0000001705047210 */ /* 0x008fe40007f7e0ff */
[----:B------:R-:W3:Y:S04]  /*6440*/  LDL R5, [R1+0x7bc] ;  /* 0x0007bc0001057983 */ /* 0x000ee80000100800 */
[----:B------:R-:W4:Y:S04]  /*6450*/  LDL.LU R8, [R1+0xed0] ;  /* 0x000ed00001087983 */ /* 0x000f280000300800 */
[----:B------:R-:W4:Y:S04]  /*6460*/  LDL R3, [R1+0x7c4] ;  /* 0x0007c40001037983 */ /* 0x000f280000100800 */
[----:B------:R-:W4:Y:S01]  /*6470*/  LDL R29, [R1+0x7ac] ;  /* 0x0007ac00011d7983 */ /* 0x000f220000100800 */
[----:B------:R-:W-:-:S02]  /*6480*/  PRMT R13, RZ, 0x7610, R13 ;  /* 0x00007610ff0d7816 */ /* 0x000fc4000000000d */
[----:B------:R-:W-:Y:S02]  /*6490*/  PRMT R12, RZ, 0x7610, R12 ;  /* 0x00007610ff0c7816 */ /* 0x000fe4000000000c */
[----:B--2---:R-:W-:Y:S02]  /*64a0*/  IADD3 R2, P4, PT, R7, R23, RZ ;  /* 0x0000001707027210 */ /* 0x004fe40007f9e0ff */
[----:B------:R-:W-:-:S04]  /*64b0*/  SHF.R.U32.HI R6, RZ, 0x8, R6 ;  /* 0x00000008ff067819 */ /* 0x000fc80000011606 */
[----:B------:R-:W-:-:S04]  /*64c0*/  SGXT.U32 R6, R6, 0x1 ;  /* 0x000000010606781a */ /* 0x000fc80000000000 */
[----:B------:R-:W-:Y:S02]  /*64d0*/  LOP3.LUT R6, R6, 0x1c, RZ, 0xfc, !PT ;  /* 0x0000001c06067812 */ /* 0x000fe400078efcff */
[----:B------:R-:W-:Y:S02]  /*64e0*/  PRMT R11, RZ, 0x7610, R11 ;  /* 0x00007610ff0b7816 */ /* 0x000fe4000000000b */
[----:B------:R-:W-:Y:S02]  /*64f0*/  PRMT R9, RZ, 0x7610, R9 ;  /* 0x00007610ff097816 */ /* 0x000fe40000000009 */
[----:B------:R-:W-:Y:S02]  /*6500*/  PRMT R10, RZ, 0x7610, R10 ;  /* 0x00007610ff0a7816 */ /* 0x000fe4000000000a */
[----:B---3--:R-:W-:-:S05]  /*6510*/  LEA.HI.X.SX32 R5, R5, R22, 0x1, P3 ;  /* 0x0000001605057211 */ /* 0x008fca00018f0eff */
[----:B------:R4:W2:Y:S02]  /*6520*/  @!P1 LDG.E.U8 R13, desc[UR8][R4.64] ;  /* 0x00000008040d9981 */ /* 0x0008a4000c1e1100 */
[----:B----4-:R-:W-:Y:S01]  /*6530*/  IADD3 R4, P3, PT, R3, R23, RZ ;  /* 0x0000001703047210 */ /* 0x010fe20007f7e0ff */
[----:B------:R-:W-:Y:S01]  /*6540*/  IMAD.MOV.U32 R5, RZ, RZ, R3 ;  /* 0x000000ffff057224 */ /* 0x000fe200078e0003 */
[----:B------:R-:W-:Y:S02]  /*6550*/  LEA.HI.X.SX32 R3, R7, R22, 0x1, P4 ;  /* 0x0000001607037211 */ /* 0x000fe400020f0eff */
[----:B------:R-:W0:Y:S03]  /*6560*/  LDC R7, c[0x0][0x3a8] ;  /* 0x0000ea00ff077b82 */ /* 0x000e260000000800 */
[----:B------:R-:W3:Y:S01]  /*6570*/  @!P0 LDG.E.U8 R12, desc[UR8][R2.64] ;  /* 0x00000008020c8981 */ /* 0x000ee2000c1e1100 */
[----:B------:R-:W-:-:S02]  /*6580*/  ISETP.GE.AND P1, PT, R6, UR7, PT ;  /* 0x0000000706007c0c */ /* 0x000fc4000bf26270 */
[----:B------:R-:W-:Y:S02]  /*6590*/  LOP3.LUT R6, R0, 0x1c, RZ, 0xfc, !PT ;  /* 0x0000001c00067812 */ /* 0x000fe400078efcff */
[----:B------:R-:W-:-:S05]  /*65a0*/  LEA.HI.X.SX32 R5, R5, R22, 0x1, P3 ;  /* 0x0000001605057211 */ /* 0x000fca00018f0eff */
[----:B------:R1:W4:Y:S01]  /*65b0*/  @!P2 LDG.E.U8 R11, desc[UR8][R4.64] ;  /* 0x00000008040ba981 */ /* 0x000322000c1e1100 */
[----:B0-----:R-:W-:Y:S02]  /*65c0*/  IMAD R6, R6, R7, RZ ;  /* 0x0000000706067224 */ /* 0x001fe400078e02ff */
[----:B------:R-:W0:Y:S01]  /*65d0*/  S2R R7, SR_TID.X ;  /* 0x0000000000077919 */ /* 0x000e220000002100 */
[-C--:B-1----:R-:W-:Y:S01]  /*65e0*/  IADD3 R4, P2, PT, R29, R23.reuse, RZ ;  /* 0x000000171d047210 */ /* 0x082fe20007f5e0ff */
[----:B------:R-:W-:Y:S02]  /*65f0*/  IMAD.MOV.U32 R5, RZ, RZ, R29 ;  /* 0x000000ffff057224 */ /* 0x000fe400078e001d */
[----:B------:R-:W1:Y:S01]  /*6600*/  LDC R29, c[0x0][0x3a8] ;  /* 0x0000ea00ff1d7b82 */ /* 0x000e620000000800 */
[----:B------:R-:W-:Y:S02]  /*6610*/  LOP3.LUT R0, R0, 0x1e, RZ, 0xfc, !PT ;  /* 0x0000001e00007812 */ /* 0x000fe400078efcff */
[----:B------:R-:W-:-:S02]  /*6620*/  IADD3 R2, P0, PT, R6, R23, RZ ;  /* 0x0000001706027210 */ /* 0x000fc40007f1e0ff */
[----:B0-----:R-:W-:Y:S01]  /*6630*/  SHF.R.U32.HI R7, RZ, 0x8, R7 ;  /* 0x00000008ff077819 */ /* 0x001fe20000011607 */
[----:B-1----:R-:W-:-:S03]  /*6640*/  IMAD R0, R0, R29, RZ ;  /* 0x0000001d00007224 */ /* 0x002fc600078e02ff */
[----:B------:R-:W-:Y:S01]  /*6650*/  SGXT.U32 R7, R7, 0x1 ;  /* 0x000000010707781a */ /* 0x000fe20000000000 */
[----:B------:R-:W0:Y:S03]  /*6660*/  S2R R29, SR_TID.X ;  /* 0x00000000001d7919 */ /* 0x000e260000002100 */
[C---:B------:R-:W-:Y:S02]  /*6670*/  LOP3.LUT R3, R7.reuse, 0xe, RZ, 0xfc, !PT ;  /* 0x0000000e07037812 */ /* 0x040fe400078efcff */
[----:B------:R-:W-:Y:S02]  /*6680*/  LOP3.LUT R7, R7, 0x1e, RZ, 0xfc, !PT ;  /* 0x0000001e07077812 */ /* 0x000fe400078efcff */
[----:B------:R-:W-:Y:S02]  /*6690*/  ISETP.GE.AND P3, PT, R3, UR7, PT ;  /* 0x0000000703007c0c */ /* 0x000fe4000bf66270 */
[----:B------:R-:W-:-:S02]  /*66a0*/  LEA.HI.X.SX32 R3, R6, R22, 0x1, P0 ;  /* 0x0000001606037211 */ /* 0x000fc400000f0eff */
[----:B------:R-:W-:-:S03]  /*66b0*/  ISETP.GE.AND P4, PT, R7, UR7, PT ;  /* 0x0000000707007c0c */ /* 0x000fc6000bf86270 */
[----:B------:R1:W4:Y:S01]  /*66c0*/  @!P1 LDG.E.U8 R9, desc[UR8][R2.64] ;  /* 0x0000000802099981 */ /* 0x000322000c1e1100 */
[C---:B------:R-:W-:Y:S02]  /*66d0*/  IADD3 R6, P0, PT, R0.reuse, R23, RZ ;  /* 0x0000001700067210 */ /* 0x040fe40007f1e0ff */
[----:B------:R-:W-:Y:S01]  /*66e0*/  PRMT R8, RZ, 0x7610, R8 ;  /* 0x00007610ff087816 */ /* 0x000fe20000000008 */
[----:B-1----:R-:W1:Y:S01]  /*66f0*/  S2R R3, SR_TID.X ;  /* 0x0000000000037919 */ /* 0x002e620000002100 */
[-C--:B------:R-:W-:Y:S02]  /*6700*/  LEA.HI.X.SX32 R5, R5, R22.reuse, 0x1, P2 ;  /* 0x0000001605057211 */ /* 0x080fe400010f0eff */
[----:B------:R-:W-:-:S03]  /*6710*/  LEA.HI.X.SX32 R7, R0, R22, 0x1, P0 ;  /* 0x0000001600077211 */ /* 0x000fc600000f0eff */
[----:B------:R1:W4:Y:S04]  /*6720*/  @!P3 LDG.E.U8 R10, desc[UR8][R4.64] ;  /* 0x00000008040ab981 */ /* 0x000328000c1e1100 */
[----:B------:R1:W4:Y:S01]  /*6730*/  @!P4 LDG.E.U8 R8, desc[UR8][R6.64] ;  /* 0x000000080608c981 */ /* 0x000322000c1e1100 */
[----:B0-----:R-:W-:-:S04]  /*6740*/  LOP3.LUT R29, R29, 0x100, RZ, 0xc0, !PT ;  /* 0x000001001d1d7812 */ /* 0x001fc800078ec0ff */
[----:B------:R-:W-:-:S04]  /*6750*/  ISETP.NE.U32.AND P5, PT, R29, RZ, PT ;  /* 0x000000ff1d00720c */ /* 0x000fc80003fa5070 */
[----:B------:R-:W-:-:S04]  /*6760*/  SEL R29, RZ, 0x108, !P5 ;  /* 0x00000108ff1d7807 */ /* 0x000fc80006800000 */
[----:B-1----:R-:W-:Y:S01]  /*6770*/  LOP3.LUT R29, R29, 0xff, R3, 0x78, !PT ;  /* 0x000000ff1d1d7812 */ /* 0x002fe200078e7803 */
[----:B------:R-:W-:Y:S01]  /*6780*/  BAR.SYNC.DEFER_BLOCKING 0x0 ;  /* 0x0000000000007b1d */ /* 0x000fe20000010000 */
[----:B------:R-:W-:-:S05]  /*6790*/  LOP3.LUT R3, R3, 0x100, RZ, 0xc0, !PT ;  /* 0x0000010003037812 */ /* 0x000fca00078ec0ff */
[----:B------:R-:W-:Y:S04]  /*67a0*/  STS.U8 [R29+UR5], R25 ;  /* 0x000000191d007988 */ /* 0x000fe80008000005 */
[----:B------:R0:W-:Y:S02]  /*67b0*/  STS.U8 [R29+UR5+0x1000], R16 ;  /* 0x001000101d007988 */ /* 0x0001e40008000005 */
[----:B0-----:R-:W0:Y:S01]  /*67c0*/  S2R R29, SR_TID.X ;  /* 0x00000000001d7919 */ /* 0x001e220000002100 */
[----:B------:R-:W-:-:S04]  /*67d0*/  ISETP.NE.U32.AND P2, PT, R3, RZ, PT ;  /* 0x000000ff0300720c */ /* 0x000fc80003f45070 */
[----:B------:R-:W-:Y:S01]  /*67e0*/  SEL R2, RZ, 0x108, !P2 ;  /* 0x00000108ff027807 */ /* 0x000fe20005000000 */
[----:B------:R-:W-:Y:S01]  /*67f0*/  STL [R1+0x7fc], R23 ;  /* 0x0007fc1701007387 */ /* 0x000fe20000100800 */
[----:B------:R-:W-:Y:S02]  /*6800*/  ISETP.NE.U32.AND P1, PT, R3, RZ, PT ;  /* 0x000000ff0300720c */ /* 0x000fe40003f25070 */
[----:B0-----:R-:W-:-:S04]  /*6810*/  LOP3.LUT R2, R2, 0xff, R29, 0x78, !PT ;  /* 0x000000ff02027812 */ /* 0x001fc800078e781d */
[----:B------:R-:W-:-:S05]  /*6820*/  LOP3.LUT R2, R2, 0x10, RZ, 0x3c, !PT ;  /* 0x0000001002027812 */ /* 0x000fca00078e3cff */
[----:B------:R-:W-:Y:S04]  /*6830*/  STS.U8 [R2+UR5+0x200], R24 ;  /* 0x0002001802007988 */ /* 0x000fe80008000005 */
[----:B------:R0:W-:Y:S02]  /*6840*/  STS.U8 [R2+UR5+0x1200], R15 ;  /* 0x0012000f02007988 */ /* 0x0001e40008000005 */
[----:B0-----:R-:W0:Y:S01]  /*6850*/  S2R R2, SR_TID.X ;  /* 0x0000000000027919 */ /* 0x001e220000002100 */
[----:B------:R-:W-:Y:S01]  /*6860*/  SEL R3, RZ, 0x108, !P1 ;  /* 0x00000108ff037807 */ /* 0x000fe20004800000 */
[----:B------:R-:W1:Y:S03]  /*6870*/  S2R R23, SR_TID.X ;  /* 0x0000000000177919 */ /* 0x000e660000002100 */
[----:B------:R-:W-:-:S02]  /*6880*/  LOP3.LUT R3, R3, 0xff, R29, 0x78, !PT ;  /* 0x000000ff03037812 */ /* 0x000fc400078e781d */
[----:B------:R-:W-:Y:S02]  /*6890*/  LOP3.LUT R29, R29, 0x100, RZ, 0xc0, !PT ;  /* 0x000001001d1d7812 */ /* 0x000fe400078ec0ff */
[----:B------:R-:W-:Y:S02]  /*68a0*/  LOP3.LUT R3, R3, 0x20, RZ, 0x3c, !PT ;  /* 0x0000002003037812 */ /* 0x000fe400078e3cff */
[C---:B------:R-:W-:Y:S02]  /*68b0*/  ISETP.NE.U32.AND P2, PT, R29.reuse, RZ, PT ;  /* 0x000000ff1d00720c */ /* 0x040fe40003f45070 */
[----:B------:R-:W-:Y:S01]  /*68c0*/  ISETP.NE.U32.AND P1, PT, R29, RZ, PT ;  /* 0x000000ff1d00720c */ /* 0x000fe20003f25070 */
[----:B------:R-:W-:Y:S01]  /*68d0*/  STS.U8 [R3+UR5+0x400], R21 ;  /* 0x0004001503007988 */ /* 0x000fe20008000005 */
[----:B------:R-:W-:-:S03]  /*68e0*/  SEL R29, RZ, 0x108, !P2 ;  /* 0x00000108ff1d7807 */ /* 0x000fc60005000000 */
[----:B------:R0:W-:Y:S02]  /*68f0*/  STS.U8 [R3+UR5+0x1400], R14 ;  /* 0x0014000e03007988 */ /* 0x0001e40008000005 */
[----:B0-----:R-:W-:Y:S02]  /*6900*/  SEL R3, RZ, 0x108, !P1 ;  /* 0x00000108ff037807 */ /* 0x001fe40004800000 */
[--C-:B------:R-:W-:Y:S02]  /*6910*/  LOP3.LUT R29, R29, 0xff, R2.reuse, 0x78, !PT ;  /* 0x000000ff1d1d7812 */ /* 0x100fe400078e7802 */
[----:B------:R-:W-:Y:S02]  /*6920*/  LOP3.LUT R3, R3, 0xff, R2, 0x78, !PT ;  /* 0x000000ff03037812 */ /* 0x000fe400078e7802 */
[----:B------:R-:W-:Y:S02]  /*6930*/  LOP3.LUT R29, R29, 0x30, RZ, 0x3c, !PT ;  /* 0x000000301d1d7812 */ /* 0x000fe400078e3cff */
[----:B------:R-:W-:Y:S01]  /*6940*/  LOP3.LUT R3, R3, 0x40, RZ, 0x3c, !PT ;  /* 0x0000004003037812 */ /* 0x000fe200078e3cff */
[----:B------:R-:W-:Y:S04]  /*6950*/  STL [R1+0x7f8], R22 ;  /* 0x0007f81601007387 */ /* 0x000fe80000100800 */
[----:B------:R-:W4:Y:S04]  /*6960*/  LDL R2, [R1+0x4fc] ;  /* 0x0004fc0001027983 */ /* 0x000f280000100800 */
[----:B------:R-:W-:Y:S01]  /*6970*/  STS.U8 [R29+UR5+0x600], R20 ;  /* 0x000600141d007988 */ /* 0x000fe20008000005 */
[----:B-1----:R-:W-:Y:S01]  /*6980*/  LOP3.LUT R0, R23, 0x1f, RZ, 0xc0, !PT ;  /* 0x0000001f17007812 */ /* 0x002fe200078ec0ff */
[----:B------:R-:W0:Y:S01]  /*6990*/  S2R R5, SR_TID.X ;  /* 0x0000000000057919 */ /* 0x000e220000002100 */
[----:B------:R-:W1:Y:S01]  /*69a0*/  S2R R7, SR_TID.X ;  /* 0x0000000000077919 */ /* 0x000e620000002100 */
[----:B------:R-:W-:Y:S01]  /*69b0*/  PRMT R27, RZ, 0x7610, R27 ;  /* 0x00007610ff1b7816 */ /* 0x000fe2000000001b */
[----:B------:R-:W4:Y:S01]  /*69c0*/  LDL R4, [R1+0x50c] ;  /* 0x00050c0001047983 */ /* 0x000f220000100800 */
[----:B------:R-:W-:-:S03]  /*69d0*/  PRMT R26, RZ, 0x7610, R26 ;  /* 0x00007610ff1a7816 */ /* 0x000fc6000000001a */
[----:B------:R-:W4:Y:S04]  /*69e0*/  LDL R6, [R1+0x52c] ;  /* 0x00052c0001067983 */ /* 0x000f280000100800 */
[----:B--2---:R-:W-:Y:S04]  /*69f0*/  STS.U8 [R29+UR5+0x1600], R13 ;  /* 0x0016000d1d007988 */ /* 0x004fe80008000005 */
[----:B------:R-:W-:Y:S04]  /*6a00*/  STS.U8 [R3+UR5+0x800], R19 ;  /* 0x0008001303007988 */ /* 0x000fe80008000005 */
[----:B---3--:R2:W-:Y:S02]  /*6a10*/  STS.U8 [R3+UR5+0x1800], R12 ;  /* 0x0018000c03007988 */ /* 0x0085e40008000005 */
[----:B--2---:R-:W-:-:S02]  /*6a20*/  LOP3.LUT R3, R23, 0x100, RZ, 0xc0, !PT ;  /* 0x0000010017037812 */ /* 0x004fc400078ec0ff */
[----:B------:R-:W2:Y:S01]  /*6a30*/  LDL R23, [R1+0x4f8] ;  /* 0x0004f80001177983 */ /* 0x000ea20000100800 */
[----:B0-----:R-:W-:Y:S02]  /*6a40*/  LOP3.LUT R22, R5, 0x100, RZ, 0xc0, !PT ;  /* 0x0000010005167812 */ /* 0x001fe400078ec0ff */
[----:B------:R-:W-:Y:S02]  /*6a50*/  ISETP.NE.U32.AND P1, PT, R3, RZ, PT ;  /* 0x000000ff0300720c */ /* 0x000fe40003f25070 */
[C---:B------:R-:W-:Y:S02]  /*6a60*/  ISETP.NE.U32.AND P2, PT, R22.reuse, RZ, PT ;  /* 0x000000ff1600720c */ /* 0x040fe40003f45070 */
[----:B------:R-:W-:Y:S02]  /*6a70*/  SEL R3, RZ, 0x108, !P1 ;  /* 0x00000108ff037807 */ /* 0x000fe40004800000 */
[----:B------:R-:W-:Y:S02]  /*6a80*/  ISETP.NE.U32.AND P3, PT, R22, RZ, PT ;  /* 0x000000ff1600720c */ /* 0x000fe40003f65070 */
[----:B------:R-:W-:-:S02]  /*6a90*/  LOP3.LUT R3, R3, 0xff, R5, 0x78, !PT ;  /* 0x000000ff03037812 */ /* 0x000fc400078e7805 */
[----:B------:R-:W-:Y:S02]  /*6aa0*/  SEL R5, RZ, 0x108, !P2 ;  /* 0x00000108ff057807 */ /* 0x000fe40005000000 */
[----:B------:R-:W-:Y:S02]  /*6ab0*/  SEL R22, RZ, 0x108, !P3 ;  /* 0x00000108ff167807 */ /* 0x000fe40005800000 */
[--C-:B-1----:R-:W-:Y:S02]  /*6ac0*/  LOP3.LUT R5, R5, 0xff, R7.reuse, 0x78, !PT ;  /* 0x000000ff05057812 */ /* 0x102fe400078e7807 */
[----:B------:R-:W-:Y:S02]  /*6ad0*/  LOP3.LUT R3, R3, 0x50, RZ, 0x3c, !PT ;  /* 0x0000005003037812 */ /* 0x000fe400078e3cff */
[----:B------:R-:W-:Y:S02]  /*6ae0*/  LOP3.LUT R22, R22, 0xff, R7, 0x78, !PT ;  /* 0x000000ff16167812 */ /* 0x000fe400078e7807 */
[----:B------:R-:W-:Y:S01]  /*6af0*/  LOP3.LUT R5, R5, 0x60, RZ, 0x3c, !PT ;  /* 0x0000006005057812 */ /* 0x000fe200078e3cff */
[----:B------:R-:W-:Y:S01]  /*6b00*/  STS.U8 [R3+UR5+0xa00], R17 ;  /* 0x000a001103007988 */ /* 0x000fe20008000005 */
[----:B------:R-:W-:-:S03]  /*6b10*/  LOP3.LUT R22, R22, 0x70, RZ, 0x3c, !PT ;  /* 0x0000007016167812 */ /* 0x000fc600078e3cff */
[----:B----4-:R-:W-:Y:S04]  /*6b20*/  STS.U8 [R3+UR5+0x1a00], R11 ;  /* 0x001a000b03007988 */ /* 0x010fe80008000005 */
[----:B------:R-:W-:Y:S01]  /*6b30*/  STS.U8 [R5+UR5+0xc00], R18 ;  /* 0x000c001205007988 */ /* 0x000fe20008000005 */
[C---:B------:R-:W-:Y:S01]  /*6b40*/  ISETP.GE.AND P0, PT, R0.reuse, UR7, PT ;  /* 0x0000000700007c0c */ /* 0x040fe2000bf06270 */
[C---:B------:R-:W-:Y:S02]  /*6b50*/  IMAD R29, R0.reuse, UR12, RZ ;  /* 0x0000000c001d7c24 */ /* 0x040fe4000f8e02ff */
[----:B------:R-:W-:Y:S01]  /*6b60*/  IMAD R0, R0, UR11, RZ ;  /* 0x0000000b00007c24 */ /* 0x000fe2000f8e02ff */
[----:B------:R-:W3:Y:S04]  /*6b70*/  LDL R7, [R1+0x524] ;  /* 0x0005240001077983 */ /* 0x000ee80000100800 */
[----:B------:R-:W-:Y:S01]  /*6b80*/  SHF.R.S32.HI R0, RZ, 0x1f, R0 ;  /* 0x0000001fff007819 */ /* 0x000fe20000011400 */
[----:B------:R0:W-:Y:S04]  /*6b90*/  STS.U8 [R5+UR5+0x1c00], R9 ;  /* 0x001c000905007988 */ /* 0x0001e80008000005 */
[----:B0-----:R-:W4:Y:S04]  /*6ba0*/  LDL R5, [R1+0x508] ;  /* 0x0005080001057983 */ /* 0x001f280000100800 */
[----:B------:R-:W-:Y:S04]  /*6bb0*/  STS.U8 [R22+UR5+0xe00], R10 ;  /* 0x000e000a16007988 */ /* 0x000fe80008000005 */
[----:B------:R0:W-:Y:S01]  /*6bc0*/  STS.U8 [R22+UR5+0x1e00], R8 ;  /* 0x001e000816007988 */ /* 0x0001e20008000005 */
[----:B------:R-:W-:-:S05]  /*6bd0*/  IADD3 R2, P1, PT, R29, R2, RZ ;  /* 0x000000021d027210 */ /* 0x000fca0007f3e0ff */
[----:B--2---:R-:W-:Y:S01]  /*6be0*/  IMAD.X R3, R0, 0x1, R23, P1 ;  /* 0x0000000100037824 */ /* 0x004fe200008e0617 */
[----:B------:R-:W-:Y:S01]  /*6bf0*/  BAR.SYNC.DEFER_BLOCKING 0x0 ;  /* 0x0000000000007b1d */ /* 0x000fe20000010000 */
[----:B------:R-:W-:-:S05]  /*6c00*/  IADD3 R4, P2, PT, R29, R4, RZ ;  /* 0x000000041d047210 */ /* 0x000fca0007f5e0ff */
[----:B------:R-:W2:Y:S04]  /*6c10*/  LDL.LU R23, [R1+0x5a8] ;  /* 0x0005a80001177983 */ /* 0x000ea80000300800 */
[----:B0-----:R-:W2:Y:S04]  /*6c20*/  LDL.LU R22, [R1+0x5b8] ;  /* 0x0005b80001167983 */ /* 0x001ea80000300800 */
[----:B------:R-:W2:Y:S01]  /*6c30*/  @!P0 LDG.E.U8 R27, desc[UR8][R2.64] ;  /* 0x00000008021b8981 */ /* 0x000ea2000c1e1100 */
[----:B----4-:R-:W-:-:S05]  /*6c40*/  IMAD.X R5, R0, 0x1, R5, P2 ;  /* 0x0000000100057824 */ /* 0x010fca00010e0605 */
[----:B------:R-:W4:Y:S04]  /*6c50*/  @!P0 LDG.E.U8 R26, desc[UR8][R4.64] ;  /* 0x00000008041a8981 */ /* 0x000f28000c1e1100 */
[----:B--2---:R0:W-:Y:S04]  /*6c60*/  STL [R1+0x450], R27 ;  /* 0x0004501b01007387 */ /* 0x0041e80000100800 */
[----:B0-----:R-:W2:Y:S04]  /*6c70*/  LDL.LU R27, [R1+0xecc] ;  /* 0x000ecc00011b7983 */ /* 0x001ea80000300800 */
[----:B------:R-:W2:Y:S02]  /*6c80*/  LDL R3, [R1+0x51c] ;  /* 0x00051c0001037983 */ /* 0x000ea40000100800 */
[----:B--2---:R-:W-:-:S02]  /*6c90*/  IADD3 R2, P1, PT, R29, R3, RZ ;  /* 0x000000031d027210 */ /* 0x004fc40007f3e0ff */
[----:B------:R-:W2:Y:S04]  /*6ca0*/  LDL R3, [R1+0x518] ;  /* 0x0005180001037983 */ /* 0x000ea80000100800 */
[----:B----4-:R0:W-:Y:S04]  /*6cb0*/  STL [R1+0x454], R26 ;  /* 0x0004541a01007387 */ /* 0x0101e80000100800 */
[----:B0-----:R-:W4:Y:S04]  /*6cc0*/  LDL.LU R26, [R1+0xec8] ;  /* 0x000ec800011a7983 */ /* 0x001f280000300800 */
[----:B------:R-:W4:Y:S01]  /*6cd0*/  LDL R5, [R1+0x520] ;  /* 0x0005200001057983 */ /* 0x000f220000100800 */
[----:B---3--:R-:W-:-:S03]  /*6ce0*/  IADD3 R4, P2, PT, R29, R7, RZ ;  /* 0x000000071d047210 */ /* 0x008fc60007f5e0ff */
[----:B------:R-:W3:Y:S01]  /*6cf0*/  LDL R7, [R1+0x528] ;  /* 0x0005280001077983 */ /* 0x000ee20000100800 */
[----:B------:R-:W-:Y:S01]  /*6d00*/  PRMT R27, RZ, 0x7610, R27 ;  /* 0x00007610ff1b7816 */ /* 0x000fe2000000001b */
[C---:B--2---:R-:W-:Y:S01]  /*6d10*/  IMAD.X R3, R0.reuse, 0x1, R3, P1 ;  /* 0x0000000100037824 */ /* 0x044fe200008e0603 */
[----:B----4-:R-:W-:Y:S01]  /*6d20*/  PRMT R26, RZ, 0x7610, R26 ;  /* 0x00007610ff1a7816 */ /* 0x010fe2000000001a */
[----:B------:R-:W-:-:S05]  /*6d30*/  IMAD.X R5, R0, 0x1, R5, P2 ;  /* 0x0000000100057824 */ /* 0x000fca00010e0605 */
[----:B------:R-:W2:Y:S04]  /*6d40*/  @!P0 LDG.E.U8 R26, desc[UR8][R2.64] ;  /* 0x00000008021a8981 */ /* 0x000ea8000c1e1100 */
[----:B------:R-:W4:Y:S01]  /*6d50*/  @!P0 LDG.E.U8 R27, desc[UR8][R4.64] ;  /* 0x00000008041b8981 */ /* 0x000f22000c1e1100 */
[----:B------:R-:W-:Y:S02]  /*6d60*/  IADD3 R6, P3, PT, R29, R6, RZ ;  /* 0x000000061d067210 */ /* 0x000fe40007f7e0ff */
[----:B------:R-:W-:-:S03]  /*6d70*/  PRMT R28, RZ, 0x7610, R28 ;  /* 0x00007610ff1c7816 */ /* 0x000fc6000000001c */
[----:B---3--:R-:W-:-:S05]  /*6d80*/  IMAD.X R7, R0, 0x1, R7, P3 ;  /* 0x0000000100077824 */ /* 0x008fca00018e0607 */
[----:B------:R-:W3:Y:S04]  /*6d90*/  @!P0 LDG.E.U8 R28, desc[UR8][R6.64] ;  /* 0x00000008061c8981 */ /* 0x000ee8000c1e1100 */
[----:B--2---:R0:W-:Y:S04]  /*6da0*/  STL [R1+0x24], R26 ;  /* 0x0000241a01007387 */ /* 0x0041e80000100800 */
[----:B0-----:R-:W2:Y:S04]  /*6db0*/  LDL.LU R26, [R1+0xec4] ;  /* 0x000ec400011a7983 */ /* 0x001ea80000300800 */
[----:B------:R-:W2:Y:S04]  /*6dc0*/  LDL R3, [R1+0x534] ;  /* 0x0005340001037983 */ /* 0x000ea80000100800 */
[----:B----4-:R0:W-:Y:S04]  /*6dd0*/  STL [R1+0x28], R27 ;  /* 0x0000281b01007387 */ /* 0x0101e80000100800 */
[----:B0-----:R-:W4:Y:S04]  /*6de0*/  LDL.LU R27, [R1+0xec0] ;  /* 0x000ec000011b7983 */ /* 0x001f280000300800 */
[----:B------:R-:W4:Y:S04]  /*6df0*/  LDL R5, [R1+0x53c] ;  /* 0x00053c0001057983 */ /* 0x000f280000100800 */
[----:B---3--:R0:W-:Y:S04]  /*6e00*/  STL [R1+0x2c], R28 ;  /* 0x00002c1c01007387 */ /* 0x0081e80000100800 */
[----:B0-----:R-:W3:Y:S04]  /*6e10*/  LDL.LU R28, [R1+0xebc] ;  /* 0x000ebc00011c7983 */ /* 0x001ee80000300800 */
[----:B------:R-:W3:Y:S01]  /*6e20*/  LDL R7, [R1+0x544] ;  /* 0x0005440001077983 */ /* 0x000ee20000100800 */
[----:B--2---:R-:W-:-:S03]  /*6e30*/  IADD3 R2, P1, PT, R29, R3, RZ ;  /* 0x000000031d027210 */ /* 0x004fc60007f3e0ff */
[----:B------:R-:W2:Y:S01]  /*6e40*/  LDL R3, [R1+0x530] ;  /* 0x0005300001037983 */ /* 0x000ea20000100800 */
[----:B----4-:R-:W-:-:S03]  /*6e50*/  IADD3 R4, P2, PT, R29, R5, RZ ;  /* 0x000000051d047210 */ /* 0x010fc60007f5e0ff */
[----:B------:R-:W4:Y:S01]  /*6e60*/  LDL R5, [R1+0x538] ;  /* 0x0005380001057983 */ /* 0x000f220000100800 */
[----:B------:R-:W-:Y:S02]  /*6e70*/  PRMT R26, RZ, 0x7610, R26 ;  /* 0x00007610ff1a7816 */ /* 0x000fe4000000001a */
[----:B------:R-:W-:Y:S02]  /*6e80*/  PRMT R27, RZ, 0x7610, R27 ;  /* 0x00007610ff1b7816 */ /* 0x000fe4000000001b */
[----:B---3--:R-:W-:Y:S02]  /*6e90*/  IADD3 R6, P3, PT, R29, R7, RZ ;  /* 0x000000071d067210 */ /* 0x008fe40007f7e0ff */
[----:B------:R-:W3:Y:S01]  /*6ea0*/  LDL R7, [R1+0x540] ;  /* 0x0005400001077983 */ /* 0x000ee20000100800 */
[----:B--2---:R-:W-:-:S05]  /*6eb0*/  IMAD.X R3, R0, 0x1, R3, P1 ;  /* 0x0000000100037824 */ /* 0x004fca00008e0603 */
[----:B------:R-:W2:Y:S01]  /*6ec0*/  @!P0 LDG.E.U8 R26, desc[UR8][R2.64] ;  /* 0x00000008021a8981 */ /* 0x000ea2000c1e1100 */
[----:B----4-:R-:W-:-:S05]  /*6ed0*/  IMAD.X R5, R0, 0x1, R5, P2 ;  /* 0x0000000100057824 */ /* 0x010fca00010e0605 */
[----:B------:R-:W4:Y:S01]  /*6ee0*/  @!P0 LDG.E.U8 R27, desc[UR8][R4.64] ;  /* 0x00000008041b8981 */ /* 0x000f22000c1e1100 */
[----:B------:R-:W-:Y:S01]  /*6ef0*/  PRMT R28, RZ, 0x7610, R28 ;  /* 0x00007610ff1c7816 */ /* 0x000fe2000000001c */
        /* <DEDUP_REMOVED lines=50> */
[----:B--2---:R0:W-:Y:S04]  /*7220*/  STL [R1], R26 ;  /* 0x0000001a01007387 */ /* 0x0041e80000100800 */
[----:B0-----:R-:W2:Y:S04]  /*7230*/  LDL.LU R26, [R1+0xea0] ;  /* 0x000ea000011a7983 */ /* 0x001ea80000300800 */
[----:B------:R-:W2:Y:S04]  /*7240*/  LDL R3, [R1+0x594] ;  /* 0x0005940001037983 */ /* 0x000ea80000100800 */
[----:B----4-:R0:W-:Y:S04]  /*7250*/  STL [R1+0x4], R27 ;  /* 0x0000041b01007387 */ /* 0x0101e80000100800 */
[----:B0-----:R-:W4:Y:S04]  /*7260*/  LDL.LU R27, [R1+0xe9c] ;  /* 0x000e9c00011b7983 */ /* 0x001f280000300800 */
[----:B------:R-:W4:Y:S04]  /*7270*/  LDL R5, [R1+0x59c] ;  /* 0x00059c0001057983 */ /* 0x000f280000100800 */
[----:B---3--:R0:W-:Y:S04]  /*7280*/  STL [R1+0x8], R28 ;  /* 0x0000081c01007387 */ /* 0x0081e80000100800 */
[----:B0-----:R-:W3:Y:S01]  /*7290*/  LDL.LU R28, [R1+0xe98] ;  /* 0x000e9800011c7983 */ /* 0x001ee20000300800 */
[----:B------:R-:W-:-:S03]  /*72a0*/  PRMT R25, RZ, 0x7610, R25 ;  /* 0x00007610ff197816 */ /* 0x000fc60000000019 */
[----:B------:R-:W3:Y:S01]  /*72b0*/  LDL R7, [R1+0x5a4] ;  /* 0x0005a40001077983 */ /* 0x000ee20000100800 */
[----:B--2---:R-:W-:-:S03]  /*72c0*/  IADD3 R2, P1, PT, R29, R3, RZ ;  /* 0x000000031d027210 */ /* 0x004fc60007f3e0ff */
[----:B------:R-:W2:Y:S01]  /*72d0*/  LDL R3, [R1+0x590] ;  /* 0x0005900001037983 */ /* 0x000ea20000100800 */
[----:B----4-:R-:W-:-:S03]  /*72e0*/  IADD3 R4, P2, PT, R29, R5, RZ ;  /* 0x000000051d047210 */ /* 0x010fc60007f5e0ff */
[----:B------:R-:W4:Y:S01]  /*72f0*/  LDL R5, [R1+0x598] ;  /* 0x0005980001057983 */ /* 0x000f220000100800 */
[----:B------:R-:W-:Y:S01]  /*7300*/  PRMT R26, RZ, 0x7610, R26 ;  /* 0x00007610ff1a7816 */ /* 0x000fe2000000001a */
[----:B--2---:R-:W-:-:S05]  /*7310*/  IMAD.X R3, R0, 0x1, R3, P1 ;  /* 0x0000000100037824 */ /* 0x004fca00008e0603 */
[----:B------:R-:W2:Y:S01]  /*7320*/  @!P0 LDG.E.U8 R25, desc[UR8][R2.64] ;  /* 0x0000000802198981 */ /* 0x000ea2000c1e1100 */
[----:B---3--:R-:W-:-:S03]  /*7330*/  IADD3 R6, P3, PT, R29, R7, RZ ;  /* 0x000000071d067210 */ /* 0x008fc60007f7e0ff */
[----:B------:R-:W3:Y:S04]  /*7340*/  LDL R7, [R1+0x5a0] ;  /* 0x0005a00001077983 */ /* 0x000ee80000100800 */
[----:B------:R-:W3:Y:S01]  /*7350*/  LDL R3, [R1+0x5ac] ;  /* 0x0005ac0001037983 */ /* 0x000ee20000100800 */
[----:B----4-:R-:W-:-:S05]  /*7360*/  IMAD.X R5, R0, 0x1, R5, P2 ;  /* 0x0000000100057824 */ /* 0x010fca00010e0605 */
[----:B------:R-:W4:Y:S04]  /*7370*/  @!P0 LDG.E.U8 R26, desc[UR8][R4.64] ;  /* 0x00000008041a8981 */ /* 0x000f28000c1e1100 */
[----:B--2---:R0:W-:Y:S04]  /*7380*/  STL [R1+0xe90], R25 ;  /* 0x000e901901007387 */ /* 0x0041e80000100800 */
[----:B------:R-:W2:Y:S04]  /*7390*/  LDL R5, [R1+0x5b4] ;  /* 0x0005b40001057983 */ /* 0x000ea80000100800 */
[----:B0-----:R-:W2:Y:S04]  /*73a0*/  LDL R25, [R1+0x5b0] ;  /* 0x0005b00001197983 */ /* 0x001ea80000100800 */
[----:B----4-:R0:W-:Y:S04]  /*73b0*/  STL [R1+0xe94], R26 ;  /* 0x000e941a01007387 */ /* 0x0101e80000100800 */
[----:B0-----:R-:W4:Y:S01]  /*73c0*/  LDL R26, [R1+0x5bc] ;  /* 0x0005bc00011a7983 */ /* 0x001f220000100800 */
[----:B------:R-:W-:Y:S01]  /*73d0*/  PRMT R27, RZ, 0x7610, R27 ;  /* 0x00007610ff1b7816 */ /* 0x000fe2000000001b */
[----:B---3--:R-:W-:Y:S01]  /*73e0*/  IMAD.X R7, R0, 0x1, R7, P3 ;  /* 0x0000000100077824 */ /* 0x008fe200018e0607 */
[----:B------:R-:W-:Y:S01]  /*73f0*/  IADD3 R2, P1, PT, R29, R3, RZ ;  /* 0x000000031d027210 */ /* 0x000fe20007f3e0ff */
[----:B------:R0:W-:Y:S01]  /*7400*/  STL [R1+0x804], R23 ;  /* 0x0008041701007387 */ /* 0x0001e20000100800 */
[----:B------:R-:W-:-:S03]  /*7410*/  PRMT R21, RZ, 0x7610, R21 ;  /* 0x00007610ff157816 */ /* 0x000fc60000000015 */
[----:B------:R4:W3:Y:S01]  /*7420*/  @!P0 LDG.E.U8 R27, desc[UR8][R6.64] ;  /* 0x00000008061b8981 */ /* 0x0008e2000c1e1100 */
[----:B------:R-:W-:-:S03]  /*7430*/  IMAD.X R3, R0, 0x1, R23, P1 ;  /* 0x0000000100037824 */ /* 0x000fc600008e0617 */
[----:B0-----:R-:W3:Y:S01]  /*7440*/  LDL.LU R23, [R1+0x5c4] ;  /* 0x0005c40001177983 */ /* 0x001ee20000300800 */
[----:B--2---:R-:W-:-:S05]  /*7450*/  IADD3 R4, P2, PT, R29, R5, RZ ;  /* 0x000000051d047210 */ /* 0x004fca0007f5e0ff */
[----:B------:R-:W-:Y:S02]  /*7460*/  IMAD.X R5, R0, 0x1, R25, P2 ;  /* 0x0000000100057824 */ /* 0x000fe400010e0619 */
[----:B------:R-:W2:Y:S04]  /*7470*/  LDL R25, [R1+0x5ec] ;  /* 0x0005ec0001197983 */ /* 0x000ea80000100800 */
[----:B------:R0:W2:Y:S01]  /*7480*/  @!P0 LDG.E.U8 R21, desc[UR8][R4.64] ;  /* 0x0000000804158981 */ /* 0x0000a2000c1e1100 */
[----:B----4-:R-:W-:-:S03]  /*7490*/  IADD3 R6, P3, PT, R29, R26, RZ ;  /* 0x0000001a1d067210 */ /* 0x010fc60007f7e0ff */
[----:B------:R-:W4:Y:S02]  /*74a0*/  LDL R26, [R1+0x5dc] ;  /* 0x0005dc00011a7983 */ /* 0x000f240000100800 */
[----:B------:R-:W-:Y:S02]  /*74b0*/  IMAD.X R7, R0, 0x1, R22, P3 ;  /* 0x0000000100077824 */ /* 0x000fe400018e0616 */
[----:B------:R1:W-:Y:S04]  /*74c0*/  STL [R1+0x800], R22 ;  /* 0x0008001601007387 */ /* 0x0003e80000100800 */
[----:B-1----:R-:W2:Y:S04]  /*74d0*/  LDL.LU R22, [R1+0x5d4] ;  /* 0x0005d40001167983 */ /* 0x002ea80000300800 */
[----:B------:R-:W0:Y:S01]  /*74e0*/  LDL R5, [R1+0x5cc] ;  /* 0x0005cc0001057983 */ /* 0x000e220000100800 */
[----:B------:R-:W-:-:S02]  /*74f0*/  PRMT R20, RZ, 0x7610, R20 ;  /* 0x00007610ff147816 */ /* 0x000fc40000000014 */
[----:B------:R-:W-:-:S04]  /*7500*/  PRMT R24, RZ, 0x7610, R24 ;  /* 0x00007610ff187816 */ /* 0x000fc80000000018 */
[----:B------:R-:W4:Y:S04]  /*7510*/  @!P0 LDG.E.U8 R20, desc[UR8][R2.64] ;  /* 0x0000000802148981 */ /* 0x000f28000c1e1100 */
[----:B------:R2:W4:Y:S04]  /*7520*/  @!P0 LDG.E.U8 R24, desc[UR8][R6.64] ;  /* 0x0000000806188981 */ /* 0x000528000c1e1100 */
[----:B------:R-:W4:Y:S04]  /*7530*/  LDL R3, [R1+0x5c0] ;  /* 0x0005c00001037983 */ /* 0x000f280000100800 */
[----:B---3--:R1:W-:Y:S04]  /*7540*/  STL [R1+0x80c], R23 ;  /* 0x00080c1701007387 */ /* 0x0083e80000100800 */
[----:B------:R-:W3:Y:S01]  /*7550*/  LDL R7, [R1+0x5d0] ;  /* 0x0005d00001077983 */ /* 0x000ee20000100800 */
[----:B0-----:R-:W-:-:S03]  /*7560*/  IADD3 R4, P2, PT, R29, R5, RZ ;  /* 0x000000051d047210 */ /* 0x001fc60007f5e0ff */
[----:B------:R-:W4:Y:S01]  /*7570*/  LDL R5, [R1+0x5c8] ;  /* 0x0005c80001057983 */ /* 0x000f220000100800 */
[C---:B--2---:R-:W-:Y:S02]  /*7580*/  IADD3 R6, P3, PT, R29.reuse, R22, RZ ;  /* 0x000000161d067210 */ /* 0x044fe40007f7e0ff */
[----:B------:R-:W-:Y:S01]  /*7590*/  PRMT R19, RZ, 0x7610, R19 ;  /* 0x00007610ff137816 */ /* 0x000fe20000000013 */
[----:B------:R0:W-:Y:S01]  /*75a0*/  STL [R1+0x808], R22 ;  /* 0x0008081601007387 */ /* 0x0001e20000100800 */
[----:B------:R-:W-:Y:S02]  /*75b0*/  PRMT R18, RZ, 0x7610, R18 ;  /* 0x00007610ff127816 */ /* 0x000fe40000000012 */
[----:B------:R-:W-:Y:S02]  /*75c0*/  IADD3 R2, P1, PT, R29, R23, RZ ;  /* 0x000000171d027210 */ /* 0x000fe40007f3e0ff */
[----:B-1----:R-:W2:Y:S01]  /*75d0*/  LDL R23, [R1+0x5d8] ;  /* 0x0005d80001177983 */ /* 0x002ea20000100800 */
[----:B---3--:R-:W-:-:S05]  /*75e0*/  IMAD.X R7, R0, 0x1, R7, P3 ;  /* 0x0000000100077824 */ /* 0x008fca00018e0607 */
[----:B------:R-:W3:Y:S04]  /*75f0*/  @!P0 LDG.E.U8 R19, desc[UR8][R6.64] ;  /* 0x0000000806138981 */ /* 0x000ee8000c1e1100 */
[----:B------:R-:W2:Y:S01]  /*7600*/  LDL R7, [R1+0x5e4] ;  /* 0x0005e40001077983 */ /* 0x000ea20000100800 */
[----:B----4-:R-:W-:-:S05]  /*7610*/  IMAD.X R5, R0, 0x1, R5, P2 ;  /* 0x0000000100057824 */ /* 0x010fca00010e0605 */
[----:B------:R1:W4:Y:S04]  /*7620*/  @!P0 LDG.E.U8 R18, desc[UR8][R4.64] ;  /* 0x0000000804128981 */ /* 0x000328000c1e1100 */
[----:B------:R-:W3:Y:S01]  /*7630*/  LDL R5, [R1+0x5e8] ;  /* 0x0005e80001057983 */ /* 0x000ee20000100800 */
[----:B------:R-:W-:Y:S01]  /*7640*/  PRMT R17, RZ, 0x7610, R17 ;  /* 0x00007610ff117816 */ /* 0x000fe20000000011 */
[----:B------:R-:W-:Y:S01]  /*7650*/  IMAD.X R3, R0, 0x1, R3, P1 ;  /* 0x0000000100037824 */ /* 0x000fe200008e0603 */
[----:B-1----:R-:W-:Y:S02]  /*7660*/  IADD3 R4, P3, PT, R29, R25, RZ ;  /* 0x000000191d047210 */ /* 0x002fe40007f7e0ff */
[----:B------:R-:W4:Y:S04]  /*7670*/  LDL R25, [R1+0x588] ;  /* 0x0005880001197983 */ /* 0x000f280000100800 */
[----:B------:R1:W4:Y:S01]  /*7680*/  @!P0 LDG.E.U8 R17, desc[UR8][R2.64] ;  /* 0x0000000802118981 */ /* 0x000322000c1e1100 */
[----:B------:R-:W-:-:S02]  /*7690*/  PRMT R14, RZ, 0x7610, R14 ;  /* 0x00007610ff0e7816 */ /* 0x000fc4000000000e */
[C---:B-1----:R-:W-:Y:S02]  /*76a0*/  IADD3 R2, P1, PT, R29.reuse, R26, RZ ;  /* 0x0000001a1d027210 */ /* 0x042fe40007f3e0ff */
[----:B------:R-:W4:Y:S01]  /*76b0*/  LDL R26, [R1+0x57c] ;  /* 0x00057c00011a7983 */ /* 0x000f220000100800 */
[----:B--2---:R-:W-:Y:S02]  /*76c0*/  IADD3 R6, P2, PT, R29, R7, RZ ;  /* 0x000000071d067210 */ /* 0x004fe40007f5e0ff */
[----:B------:R-:W-:Y:S01]  /*76d0*/  IMAD.X R3, R0, 0x1, R23, P1 ;  /* 0x0000000100037824 */ /* 0x000fe200008e0617 */
[----:B0-----:R-:W2:Y:S01]  /*76e0*/  LDL.LU R22, [R1+0x578] ;  /* 0x0005780001167983 */ /* 0x001ea20000300800 */
[----:B------:R-:W-:-:S03]  /*76f0*/  PRMT R16, RZ, 0x7610, R16 ;  /* 0x00007610ff107816 */ /* 0x000fc60000000010 */
[----:B------:R-:W2:Y:S04]  /*7700*/  LDL R7, [R1+0x5e0] ;  /* 0x0005e00001077983 */ /* 0x000ea80000100800 */
[----:B------:R-:W4:Y:S04]  /*7710*/  LDL.LU R23, [R1+0x568] ;  /* 0x0005680001177983 */ /* 0x000f280000300800 */
[----:B------:R-:W4:Y:S04]  /*7720*/  @!P0 LDG.E.U8 R14, desc[UR8][R2.64] ;  /* 0x00000008020e8981 */ /* 0x000f28000c1e1100 */
[----:B------:R-:W4:Y:S01]  /*7730*/  LDL R3, [R1+0x58c] ;  /* 0x00058c0001037983 */ /* 0x000f220000100800 */
[----:B---3--:R-:W-:-:S05]  /*7740*/  IMAD.X R5, R0, 0x1, R5, P3 ;  /* 0x0000000100057824 */ /* 0x008fca00018e0605 */
[----:B------:R-:W3:Y:S04]  /*7750*/  @!P0 LDG.E.U8 R16, desc[UR8][R4.64] ;  /* 0x0000000804108981 */ /* 0x000ee8000c1e1100 */
[----:B------:R-:W3:Y:S01]  /*7760*/  LDL R5, [R1+0x56c] ;  /* 0x00056c0001057983 */ /* 0x000ee20000100800 */
[----:B------:R-:W-:Y:S02]  /*7770*/  PRMT R15, RZ, 0x7610, R15 ;  /* 0x00007610ff0f7816 */ /* 0x000fe4000000000f */
[----:B------:R-:W-:Y:S01]  /*7780*/  PRMT R12, RZ, 0x7610, R12 ;  /* 0x00007610ff0c7816 */ /* 0x000fe2000000000c */
[----:B--2---:R-:W-:-:S05]  /*7790*/  IMAD.X R7, R0, 0x1, R7, P2 ;  /* 0x0000000100077824 */ /* 0x004fca00010e0607 */
[----:B------:R4:W2:Y:S01]  /*77a0*/  @!P0 LDG.E.U8 R15, desc[UR8][R6.64] ;  /* 0x00000008060f8981 */ /* 0x0008a2000c1e1100 */
[----:B------:R-:W-:Y:S02]  /*77b0*/  PRMT R13, RZ, 0x7610, R13 ;  /* 0x00007610ff0d7816 */ /* 0x000fe4000000000d */
[C---:B----4-:R-:W-:Y:S02]  /*77c0*/  IADD3 R6, P2, PT, R29.reuse, R26, RZ ;  /* 0x0000001a1d067210 */ /* 0x050fe40007f5e0ff */
[----:B------:R-:W4:Y:S01]  /*77d0*/  LDL R26, [R1+0x4f4] ;  /* 0x0004f400011a7983 */ /* 0x000f220000100800 */
[----:B------:R-:W-:Y:S02]  /*77e0*/  IADD3 R2, P3, PT, R29, R3, RZ ;  /* 0x000000031d027210 */ /* 0x000fe40007f7e0ff */
[----:B------:R-:W-:-:S03]  /*77f0*/  IMAD.X R7, R0, 0x1, R22, P2 ;  /* 0x0000000100077824 */ /* 0x000fc600010e0616 */
[----:B------:R-:W-:Y:S02]  /*7800*/  IMAD.X R3, R0, 0x1, R25, P3 ;  /* 0x0000000100037824 */ /* 0x000fe400018e0619 */
[----:B------:R-:W2:Y:S04]  /*7810*/  LDL R25, [R1+0x4f0] ;  /* 0x0004f00001197983 */ /* 0x000ea80000100800 */
[----:B------:R0:W-:Y:S04]  /*7820*/  STL [R1+0x810], R22 ;  /* 0x0008101601007387 */ /* 0x0001e80000100800 */
[----:B------:R4:W2:Y:S04]  /*7830*/  @!P0 LDG.E.U8 R12, desc[UR8][R6.64] ;  /* 0x00000008060c8981 */ /* 0x0008a8000c1e1100 */
[----:B------:R-:W2:Y:S04]  /*7840*/  @!P0 LDG.E.U8 R13, desc[UR8][R2.64] ;  /* 0x00000008020d8981 */ /* 0x000ea8000c1e1100 */
[----:B0-----:R-:W2:Y:S04]  /*7850*/  LDL.LU R22, [R1+0x510] ;  /* 0x0005100001167983 */ /* 0x001ea80000300800 */
[----:B------:R0:W-:Y:S01]  /*7860*/  STL [R1+0x814], R23 ;  /* 0x0008141701007387 */ /* 0x0001e20000100800 */
[----:B---3--:R-:W-:-:S05]  /*7870*/  IADD3 R4, P1, PT, R29, R5, RZ ;  /* 0x000000051d047210 */ /* 0x008fca0007f3e0ff */
[----:B------:R-:W-:Y:S02]  /*7880*/  IMAD.X R5, R0, 0x1, R23, P1 ;  /* 0x0000000100057824 */ /* 0x000fe400008e0617 */
[----:B0-----:R-:W3:Y:S04]  /*7890*/  LDL.LU R23, [R1+0x500] ;  /* 0x0005000001177983 */ /* 0x001ee80000300800 */
[----:B------:R-:W3:Y:S04]  /*78a0*/  LDL R7, [R1+0x504] ;  /* 0x0005040001077983 */ /* 0x000ee80000100800 */
[----:B------:R-:W3:Y:S01]  /*78b0*/  LDL R3, [R1+0x514] ;  /* 0x0005140001037983 */ /* 0x000ee20000100800 */
[----:B------:R-:W-:-:S06]  /*78c0*/  PRMT R11, RZ, 0x7610, R11 ;  /* 0x00007610ff0b7816 */ /* 0x000fcc000000000b */
[----:B------:R3:W3:Y:S01]  /*78d0*/  @!P0 LDG.E.U8 R11, desc[UR8][R4.64] ;  /* 0x00000008040b8981 */ /* 0x0006e2000c1e1100 */
[----:B----4-:R-:W-:-:S03]  /*78e0*/  IADD3 R6, P1, PT, R29, R26, RZ ;  /* 0x0000001a1d067210 */ /* 0x010fc60007f3e0ff */
[----:B--2---:R-:W-:Y:S01]  /*78f0*/  STL [R1+0x898], R22 ;  /* 0x0008981601007387 */ /* 0x004fe20000100800 */
[C---:B---3--:R-:W-:Y:S01]  /*7900*/  IADD3 R4, P2, PT, R29.reuse, R7, RZ ;  /* 0x000000071d047210 */ /* 0x048fe20007f5e0ff */
[----:B------:R-:W-:Y:S01]  /*7910*/  IMAD.X R7, R0, 0x1, R25, P1 ;  /* 0x0000000100077824 */ /* 0x000fe200008e0619 */
[----:B------:R-:W-:Y:S02]  /*7920*/  LOP3.LUT R25, R28, 0x10, RZ, 0x3c, !PT ;  /* 0x000000101c197812 */ /* 0x000fe400078e3cff */
[----:B------:R-:W-:Y:S01]  /*7930*/  IADD3 R2, P3, PT, R29, R3, RZ ;  /* 0x000000031d027210 */ /* 0x000fe20007f7e0ff */
[C---:B------:R-:W-:Y:S02]  /*7940*/  IMAD.X R5, R0.reuse, 0x1, R23, P2 ;  /* 0x0000000100057824 */ /* 0x040fe400010e0617 */
[----:B------:R-:W-:Y:S02]  /*7950*/  LDS.U8 R26, [R25+UR5+0x308] ;  /* 0x00030805191a7984 */ /* 0x000fe40008000000 */
[----:B------:R-:W-:-:S02]  /*7960*/  IMAD.X R3, R0, 0x1, R22, P3 ;  /* 0x0000000100037824 */ /* 0x000fc400018e0616 */
[----:B------:R-:W0:Y:S04]  /*7970*/  LDS.U8 R0, [R25+UR5+0x200] ;  /* 0x0002000519007984 */ /* 0x000e280008000000 */
[----:B------:R-:W-:Y:S04]  /*7980*/  STL [R1+0x89c], R23 ;  /* 0x00089c1701007387 */ /* 0x000fe80000100800 */
[----:B------:R-:W1:Y:S01]  /*7990*/  LDS.U8 R29, [R25+UR5+0x208] ;  /* 0x00020805191d7984 */ /* 0x000e620008000000 */
[----:B------:R-:W-:Y:S02]  /*79a0*/  PRMT R9, RZ, 0x7610, R9 ;  /* 0x00007610ff097816 */ /* 0x000fe40000000009 */
[----:B------:R-:W-:Y:S01]  /*79b0*/  PRMT R10, RZ, 0x7610, R10 ;  /* 0x00007610ff0a7816 */ /* 0x000fe2000000000a */
[----:B------:R-:W-:Y:S01]  /*79c0*/  LDS.U8 R23, [R28+UR5+0x1008] ;  /* 0x001008051c177984 */ /* 0x000fe20008000000 */
[----:B------:R-:W-:-:S03]  /*79d0*/  PRMT R8, RZ, 0x7610, R8 ;  /* 0x00007610ff087816 */ /* 0x000fc60000000008 */
[----:B------:R2:W3:Y:S04]  /*79e0*/  @!P0 LDG.E.U8 R9, desc[UR8][R4.64] ;  /* 0x0000000804098981 */ /* 0x0004e8000c1e1100 */
[----:B------:R4:W3:Y:S04]  /*79f0*/  @!P0 LDG.E.U8 R10, desc[UR8][R2.64] ;  /* 0x00000008020a8981 */ /* 0x0008e8000c1e1100 */
[----:B------:R0:W3:Y:S04]  /*7a00*/  @!P0 LDG.E.U8 R8, desc[UR8][R6.64] ;  /* 0x0000000806088981 */ /* 0x0000e8000c1e1100 */
[----:B--2---:R-:W-:Y:S04]  /*7a10*/  LDS.U8 R5, [R28+UR5+0x8] ;  /* 0x000008051c057984 */ /* 0x004fe80008000000 */
[----:B----4-:R-:W-:Y:S04]  /*7a20*/  LDS.U8 R3, [R28+UR5] ;  /* 0x000000051c037984 */ /* 0x010fe80008000000 */
[----:B------:R-:W-:Y:S04]  /*7a30*/  LDS.U8 R2, [R28+UR5+0x108] ;  /* 0x000108051c027984 */ /* 0x000fe80008000000 */
[----:B0-----:R-:W-:Y:S04]  /*7a40*/  STL [R1+0x654], R0 ;  /* 0x0006540001007387 */ /* 0x001fe80000100800 */
[----:B------:R-:W0:Y:S04]  /*7a50*/  LDS.U8 R0, [R25+UR5+0x300] ;  /* 0x0003000519007984 */ /* 0x000e280008000000 */
[----:B------:R-:W-:Y:S04]  /*7a60*/  STL [R1+0x650], R26 ;  /* 0x0006501a01007387 */ /* 0x000fe80000100800 */
[----:B------:R-:W2:Y:S04]  /*7a70*/  LDS.U8 R26, [R25+UR5+0x1200] ;  /* 0x00120005191a7984 */ /* 0x000ea80008000000 */
[----:B-1----:R1:W-:Y:S04]  /*7a80*/  STL [R1+0x65c], R29 ;  /* 0x00065c1d01007387 */ /* 0x0023e80000100800 */
[----:B------:R-:W-:Y:S04]  /*7a90*/  LDS.U8 R4, [R28+UR5+0x100] ;  /* 0x000100051c047984 */ /* 0x000fe80008000000 */
[----:B------:R-:W-:Y:S04]  /*7aa0*/  LDS.U8 R7, [R28+UR5+0x1000] ;  /* 0x001000051c077984 */ /* 0x000fe80008000000 */
[----:B------:R-:W-:Y:S04]  /*7ab0*/  LDS.U8 R6, [R28+UR5+0x1108] ;  /* 0x001108051c067984 */ /* 0x000fe80008000000 */
[----:B------:R-:W-:Y:S04]  /*7ac0*/  LDS.U8 R22, [R28+UR5+0x1100] ;  /* 0x001100051c167984 */ /* 0x000fe80008000000 */
[----:B0-----:R-:W-:Y:S04]  /*7ad0*/  STL [R1+0x658], R0 ;  /* 0x0006580001007387 */ /* 0x001fe80000100800 */
[----:B------:R-:W0:Y:S04]  /*7ae0*/  LDS.U8 R0, [R25+UR5+0x1308] ;  /* 0x0013080519007984 */ /* 0x000e280008000000 */
[----:B--2---:R-:W-:Y:S04]  /*7af0*/  STL [R1+0x664], R26 ;  /* 0x0006641a01007387 */ /* 0x004fe80000100800 */
[----:B------:R-:W2:Y:S01]  /*7b00*/  LDS.U8 R26, [R25+UR5+0x1208] ;  /* 0x00120805191a7984 */ /* 0x000ea20008000000 */
[----:B-1----:R-:W-:-:S03]  /*7b10*/  LOP3.LUT R29, R28, 0x20, RZ, 0x3c, !PT ;  /* 0x000000201c1d7812 */ /* 0x002fc600078e3cff */
[----:B0-----:R-:W-:Y:S04]  /*7b20*/  STL [R1+0x660], R0 ;  /* 0x0006600001007387 */ /* 0x001fe80000100800 */
[----:B------:R-:W0:Y:S04]  /*7b30*/  LDS.U8 R0, [R25+UR5+0x1300] ;  /* 0x0013000519007984 */ /* 0x000e280008000000 */
[----:B--2---:R-:W-:Y:S04]  /*7b40*/  STL [R1+0x66c], R26 ;  /* 0x00066c1a01007387 */ /* 0x004fe80000100800 */
[----:B------:R-:W1:Y:S04]  /*7b50*/  LDS.U8 R26, [R29+UR5] ;  /* 0x000000051d1a7984 */ /* 0x000e680008000000 */
[----:B0-----:R-:W-:Y:S04]  /*7b60*/  STL [R1+0x668], R0 ;  /* 0x0006680001007387 */ /* 0x001fe80000100800 */
[----:B------:R-:W0:Y:S04]  /*7b70*/  LDS.U8 R0, [R29+UR5+0x108] ;  /* 0x000108051d007984 */ /* 0x000e280008000000 */
[----:B-1----:R-:W-:Y:S04]  /*7b80*/  STL [R1+0x468], R26 ;  /* 0x0004681a01007387 */ /* 0x002fe80000100800 */
[----:B------:R-:W1:Y:S04]  /*7b90*/  LDS.U8 R26, [R29+UR5+0x8] ;  /* 0x000008051d1a7984 */ /* 0x000e680008000000 */
[----:B0-----:R-:W-:Y:S04]  /*7ba0*/  STL [R1+0x464], R0 ;  /* 0x0004640001007387 */ /* 0x001fe80000100800 */
[----:B-1----:R-:W-:Y:S04]  /*7bb0*/  STL [R1+0x470], R26 ;  /* 0x0004701a01007387 */ /* 0x002fe80000100800 */
[----:B------:R-:W0:Y:S04]  /*7bc0*/  LDS.U8 R26, [R29+UR5+0x100] ;  /* 0x000100051d1a7984 */ /* 0x000e280008000000 */
[----:B0-----:R-:W-:Y:S04]  /*7bd0*/  STL [R1+0x46c], R26 ;  /* 0x00046c1a01007387 */ /* 0x001fe80000100800 */
[----:B------:R-:W0:Y:S01]  /*7be0*/  LDS.U8 R26, [R29+UR5+0x1000] ;  /* 0x001000051d1a7984 */ /* 0x000e220008000000 */
[----:B------:R-:W-:-:S03]  /*7bf0*/  LOP3.LUT R0, R28, 0x30, RZ, 0x3c, !PT ;  /* 0x000000301c007812 */ /* 0x000fc600078e3cff */
[----:B0-----:R-:W-:Y:S04]  /*7c00*/  STL [R1+0x478], R26 ;  /* 0x0004781a01007387 */ /* 0x001fe80000100800 */
[----:B------:R-:W0:Y:S04]  /*7c10*/  LDS.U8 R26, [R29+UR5+0x1108] ;  /* 0x001108051d1a7984 */ /* 0x000e280008000000 */
        /* <DEDUP_REMOVED lines=28> */
[----:B0-----:R0:W-:Y:S04]  /*7de0*/  STL [R1+0x4e8], R26 ;  /* 0x0004e81a01007387 */ /* 0x0011e80000100800 */
[----:B0-----:R-:W2:Y:S04]  /*7df0*/  LDL.LU R26, [R1+0xe94] ;  /* 0x000e9400011a7983 */ /* 0x001ea80000300800 */
[----:B------:R-:W-:Y:S04]  /*7e00*/  STL [R1+0x8a0], R28 ;  /* 0x0008a01c01007387 */ /* 0x000fe80000100800 */
        /* <DEDUP_REMOVED lines=15> */
[----:B------:R-:W1:Y:S04]  /*7f00*/  LDS.U8 R25, [R29+UR5+0x1008] ;  /* 0x001008051d197984 */ /* 0x000e680008000000 */
[----:B0-----:R-:W-:Y:S04]  /*7f10*/  STL [R1+0x6e8], R28 ;  /* 0x0006e81c01007387 */ /* 0x001fe80000100800 */
[----:B------:R-:W0:Y:S04]  /*7f20*/  LDS.U8 R28, [R29+UR5+0x1100] ;  /* 0x001100051d1c7984 */ /* 0x000e280008000000 */
[----:B-1----:R-:W-:Y:S04]  /*7f30*/  STL [R1+0x480], R25 ;  /* 0x0004801901007387 */ /* 0x002fe80000100800 */
[----:B------:R-:W1:Y:S04]  /*7f40*/  LDS.U8 R25, [R29+UR5+0x80] ;  /* 0x000080051d197984 */ /* 0x000e680008000000 */
[----:B0-----:R-:W-:Y:S04]  /*7f50*/  STL [R1+0x47c], R28 ;  /* 0x00047c1c01007387 */ /* 0x001fe80000100800 */
[----:B------:R-:W0:Y:S04]  /*7f60*/  LDS.U8 R28, [R29+UR5+0x188] ;  /* 0x000188051d1c7984 */ /* 0x000e280008000000 */
[----:B-1----:R-:W-:Y:S04]  /*7f70*/  STL [R1+0x5f4], R25 ;  /* 0x0005f41901007387 */ /* 0x002fe80000100800 */
[----:B------:R-:W1:Y:S04]  /*7f80*/  LDS.U8 R25, [R29+UR5+0x88] ;  /* 0x000088051d197984 */ /* 0x000e680008000000 */
[----:B0-----:R0:W-:Y:S04]  /*7f90*/  STL [R1+0x5f0], R28 ;  /* 0x0005f01c01007387 */ /* 0x0011e80000100800 */
[----:B0-----:R-:W4:Y:S04]  /*7fa0*/  LDL R28, [R1+0x38] ;  /* 0x00003800011c7983 */ /* 0x001f280000100800 */
[----:B-1----:R-:W-:Y:S04]  /*7fb0*/  STL [R1+0x5fc], R25 ;  /* 0x0005fc1901007387 */ /* 0x002fe80000100800 */
        /* <DEDUP_REMOVED lines=8> */
[----:B0-----:R0:W-:Y:S04]  /*8040*/  STL [R1+0x60c], R25 ;  /* 0x00060c1901007387 */ /* 0x0011e80000100800 */
[----:B0-----:R-:W2:Y:S04]  /*8050*/  LDL.LU R25, [R1+0xe90] ;  /* 0x000e900001197983 */ /* 0x001ea80000300800 */
        /* <DEDUP_REMOVED lines=20> */
[----:B----4-:R-:W0:Y:S04]  /*81a0*/  LDS.U8 R29, [R28+UR5] ;  /* 0x000000051c1d7984 */ /* 0x010e280008000000 */
[----:B-1----:R1:W-:Y:S04]  /*81b0*/  STL [R1+0x708], R0 ;  /* 0x0007080001007387 */ /* 0x0023e80000100800 */
[----:B-1----:R-:W4:Y:S04]  /*81c0*/  LDL R0, [R1+0x34] ;  /* 0x0000340001007983 */ /* 0x002f280000100800 */
        /* <DEDUP_REMOVED lines=30> */
[----:B----4-:R-:W0:Y:S04]  /*83b0*/  LDS.U8 R29, [R0+UR5+0x200] ;  /* 0x00020005001d7984 */ /* 0x010e280008000000 */
        /* <DEDUP_REMOVED lines=34> */
[----:B----4-:R-:W0:Y:S04]  /*85e0*/  LDS.U8 R0, [R28+UR5] ;  /* 0x000000051c007984 */ /* 0x010e280008000000 */
        /* <DEDUP_REMOVED lines=30> */
[----:B0-----:R-:W4:Y:S04]  /*87d0*/  LDL.LU R0, [R1+0xe88] ;  /* 0x000e880001007983 */ /* 0x001f280000300800 */
[----:B-1----:R-:W-:Y:S04]  /*87e0*/  STL [R1+0x648], R28 ;  /* 0x0006481c01007387 */ /* 0x002fe80000100800 */
[----:B--2---:R-:W0:Y:S04]  /*87f0*/  LDS.U8 R28, [R29+UR5+0x200] ;  /* 0x000200051d1c7984 */ /* 0x004e280008000000 */
        /* <DEDUP_REMOVED lines=29> */
[----:B------:R-:W0:Y:S01]  /*89d0*/  LDS.U8 R28, [R29+UR5+0x1380] ;  /* 0x001380051d1c7984 */ /* 0x000e220008000000 */
[----:B------:R-:W-:Y:S06]  /*89e0*/  BAR.SYNC.DEFER_BLOCKING 0x0 ;  /* 0x0000000000007b1d */ /* 0x000fec0000010000 */
[----:B0-----:R0:W-:Y:S04]  /*89f0*/  STL [R1+0x748], R28 ;  /* 0x0007481c01007387 */ /* 0x0011e80000100800 */
[----:B0-----:R-:W2:Y:S04]  /*8a00*/  LDL.LU R28, [R1+0x450] ;  /* 0x00045000011c7983 */ /* 0x001ea80000300800 */
[----:B------:R0:W-:Y:S04]  /*8a10*/  STL [R1+0x8a4], R29 ;  /* 0x0008a41d01007387 */ /* 0x0001e80000100800 */
[----:B0-----:R-:W2:Y:S04]  /*8a20*/  LDL.LU R29, [R1+0x14] ;  /* 0x00001400011d7983 */ /* 0x001ea80000300800 */
[----:B----4-:R0:W-:Y:S04]  /*8a30*/  STS.U8 [R0+UR5], R16 ;  /* 0x0000001000007988 */ /* 0x0101e80008000005 */
[----:B------:R1:W-:Y:S04]  /*8a40*/  STS.U8 [R0+UR5+0x200], R15 ;  /* 0x0002000f00007988 */ /* 0x0003e80008000005 */
[----:B------:R4:W-:Y:S04]  /*8a50*/  STS.U8 [R0+UR5+0x400], R14 ;  /* 0x0004000e00007988 */ /* 0x0009e80008000005 */
[----:B0-----:R-:W3:Y:S04]  /*8a60*/  LDL.LU R16, [R1+0x454] ;  /* 0x0004540001107983 */ /* 0x001ee80000300800 */
[----:B-1----:R-:W3:Y:S04]  /*8a70*/  LDL.LU R15, [R1+0x24] ;  /* 0x00002400010f7983 */ /* 0x002ee80000300800 */
[----:B----4-:R-:W4:Y:S04]  /*8a80*/  LDL.LU R14, [R1+0x28] ;  /* 0x00002800010e7983 */ /* 0x010f280000300800 */
[----:B------:R0:W-:Y:S04]  /*8a90*/  STS.U8 [R0+UR5+0x600], R19 ;  /* 0x0006001300007988 */ /* 0x0001e80008000005 */
[----:B------:R1:W-:Y:S04]  /*8aa0*/  STS.U8 [R0+UR5+0x800], R18 ;  /* 0x0008001200007988 */ /* 0x0003e80008000005 */
[----:B------:R1:W-:Y:S04]  /*8ab0*/  STS.U8 [R0+UR5+0xa00], R17 ;  /* 0x000a001100007988 */ /* 0x0003e80008000005 */
[----:B0-----:R-:W4:Y:S04]  /*8ac0*/  LDL.LU R19, [R1+0x2c] ;  /* 0x00002c0001137983 */ /* 0x001f280000300800 */
[----:B-1----:R-:W4:Y:S04]  /*8ad0*/  LDL.LU R18, [R1+0x18] ;  /* 0x0000180001127983 */ /* 0x002f280000300800 */
[----:B------:R-:W4:Y:S04]  /*8ae0*/  LDL.LU R17, [R1+0x1c] ;  /* 0x00001c0001117983 */ /* 0x000f280000300800 */
        /* <DEDUP_REMOVED lines=9> */
[----:B0-----:R-:W4:Y:S04]  /*8b80*/  LDL.LU R27, [R1] ;  /* 0x00000000011b7983 */ /* 0x001f280000300800 */
[----:B-1----:R-:W4:Y:S04]  /*8b90*/  LDL.LU R26, [R1+0x4] ;  /* 0x00000400011a7983 */ /* 0x002f280000300800 */
[----:B------:R-:W4:Y:S04]  /*8ba0*/  LDL.LU R25, [R1+0x8] ;  /* 0x0000080001197983 */ /* 0x000f280000300800 */
[----:B--2---:R0:W-:Y:S04]  /*8bb0*/  STS.U8 [R0+UR5+0x2400], R29 ;  /* 0x0024001d00007988 */ /* 0x0041e80008000005 */
[----:B0-----:R-:W2:Y:S04]  /*8bc0*/  LDL R29, [R1+0x4a8] ;  /* 0x0004a800011d7983 */ /* 0x001ea80000100800 */
[----:B---3--:R-:W-:Y:S04]  /*8bd0*/  STS.U8 [R0+UR5+0x3800], R16 ;  /* 0x0038001000007988 */ /* 0x008fe80008000005 */
[----:B----4-:R-:W-:Y:S04]  /*8be0*/  STS.U8 [R0+UR5+0x3000], R19 ;  /* 0x0030001300007988 */ /* 0x010fe80008000005 */
[----:B------:R-:W-:Y:S04]  /*8bf0*/  STS.U8 [R0+UR5+0x2e00], R18 ;  /* 0x002e001200007988 */ /* 0x000fe80008000005 */
[----:B------:R0:W-:Y:S04]  /*8c00*/  STS.U8 [R0+UR5+0x2c00], R17 ;  /* 0x002c001100007988 */ /* 0x0001e80008000005 */
[----:B0-----:R-:W3:Y:S04]  /*8c10*/  LDL.LU.64 R16, [R1+0x80] ;  /* 0x0000800001107983 */ /* 0x001ee80000300a00 */
[----:B------:R-:W3:Y:S04]  /*8c20*/  LDL.LU.64 R18, [R1+0x88] ;  /* 0x0000880001127983 */ /* 0x000ee80000300a00 */
[----:B------:R0:W-:Y:S04]  /*8c30*/  STS.U8 [R0+UR5+0x1800], R13 ;  /* 0x0018000d00007988 */ /* 0x0001e80008000005 */
[----:B------:R-:W-:Y:S04]  /*8c40*/  STS.U8 [R0+UR5+0x1c00], R12 ;  /* 0x001c000c00007988 */ /* 0x000fe80008000005 */
[----:B------:R-:W-:Y:S04]  /*8c50*/  STS.U8 [R0+UR5+0x2000], R11 ;  /* 0x0020000b00007988 */ /* 0x000fe80008000005 */
[----:B------:R-:W-:Y:S04]  /*8c60*/  STS.U8 [R0+UR5+0x2600], R20 ;  /* 0x0026001400007988 */ /* 0x000fe80008000005 */
[----:B------:R-:W-:Y:S04]  /*8c70*/  STS.U8 [R0+UR5+0x2800], R21 ;  /* 0x0028001500007988 */ /* 0x000fe80008000005 */
[----:B------:R-:W-:Y:S04]  /*8c80*/  STS.U8 [R0+UR5+0x2a00], R24 ;  /* 0x002a001800007988 */ /* 0x000fe80008000005 */
[----:B------:R-:W-:Y:S04]  /*8c90*/  STS.U8 [R0+UR5+0x2200], R27 ;  /* 0x0022001b00007988 */ /* 0x000fe80008000005 */
[----:B------:R-:W-:Y:S04]  /*8ca0*/  STS.U8 [R0+UR5+0x1e00], R26 ;  /* 0x001e001a00007988 */ /* 0x000fe80008000005 */
[----:B------:R-:W-:Y:S04]  /*8cb0*/  STS.U8 [R0+UR5+0x1a00], R25 ;  /* 0x001a001900007988 */ /* 0x000fe80008000005 */
[----:B------:R1:W-:Y:S04]  /*8cc0*/  STS.U8 [R0+UR5+0x3200], R14 ;  /* 0x0032000e00007988 */ /* 0x0003e80008000005 */
[----:B------:R4:W-:Y:S04]  /*8cd0*/  STS.U8 [R0+UR5+0x3400], R15 ;  /* 0x0034000f00007988 */ /* 0x0009e80008000005 */
[----:B------:R-:W-:Y:S04]  /*8ce0*/  STS.U8 [R0+UR5+0x3600], R10 ;  /* 0x0036000a00007988 */ /* 0x000fe80008000005 */
[----:B------:R-:W-:Y:S04]  /*8cf0*/  STS.U8 [R0+UR5+0x3a00], R9 ;  /* 0x003a000900007988 */ /* 0x000fe80008000005 */
[----:B------:R-:W-:Y:S04]  /*8d00*/  STS.U8 [R0+UR5+0x3c00], R28 ;  /* 0x003c001c00007988 */ /* 0x000fe80008000005 */
[----:B------:R-:W-:Y:S01]  /*8d10*/  STS.U8 [R0+UR5+0x3e00], R8 ;  /* 0x003e000800007988 */ /* 0x000fe20008000005 */
[----:B------:R-:W-:Y:S01]  /*8d20*/  BAR.SYNC.DEFER_BLOCKING 0x0 ;  /* 0x0000000000007b1d */ /* 0x000fe20000010000 */
[----:B0-----:R-:W-:-:S02]  /*8d30*/  IMAD R13, R4, 0x100, R5 ;  /* 0x00000100040d7824 */ /* 0x001fc400078e0205 */
[----:B-1----:R-:W-:Y:S02]  /*8d40*/  IMAD R14, R6, 0x100, R7 ;  /* 0x00000100060e7824 */ /* 0x002fe400078e0207 */
[----:B------:R-:W-:Y:S02]  /*8d50*/  IMAD R12, R2, 0x100, R3 ;  /* 0x00000100020c7824 */ /* 0x000fe400078e0203 */
[----:B----4-:R-:W-:Y:S01]  /*8d60*/  IMAD R15, R22, 0x100, R23 ;  /* 0x00000100160f7824 */ /* 0x010fe200078e0217 */
[----:B------:R-:W-:Y:S02]  /*8d70*/  F2FP.F16.E5M2.UNPACK_B R13, R13 ;  /* 0x0000000dff0d723e */ /* 0x000fe400020004ff */
[----:B------:R-:W-:Y:S02]  /*8d80*/  F2FP.F16.E5M2.UNPACK_B R12, R12 ;  /* 0x0000000cff0c723e */ /* 0x000fe400020004ff */
[----:B------:R-:W-:Y:S02]  /*8d90*/  F2FP.F16.E5M2.UNPACK_B R14, R14 ;  /* 0x0000000eff0e723e */ /* 0x000fe400020004ff */
[----:B------:R-:W-:Y:S01]  /*8da0*/  F2FP.F16.E5M2.UNPACK_B R15, R15 ;  /* 0x0000000fff0f723e */ /* 0x000fe200020004ff */
[----:B------:R-:W-:Y:S04]  /*8db0*/  STL [R1+0x8a8], R0 ;  /* 0x0008a80001007387 */ /* 0x000fe80000100800 */
[----:B--2---:R-:W0:Y:S04]  /*8dc0*/  LDSM.16.M88.4 R24, [R29] ;  /* 0x000000001d18783b */ /* 0x004e280000000200 */
[----:B------:R-:W1:Y:S01]  /*8dd0*/  LDSM.16.M88.4 R4, [R29+0x1000] ;  /* 0x001000001d04783b */ /* 0x000e620000000200 */
[----:B0-----:R-:W-:-:S02]  /*8de0*/  F2FP.F16.E5M2.UNPACK_B R20, R24 ;  /* 0x00000018ff14723e */ /* 0x001fc400020004ff */
[----:B------:R-:W-:Y:S01]  /*8df0*/  F2FP.F16.E5M2.UNPACK_B R21, R25 ;  /* 0x00000019ff15723e */ /* 0x000fe200020004ff */
[----:B-1----:R-:W-:Y:S01]  /*8e00*/  STL.64 [R1], R4 ;  /* 0x0000000401007387 */ /* 0x002fe20000100a00 */
[----:B------:R-:W-:Y:S02]  /*8e10*/  IMAD.MOV.U32 R3, RZ, RZ, R4 ;  /* 0x000000ffff037224 */ /* 0x000fe400078e0004 */
[----:B------:R-:W-:Y:S01]  /*8e20*/  IMAD.MOV.U32 R2, RZ, RZ, R5 ;  /* 0x000000ffff027224 */ /* 0x000fe200078e0005 */
[----:B------:R3:W-:Y:S01]  /*8e30*/  STL.64 [R1+0x8], R6 ;  /* 0x0000080601007387 */ /* 0x0007e20000100a00 */
[----:B------:R-:W-:Y:S02]  /*8e40*/  IMAD.MOV.U32 R10, RZ, RZ, R6 ;  /* 0x000000ffff0a7224 */ /* 0x000fe400078e0006 */
[----:B------:R-:W-:Y:S02]  /*8e50*/  IMAD.MOV.U32 R11, RZ, RZ, R7 ;  /* 0x000000ffff0b7224 */ /* 0x000fe400078e0007 */
[----:B---3--:R-:W-:Y:S01]  /*8e60*/  HMMA.16816.F32 R4, R12, R20, R16 ;  /* 0x000000140c04723c */ /* 0x008fe20000001810 */
[----:B------:R-:W0:-:S15]  /*8e70*/  LDSM.16.M88.4 R16, [R29+0x2000] ;  /* 0x002000001d10783b */ /* 0x000e1e0000000200 */
[----:B------:R-:W-:-:S03]  /*8e80*/  NOP ;  /* 0x0000000000007918 */ /* 0x000fc60000000000 */
[----:B------:R-:W-:Y:S02]  /*8e90*/  IMAD.MOV.U32 R0, RZ, RZ, R7 ;  /* 0x000000ffff007224 */ /* 0x000fe400078e0007 */
[----:B------:R-:W-:Y:S02]  /*8ea0*/  IMAD.MOV.U32 R22, RZ, RZ, R6 ;  /* 0x000000ffff167224 */ /* 0x000fe400078e0006 */
[----:B------:R-:W-:Y:S01]  /*8eb0*/  IMAD.MOV.U32 R23, RZ, RZ, R5 ;  /* 0x000000ffff177224 */ /* 0x000fe200078e0005 */
[----:B------:R-:W-:Y:S04]  /*8ec0*/  STL [R1+0xc40], R0 ;  /* 0x000c400001007387 */ /* 0x000fe80000100800 */
[----:B------:R-:W-:Y:S04]  /*8ed0*/  STL [R1+0xc28], R22 ;  /* 0x000c281601007387 */ /* 0x000fe80000100800 */
[----:B------:R-:W-:Y:S04]  /*8ee0*/  STL [R1+0xc24], R23 ;  /* 0x000c241701007387 */ /* 0x000fe80000100800 */
[----:B------:R1:W-:Y:S04]  /*8ef0*/  STL.64 [R1+0xe80], R20 ;  /* 0x000e801401007387 */ /* 0x0003e80000100a00 */
[----:B-1----:R-:W2:Y:S04]  /*8f00*/  LDL.LU.64 R20, [R1+0xa0] ;  /* 0x0000a00001147983 */ /* 0x002ea80000300a00 */
[----:B------:R-:W2:Y:S01]  /*8f10*/  LDL.LU.64 R22, [R1+0xa8] ;  /* 0x0000a80001167983 */ /* 0x000ea20000300a00 */
[----:B------:R-:W-:-:S02]  /*8f20*/  IMAD.MOV.U32 R28, RZ, RZ, R4 ;  /* 0x000000ffff1c7224 */ /* 0x000fc400078e0004 */
[----:B0-----:R-:W-:-:S03]  /*8f30*/  IMAD.MOV.U32 R6, RZ, RZ, R18 ;  /* 0x000000ffff067224 */ /* 0x001fc600078e0012 */
[----:B------:R-:W-:Y:S01]  /*8f40*/  STL [R1+0xc20], R28 ;  /* 0x000c201c01007387 */ /* 0x000fe20000100800 */
[----:B------:R-:W-:-:S03]  /*8f50*/  IMAD.MOV.U32 R7, RZ, RZ, R19 ;  /* 0x000000ffff077224 */ /* 0x000fc600078e0013 */
[----:B------:R-:W-:Y:S04]  /*8f60*/  STL.64 [R1+0x10], R16 ;  /* 0x0000101001007387 */ /* 0x000fe80000100a00 */
[----:B------:R0:W-:Y:S02]  /*8f70*/  STL.64 [R1+0x18], R18 ;  /* 0x0000181201007387 */ /* 0x0001e40000100a00 */
[----:B0-----:R-:W-:Y:S02]  /*8f80*/  F2FP.F16.E5M2.UNPACK_B R18, R26 ;  /* 0x0000001aff12723e */ /* 0x001fe400020004ff */
[----:B------:R-:W-:Y:S01]  /*8f90*/  F2FP.F16.E5M2.UNPACK_B R19, R27 ;  /* 0x0000001bff13723e */ /* 0x000fe200020004ff */
[----:B------:R-:W-:Y:S06]  /*8fa0*/  STL [R1+0xbc0], R27 ;  /* 0x000bc01b01007387 */ /* 0x000fec0000100800 */
[----:B--2---:R-:W-:-:S15]  /*8fb0*/  HMMA.16816.F32 R20, R12, R18, R20 ;  /* 0x000000120c14723c */ /* 0x004fde0000001814 */
[----:B------:R-:W-:-:S04]  /*8fc0*/  NOP ;  /* 0x0000000000007918 */ /* 0x000fc80000000000 */
[----:B------:R-:W-:Y:S04]  /*8fd0*/  STL.64 [R1+0xa0], R20 ;  /* 0x0000a01401007387 */ /* 0x000fe80000100a00 */
[----:B------:R-:W-:Y:S04]  /*8fe0*/  STL.64 [R1+0xa8], R22 ;  /* 0x0000a81601007387 */ /* 0x000fe80000100a00 */
[----:B------:R-:W0:Y:S02]  /*8ff0*/  LDSM.16.M88.4 R20, [R29+0x3000] ;  /* 0x003000001d14783b */ /* 0x000e240000000200 */
[----:B0-----:R-:W-:-:S02]  /*9000*/  IMAD.MOV.U32 R4, RZ, RZ, R20 ;  /* 0x000000ffff047224 */ /* 0x001fc400078e0014 */
[----:B------:R0:W-:Y:S01]  /*9010*/  STL.64 [R1+0x20], R20 ;  /* 0x0000201401007387 */ /* 0x0001e20000100a00 */
[----:B------:R-:W-:-:S03]  /*9020*/  IMAD.MOV.U32 R5, RZ, RZ, R21 ;  /* 0x000000ffff057224 */ /* 0x000fc600078e0015 */
[----:B------:R-:W-:Y:S04]  /*9030*/  STL.64 [R1+0x28], R22 ;  /* 0x0000281601007387 */ /* 0x000fe80000100a00 */
[----:B0-----:R-:W2:Y:S04]  /*9040*/  LDL.LU.64 R20, [R1+0xe80] ;  /* 0x000e800001147983 */ /* 0x001ea80000300a00 */
[----:B------:R-:W-:Y:S04]  /*9050*/  STL.64 [R1+0xe78], R6 ;  /* 0x000e780601007387 */ /* 0x000fe80000100a00 */
[----:B------:R0:W-:Y:S04]  /*9060*/  STL.64 [R1+0xe70], R4 ;  /* 0x000e700401007387 */ /* 0x0001e80000100a00 */
[----:B0-----:R-:W3:Y:S04]  /*9070*/  LDL.LU.64 R4, [R1+0xc0] ;  /* 0x0000c00001047983 */ /* 0x001ee80000300a00 */
[----:B------:R-:W3:Y:S01]  /*9080*/  LDL.LU.64 R6, [R1+0xc8] ;  /* 0x0000c80001067983 */ /* 0x000ee20000300a00 */
[----:B------:R-:W-:Y:S01]  /*9090*/  IMAD.MOV.U32 R8, RZ, RZ, R16 ;  /* 0x000000ffff087224 */ /* 0x000fe200078e0010 */
[----:B------:R-:W-:Y:S01]  /*90a0*/  F2FP.F16.E5M2.UNPACK_B R16, R3 ;  /* 0x00000003ff10723e */ /* 0x000fe200020004ff */
[----:B------:R-:W-:Y:S01]  /*90b0*/  IMAD.MOV.U32 R9, RZ, RZ, R17 ;  /* 0x000000ffff097224 */ /* 0x000fe200078e0011 */
[----:B------:R-:W-:-:S07]  /*90c0*/  F2FP.F16.E5M2.UNPACK_B R17, R2 ;  /* 0x00000002ff11723e */ /* 0x000fce00020004ff */
[----:B---3--:R-:W-:-:S15]  /*90d0*/  HMMA.16816.F32 R4, R12, R16, R4 ;  /* 0x000000100c04723c */ /* 0x008fde0000001804 */
[----:B------:R-:W-:-:S04]  /*90e0*/  NOP ;  /* 0x0000000000007918 */ /* 0x000fc80000000000 */
[----:B------:R0:W-:Y:S01]  /*90f0*/  STL.64 [R1+0xc0], R4 ;  /* 0x0000c00401007387 */ /* 0x0001e20000100a00 */
[----:B------:R-:W-:-:S03]  /*9100*/  IMAD.MOV.U32 R27, RZ, RZ, R6 ;  /* 0x000000ffff1b7224 */ /* 0x000fc600078e0006 */
[----:B------:R1:W-:Y:S04]  /*9110*/  STL [R1+0xcc], R7 ;  /* 0x0000cc0701007387 */ /* 0x0003e80000100800 */
[----:B0-----:R-:W3:Y:S04]  /*9120*/  LDL.LU.64 R4, [R1+0x100] ;  /* 0x0001000001047983 */ /* 0x001ee80000300a00 */
[----:B-1----:R-:W3:Y:S04]  /*9130*/  LDL.LU.64 R6, [R1+0x108] ;  /* 0x0001080001067983 */ /* 0x002ee80000300a00 */
[----:B------:R-:W-:Y:S04]  /*9140*/  STL.64 [R1+0xe58], R18 ;  /* 0x000e581201007387 */ /* 0x000fe80000100a00 */
[----:B------:R0:W-:Y:S04]  /*9150*/  STL.64 [R1+0xe50], R16 ;  /* 0x000e501001007387 */ /* 0x0001e80000100a00 */
[----:B0-----:R-:W4:Y:S04]  /*9160*/  LDL.LU.64 R16, [R1+0xe0] ;  /* 0x0000e00001107983 */ /* 0x001f280000300a00 */
[----:B------:R-:W4:Y:S01]  /*9170*/  LDL.LU.64 R18, [R1+0xe8] ;  /* 0x0000e80001127983 */ /* 0x000f220000300a00 */
[----:B------:R-:W-:-:S02]  /*9180*/  F2FP.F16.E5M2.UNPACK_B R10, R10 ;  /* 0x0000000aff0a723e */ /* 0x000fc400020004ff */
[----:B------:R-:W-:Y:S01]  /*9190*/  F2FP.F16.E5M2.UNPACK_B R11, R11 ;  /* 0x0000000bff0b723e */ /* 0x000fe200020004ff */
[----:B------:R-:W-:Y:S06]  /*91a0*/  STL [R1+0xbc4], R27 ;  /* 0x000bc41b01007387 */ /* 0x000fec0000100800 */
[----:B----4-:R-:W-:-:S15]  /*91b0*/  HMMA.16816.F32 R16, R12, R10, R16 ;  /* 0x0000000a0c10723c */ /* 0x010fde0000001810 */
[----:B------:R-:W-:-:S04]  /*91c0*/  NOP ;  /* 0x0000000000007918 */ /* 0x000fc80000000000 */
[----:B------:R0:W-:Y:S04]  /*91d0*/  STL.64 [R1+0xe0], R16 ;  /* 0x0000e01001007387 */ /* 0x0001e80000100a00 */
[----:B------:R1:W-:Y:S04]  /*91e0*/  STL.64 [R1+0xe8], R18 ;  /* 0x0000e81201007387 */ /* 0x0003e80000100a00 */
[----:B0-----:R-:W4:Y:S04]  /*91f0*/  LDL.LU R16, [R1+0x468] ;  /* 0x0004680001107983 */ /* 0x001f280000300800 */
[----:B------:R-:W4:Y:S04]  /*9200*/  LDL.LU R17, [R1+0x464] ;  /* 0x0004640001117983 */ /* 0x000f280000300800 */
[----:B-1----:R-:W2:Y:S04]  /*9210*/  LDL.LU R18, [R1+0x470] ;  /* 0x0004700001127983 */ /* 0x002ea80000300800 */
[----:B------:R-:W2:Y:S01]  /*9220*/  LDL.LU R19, [R1+0x46c] ;  /* 0x00046c0001137983 */ /* 0x000ea20000300800 */
[----:B------:R-:W-:-:S02]  /*9230*/  F2FP.F16.E5M2.UNPACK_B R8, R8 ;  /* 0x00000008ff08723e */ /* 0x000fc400020004ff */
[----:B------:R-:W-:-:S07]  /*9240*/  F2FP.F16.E5M2.UNPACK_B R9, R9 ;  /* 0x00000009ff09723e */ /* 0x000fce00020004ff */
[----:B---3--:R-:W-:Y:S01]  /*9250*/  HMMA.16816.F32 R4, R12, R8, R4 ;  /* 0x000000080c04723c */ /* 0x008fe20000001804 */
[----:B------:R-:W-:Y:S02]  /*9260*/  IMAD.MOV.U32 R3, RZ, RZ, R23 ;  /* 0x000000ffff037224 */ /* 0x000fe400078e0017 */
[----:B------:R-:W-:-:S15]  /*9270*/  IMAD.MOV.U32 R2, RZ, RZ, R22 ;  /* 0x000000ffff027224 */ /* 0x000fde00078e0016 */
[----:B------:R-:W-:Y:S01]  /*9280*/  NOP ;  /* 0x0000000000007918 */ /* 0x000fe20000000000 */
[----:B------:R-:W-:Y:S01]  /*9290*/  IMAD.MOV.U32 R27, RZ, RZ, R7 ;  /* 0x000000ffff1b7224 */ /* 0x000fe200078e0007 */
[----:B--2---:R-:W-:Y:S04]  /*92a0*/  STL.64 [R1+0xe68], R18 ;  /* 0x000e681201007387 */ /* 0x004fe80000100a00 */
[----:B----4-:R0:W-:Y:S04]  /*92b0*/  STL.64 [R1+0xe60], R16 ;  /* 0x000e601001007387 */ /* 0x0101e80000100a00 */
[----:B0-----:R-:W2:Y:S04]  /*92c0*/  LDL.LU.64 R16, [R1+0x440] ;  /* 0x0004400001107983 */ /* 0x001ea80000300a00 */
[----:B------:R-:W2:Y:S04]  /*92d0*/  LDL.LU.64 R18, [R1+0x448] ;  /* 0x0004480001127983 */ /* 0x000ea80000300a00 */
[----:B------:R-:W3:Y:S04]  /*92e0*/  LDL.LU R23, [R1+0x478] ;  /* 0x0004780001177983 */ /* 0x000ee80000300800 */
[----:B------:R-:W3:Y:S04]  /*92f0*/  LDL.LU R22, [R1+0x474] ;  /* 0x0004740001167983 */ /* 0x000ee80000300800 */
[----:B------:R-:W4:Y:S04]  /*9300*/  LDL.LU R0, [R1+0x480] ;  /* 0x0004800001007983 */ /* 0x000f280000300800 */
[----:B------:R-:W4:Y:S04]  /*9310*/  LDL.LU R29, [R1+0x47c] ;  /* 0x00047c00011d7983 */ /* 0x000f280000300800 */
[----:B------:R-:W-:Y:S04]  /*9320*/  STL.64 [R1+0x100], R4 ;  /* 0x0001000401007387 */ /* 0x000fe80000100a00 */
[----:B------:R0:W-:Y:S04]  /*9330*/  STL [R1+0x108], R6 ;  /* 0x0001080601007387 */ /* 0x0001e80000100800 */
[----:B0-----:R-:W2:Y:S04]  /*9340*/  LDL.LU.64 R6, [R1+0xe78] ;  /* 0x000e780001067983 */ /* 0x001ea80000300a00 */
[----:B------:R-:W3:Y:S04]  /*9350*/  LDL.LU.64 R4, [R1+0xe70] ;  /* 0x000e700001047983 */ /* 0x000ee80000300a00 */
[----:B------:R-:W-:Y:S04]  /*9360*/  STL.64 [R1+0xe38], R10 ;  /* 0x000e380a01007387 */ /* 0x000fe80000100a00 */
[----:B------:R0:W-:Y:S04]  /*9370*/  STL.64 [R1+0xe30], R8 ;  /* 0x000e300801007387 */ /* 0x0001e80000100a00 */
[----:B0-----:R-:W4:Y:S04]  /*9380*/  LDL.LU.64 R8, [R1+0x190] ;  /* 0x0001900001087983 */ /* 0x001f280000300a00 */
[----:B------:R-:W4:Y:S04]  /*9390*/  LDL.LU.64 R10, [R1+0x198] ;  /* 0x00019800010a7983 */ /* 0x000f280000300a00 */
[----:B------:R0:W-:Y:S01]  /*93a0*/  STL [R1+0xbc8], R27 ;  /* 0x000bc81b01007387 */ /* 0x0001e20000100800 */
[----:B--2---:R-:W-:-:S02]  /*93b0*/  F2FP.F16.E5M2.UNPACK_B R6, R6 ;  /* 0x00000006ff06723e */ /* 0x004fc400020004ff */
[----:B------:R-:W-:Y:S02]  /*93c0*/  F2FP.F16.E5M2.UNPACK_B R7, R7 ;  /* 0x00000007ff07723e */ /* 0x000fe400020004ff */
[----:B---3--:R-:W-:Y:S02]  /*93d0*/  F2FP.F16.E5M2.UNPACK_B R4, R4 ;  /* 0x00000004ff04723e */ /* 0x008fe400020004ff */
[----:B------:R-:W-:-:S07]  /*93e0*/  F2FP.F16.E5M2.UNPACK_B R5, R5 ;  /* 0x00000005ff05723e */ /* 0x000fce00020004ff */
[C---:B------:R-:W-:Y:S08]  /*93f0*/  HMMA.16816.F32 R16, R12.reuse, R4, R16 ;  /* 0x000000040c10723c */ /* 0x040ff00000001810 */
[----:B----4-:R-:W-:Y:S11]  /*9400*/  HMMA.16816.F32 R8, R12, R6, R8 ;  /* 0x000000060c08723c */ /* 0x010ff60000001808 */
[----:B0-----:R-:W-:-:S08]  /*9410*/  IMAD.MOV.U32 R27, RZ, RZ, R19 ;  /* 0x000000ffff1b7224 */ /* 0x001fd000078e0013 */
[----:B------:R0:W-:Y:S04]  /*9420*/  STL.64 [R1+0x190], R8 ;  /* 0x0001900801007387 */ /* 0x0001e80000100a00 */
[----:B------:R1:W-:Y:S04]  /*9430*/  STL.64 [R1+0x198], R10 ;  /* 0x0001980a01007387 */ /* 0x0003e80000100a00 */
[----:B0-----:R-:W2:Y:S04]  /*9440*/  LDL.LU.64 R8, [R1+0x180] ;  /* 0x0001800001087983 */ /* 0x001ea80000300a00 */
[----:B-1----:R-:W2:Y:S04]  /*9450*/  LDL.LU.64 R10, [R1+0x188] ;  /* 0x00018800010a7983 */ /* 0x002ea80000300a00 */
[----:B------:R-:W-:Y:S04]  /*9460*/  STL.64 [R1+0x440], R16 ;  /* 0x0004401001007387 */ /* 0x000fe80000100a00 */
[----:B------:R0:W-:Y:S04]  /*9470*/  STL [R1+0x448], R18 ;  /* 0x0004481201007387 */ /* 0x0001e80000100800 */
[----:B0-----:R-:W3:Y:S04]  /*9480*/  LDL.LU.64 R18, [R1+0xe68] ;  /* 0x000e680001127983 */ /* 0x001ee80000300a00 */
[----:B------:R-:W4:Y:S04]  /*9490*/  LDL.LU.64 R16, [R1+0xe60] ;  /* 0x000e600001107983 */ /* 0x000f280000300a00 */
[----:B------:R-:W-:Y:S04]  /*94a0*/  STL.64 [R1+0xe18], R6 ;  /* 0x000e180601007387 */ /* 0x000fe80000100a00 */
[----:B------:R-:W-:Y:S04]  /*94b0*/  STL.64 [R1+0xe10], R4 ;  /* 0x000e100401007387 */ /* 0x000fe80000100a00 */
[----:B------:R-:W4:Y:S04]  /*94c0*/  LDL.LU R28, [R1+0x498] ;  /* 0x00049800011c7983 */ /* 0x000f280000300800 */
[----:B------:R0:W-:Y:S04]  /*94d0*/  STL.64 [R1+0xbd8], R26 ;  /* 0x000bd81a01007387 */ /* 0x0001e80000100a00 */
[----:B0-----:R-:W4:Y:S04]  /*94e0*/  LDL.LU R26, [R1+0x490] ;  /* 0x00049000011a7983 */ /* 0x001f280000300800 */
[----:B------:R-:W4:Y:S04]  /*94f0*/  LDL.LU R27, [R1+0x49c] ;  /* 0x00049c00011b7983 */ /* 0x000f280000300800 */
[----:B------:R0:W-:Y:S04]  /*9500*/  STL.64 [R1+0xbd0], R24 ;  /* 0x000bd01801007387 */ /* 0x0001e80000100a00 */
[----:B0-----:R-:W4:Y:S04]  /*9510*/  LDL.LU R24, [R1+0x488] ;  /* 0x0004880001187983 */ /* 0x001f280000300800 */
[----:B------:R-:W4:Y:S01]  /*9520*/  LDL.LU R25, [R1+0x494] ;  /* 0x0004940001197983 */ /* 0x000f220000300800 */
[----:B------:R-:W-:-:S02]  /*9530*/  F2FP.F16.E5M2.UNPACK_B R2, R2 ;  /* 0x00000002ff02723e */ /* 0x000fc400020004ff */
[----:B------:R-:W-:-:S07]  /*9540*/  F2FP.F16.E5M2.UNPACK_B R3, R3 ;  /* 0x00000003ff03723e */ /* 0x000fce00020004ff */
[----:B--2---:R-:W-:Y:S01]  /*9550*/  HMMA.16816.F32 R4, R12, R2, R8 ;  /* 0x000000020c04723c */ /* 0x004fe20000001808 */
[----:B---3--:R-:W-:Y:S02]  /*9560*/  IMAD R13, R19, 0x100, R18 ;  /* 0x00000100130d7824 */ /* 0x008fe400078e0212 */
[----:B----4-:R-:W-:Y:S01]  /*9570*/  IMAD R12, R17, 0x100, R16 ;  /* 0x00000100110c7824 */ /* 0x010fe200078e0210 */
[----:B------:R-:W-:Y:S04]  /*9580*/  STL.64 [R1+0xdf8], R26 ;  /* 0x000df81a01007387 */ /* 0x000fe80000100a00 */
[----:B------:R-:W-:Y:S11]  /*9590*/  STL.64 [R1+0xdf0], R24 ;  /* 0x000df01801007387 */ /* 0x000ff60000100a00 */
[----:B------:R-:W-:Y:S04]  /*95a0*/  STL.64 [R1+0x180], R4 ;  /* 0x0001800401007387 */ /* 0x000fe80000100a00 */
[----:B------:R-:W-:Y:S04]  /*95b0*/  STL.64 [R1+0x188], R6 ;  /* 0x0001880601007387 */ /* 0x000fe80000100a00 */
[----:B------:R-:W2:Y:S04]  /*95c0*/  LDL.LU.64 R16, [R1+0x430] ;  /* 0x0004300001107983 */ /* 0x000ea80000300a00 */
[----:B------:R-:W2:Y:S04]  /*95d0*/  LDL.LU.64 R18, [R1+0x438] ;  /* 0x0004380001127983 */ /* 0x000ea80000300a00 */
[----:B------:R-:W3:Y:S04]  /*95e0*/  LDL.LU.64 R8, [R1+0x410] ;  /* 0x0004100001087983 */ /* 0x000ee80000300a00 */
[----:B------:R-:W4:Y:S04]  /*95f0*/  LDL.LU.64 R10, [R1+0x418] ;  /* 0x00041800010a7983 */ /* 0x000f280000300a00 */
[----:B----4-:R-:W-:Y:S04]  /*9600*/  STL.64 [R1+0xe48], R10 ;  /* 0x000e480a01007387 */ /* 0x010fe80000100a00 */
[----:B---3--:R0:W-:Y:S04]  /*9610*/  STL.64 [R1+0xe40], R8 ;  /* 0x000e400801007387 */ /* 0x0081e80000100a00 */
[----:B0-----:R-:W3:Y:S04]  /*9620*/  LDL.LU.64 R8, [R1+0x420] ;  /* 0x0004200001087983 */ /* 0x001ee80000300a00 */
[----:B------:R-:W3:Y:S04]  /*9630*/  LDL.LU.64 R10, [R1+0x428] ;  /* 0x00042800010a7983 */ /* 0x000ee80000300a00 */
[----:B------:R-:W4:Y:S04]  /*9640*/  LDL.LU.64 R4, [R1+0x3f0] ;  /* 0x0003f00001047983 */ /* 0x000f280000300a00 */
[----:B------:R-:W2:Y:S01]  /*9650*/  LDL.LU.64 R6, [R1+0x3f8] ;  /* 0x0003f80001067983 */ /* 0x000ea20000300a00 */
[----:B------:R-:W-:-:S02]  /*9660*/  IMAD R14, R22, 0x100, R23 ;  /* 0x00000100160e7824 */ /* 0x000fc400078e0217 */
[----:B------:R-:W-:Y:S01]  /*9670*/  IMAD R15, R29, 0x100, R0 ;  /* 0x000001001d0f7824 */ /* 0x000fe200078e0200 */
[----:B------:R-:W-:Y:S02]  /*9680*/  F2FP.F16.E5M2.UNPACK_B R12, R12 ;  /* 0x0000000cff0c723e */ /* 0x000fe400020004ff */
[----:B------:R-:W-:Y:S02]  /*9690*/  F2FP.F16.E5M2.UNPACK_B R13, R13 ;  /* 0x0000000dff0d723e */ /* 0x000fe400020004ff */
[----:B------:R-:W-:Y:S02]  /*96a0*/  F2FP.F16.E5M2.UNPACK_B R14, R14 ;  /* 0x0000000eff0e723e */ /* 0x000fe400020004ff */
[----:B------:R-:W-:Y:S01]  /*96b0*/  F2FP.F16.E5M2.UNPACK_B R15, R15 ;  /* 0x0000000fff0f723e */ /* 0x000fe200020004ff */
[----:B--2---:R-:W-:Y:S04]  /*96c0*/  STL.64 [R1+0xe28], R6 ;  /* 0x000e280601007387 */ /* 0x004fe80000100a00 */
[----:B----4-:R0:W-:Y:S04]  /*96d0*/  STL.64 [R1+0xe20], R4 ;  /* 0x000e200401007387 */ /* 0x0101e80000100a00 */
[----:B0-----:R-:W2:Y:S04]  /*96e0*/  LDL.LU.64 R4, [R1+0x400] ;  /* 0x0004000001047983 */ /* 0x001ea80000300a00 */
[----:B------:R-:W2:Y:S04]  /*96f0*/  LDL.LU.64 R6, [R1+0x408] ;  /* 0x0004080001067983 */ /* 0x000ea80000300a00 */
[----:B------:R-:W4:Y:S04]  /*9700*/  LDL.LU.64 R24, [R1+0x3d0] ;  /* 0x0003d00001187983 */ /* 0x000f280000300a00 */
[----:B------:R-:W2:Y:S01]  /*9710*/  LDL.LU.64 R26, [R1+0x3d8] ;  /* 0x0003d800011a7983 */ /* 0x000ea20000300a00 */
[C---:B------:R-:W-:Y:S03]  /*9720*/  HMMA.16816.F32 R16, R12.reuse, R20, R16 ;  /* 0x000000140c10723c */ /* 0x040fe60000001810 */
[----:B--2---:R-:W-:Y:S04]  /*9730*/  STL.64 [R1+0xe08], R26 ;  /* 0x000e081a01007387 */ /* 0x004fe80000100a00 */
[----:B----4-:R0:W-:Y:S04]  /*9740*/  STL.64 [R1+0xe00], R24 ;  /* 0x000e001801007387 */ /* 0x0101e80000100a00 */
[----:B0-----:R-:W2:Y:S04]  /*9750*/  LDL.LU.64 R24, [R1+0x3e0] ;  /* 0x0003e00001187983 */ /* 0x001ea80000300a00 */
[----:B------:R-:W2:Y:S04]  /*9760*/  LDL.LU.64 R26, [R1+0x3e8] ;  /* 0x0003e800011a7983 */ /* 0x000ea80000300a00 */
[----:B------:R-:W4:Y:S04]  /*9770*/  LDL.LU R23, [R1+0x4a4] ;  /* 0x0004a40001177983 */ /* 0x000f280000300800 */
[----:B------:R-:W4:Y:S04]  /*9780*/  LDL.LU R22, [R1+0x4a0] ;  /* 0x0004a00001167983 */ /* 0x000f280000300800 */
[----:B------:R-:W-:Y:S04]  /*9790*/  STL.64 [R1+0x430], R16 ;  /* 0x0004301001007387 */ /* 0x000fe80000100a00 */
[----:B------:R0:W-:Y:S04]  /*97a0*/  STL.64 [R1+0x438], R18 ;  /* 0x0004381201007387 */ /* 0x0001e80000100a00 */
[----:B0-----:R-:W3:Y:S04]  /*97b0*/  LDL.LU.64 R18, [R1+0xe58] ;  /* 0x000e580001127983 */ /* 0x001ee80000300a00 */
[----:B------:R-:W2:Y:S01]  /*97c0*/  LDL.LU.64 R16, [R1+0xe50] ;  /* 0x000e500001107983 */ /* 0x000ea20000300a00 */
[----:B---3--:R-:W-:-:S15]  /*97d0*/  HMMA.16816.F32 R8, R12, R18, R8 ;  /* 0x000000120c08723c */ /* 0x008fde0000001808 */
[----:B------:R-:W-:-:S04]  /*97e0*/  NOP ;  /* 0x0000000000007918 */ /* 0x000fc80000000000 */
[----:B------:R-:W-:Y:S04]  /*97f0*/  STL.64 [R1+0x420], R8 ;  /* 0x0004200801007387 */ /* 0x000fe80000100a00 */
[----:B------:R0:W-:Y:S04]  /*9800*/  STL.64 [R1+0x428], R10 ;  /* 0x0004280a01007387 */ /* 0x0001e80000100a00 */
[----:B0-----:R-:W2:Y:S04]  /*9810*/  LDL.LU.64 R10, [R1+0xe48] ;  /* 0x000e4800010a7983 */ /* 0x001ea80000300a00 */
[----:B------:R-:W2:Y:S02]  /*9820*/  LDL.LU.64 R8, [R1+0xe40] ;  /* 0x000e400001087983 */ /* 0x000ea40000300a00 */
[----:B--2---:R-:W-:-:S15]  /*9830*/  HMMA.16816.F32 R8, R12, R16, R8 ;  /* 0x000000100c08723c */ /* 0x004fde0000001808 */
[----:B------:R-:W-:-:S04]  /*9840*/  NOP ;  /* 0x0000000000007918 */ /* 0x000fc80000000000 */
[----:B------:R-:W-:Y:S04]  /*9850*/  STL.64 [R1+0x410], R8 ;  /* 0x0004100801007387 */ /* 0x000fe80000100a00 */
[----:B------:R0:W-:Y:S04]  /*9860*/  STL.64 [R1+0x418], R10 ;  /* 0x0004180a01007387 */ /* 0x0001e80000100a00 */
[----:B0-----:R-:W2:Y:S04]  /*9870*/  LDL.LU.64 R10, [R1+0xe38] ;  /* 0x000e3800010a7983 */ /* 0x001ea80000300a00 */
[----:B------:R-:W3:Y:S04]  /*9880*/  LDL.LU.64 R8, [R1+0xe30] ;  /* 0x000e300001087983 */ /* 0x000ee80000300a00 */
[----:B------:R0:W-:Y:S04]  /*9890*/  STL.64 [R1+0xde8], R18 ;  /* 0x000de81201007387 */ /* 0x0001e80000100a00 */
[----:B0-----:R-:W3:Y:S04]  /*98a0*/  LDL.LU R19, [R1+0x48c] ;  /* 0x00048c0001137983 */ /* 0x001ee80000300800 */
[----:B------:R-:W-:Y:S01]  /*98b0*/  STL.64 [R1+0xde0], R16 ;  /* 0x000de01001007387 */ /* 0x000fe20000100a00 */
[----:B--2---:R-:W-:-:S15]  /*98c0*/  HMMA.16816.F32 R4, R12, R10, R4 ;  /* 0x0000000a0c04723c */ /* 0x004fde0000001804 */
[----:B------:R-:W-:-:S04]  /*98d0*/  NOP ;  /* 0x0000000000007918 */ /* 0x000fc80000000000 */
[----:B------:R-:W-:Y:S04]  /*98e0*/  STL.64 [R1+0x400], R4 ;  /* 0x0004000401007387 */ /* 0x000fe80000100a00 */
[----:B------:R0:W-:Y:S04]  /*98f0*/  STL.64 [R1+0x408], R6 ;  /* 0x0004080601007387 */ /* 0x0001e80000100a00 */
[----:B0-----:R-:W3:Y:S04]  /*9900*/  LDL.LU.64 R6, [R1+0xe28] ;  /* 0x000e280001067983 */ /* 0x001ee80000300a00 */
[----:B------:R-:W3:Y:S02]  /*9910*/  LDL.LU.64 R4, [R1+0xe20] ;  /* 0x000e200001047983 */ /* 0x000ee40000300a00 */
[----:B---3--:R-:W-:-:S15]  /*9920*/  HMMA.16816.F32 R4, R12, R8, R4 ;  /* 0x000000080c04723c */ /* 0x008fde0000001804 */
[----:B------:R-:W-:-:S04]  /*9930*/  NOP ;  /* 0x0000000000007918 */ /* 0x000fc80000000000 */
[----:B------:R-:W-:Y:S04]  /*9940*/  STL.64 [R1+0x3f0], R4 ;  /* 0x0003f00401007387 */ /* 0x000fe80000100a00 */
[----:B------:R0:W-:Y:S04]  /*9950*/  STL.64 [R1+0x3f8], R6 ;  /* 0x0003f80601007387 */ /* 0x0001e80000100a00 */
[----:B0-----:R-:W2:Y:S04]  /*9960*/  LDL.LU.64 R6, [R1+0xe18] ;  /* 0x000e180001067983 */ /* 0x001ea80000300a00 */
[----:B------:R-:W3:Y:S04]  /*9970*/  LDL.LU.64 R4, [R1+0xe10] ;  /* 0x000e100001047983 */ /* 0x000ee80000300a00 */
[----:B------:R-:W-:Y:S04]  /*9980*/  STL.64 [R1+0xdc8], R10 ;  /* 0x000dc80a01007387 */ /* 0x000fe80000100a00 */
[----:B------:R0:W-:Y:S04]  /*9990*/  STL.64 [R1+0xdc0], R8 ;  /* 0x000dc00801007387 */ /* 0x0001e80000100a00 */
[----:B0-----:R-:W3:Y:S04]  /*99a0*/  LDL.LU.64 R8, [R1+0x170] ;  /* 0x0001700001087983 */ /* 0x001ee80000300a00 */
[----:B------:R-:W3:Y:S01]  /*99b0*/  LDL.LU.64 R10, [R1+0x178] ;  /* 0x00017800010a7983 */ /* 0x000ee20000300a00 */
        /* <DEDUP_REMOVED lines=14> */
[----:B------:R-:W2:Y:S04]  /*9aa0*/  LDL.LU R0, [R1+0x4b4] ;  /* 0x0004b40001007983 */ /* 0x000ea80000300800 */
[----:B------:R-:W4:Y:S01]  /*9ab0*/  LDL.LU R29, [R1+0x4b0] ;  /* 0x0004b000011d7983 */ /* 0x000f220000300800 */
[----:B0-----:R-:W-:-:S15]  /*9ac0*/  HMMA.16816.F32 R4, R12, R2, R8 ;  /* 0x000000020c04723c */ /* 0x001fde0000001808 */
[----:B------:R-:W-:-:S04]  /*9ad0*/  NOP ;  /* 0x0000000000007918 */ /* 0x000fc80000000000 */
[----:B------:R-:W-:Y:S04]  /*9ae0*/  STL.64 [R1+0x170], R4 ;  /* 0x0001700401007387 */ /* 0x000fe80000100a00 */
[----:B------:R-:W-:Y:S04]  /*9af0*/  STL.64 [R1+0x178], R6 ;  /* 0x0001780601007387 */ /* 0x000fe80000100a00 */
[----:B------:R-:W4:Y:S01]  /*9b00*/  LDL.LU.64 R16, [R1+0x3c0] ;  /* 0x0003c00001107983 */ /* 0x000f220000300a00 */
[----:B---3--:R-:W-:-:S03]  /*9b10*/  IMAD R12, R24, 0x100, R19 ;  /* 0x00000100180c7824 */ /* 0x008fc600078e0213 */
[----:B------:R-:W3:Y:S04]  /*9b20*/  LDL.LU.64 R18, [R1+0x3c8] ;  /* 0x0003c80001127983 */ /* 0x000ee80000300a00 */
[----:B------:R-:W3:Y:S04]  /*9b30*/  LDL.LU.64 R8, [R1+0x3a0] ;  /* 0x0003a00001087983 */ /* 0x000ee80000300a00 */
[----:B------:R-:W3:Y:S01]  /*9b40*/  LDL.LU.64 R10, [R1+0x3a8] ;  /* 0x0003a800010a7983 */ /* 0x000ee20000300a00 */
[----:B--2---:R-:W-:Y:S02]  /*9b50*/  IMAD R13, R26, 0x100, R25 ;  /* 0x000001001a0d7824 */ /* 0x004fe400078e0219 */
[----:B------:R-:W-:-:S02]  /*9b60*/  IMAD R14, R28, 0x100, R27 ;  /* 0x000001001c0e7824 */ /* 0x000fc400078e021b */
[----:B----4-:R-:W-:Y:S01]  /*9b70*/  IMAD R15, R22, 0x100, R23 ;  /* 0x00000100160f7824 */ /* 0x010fe200078e0217 */
[----:B------:R-:W-:Y:S02]  /*9b80*/  F2FP.F16.E5M2.UNPACK_B R12, R12 ;  /* 0x0000000cff0c723e */ /* 0x000fe400020004ff */
[----:B------:R-:W-:Y:S02]  /*9b90*/  F2FP.F16.E5M2.UNPACK_B R13, R13 ;  /* 0x0000000dff0d723e */ /* 0x000fe400020004ff */
[----:B------:R-:W-:Y:S02]  /*9ba0*/  F2FP.F16.E5M2.UNPACK_B R14, R14 ;  /* 0x0000000eff0e723e */ /* 0x000fe400020004ff */
[----:B------:R-:W-:Y:S01]  /*9bb0*/  F2FP.F16.E5M2.UNPACK_B R15, R15 ;  /* 0x0000000fff0f723e */ /* 0x000fe200020004ff */
[----:B---3--:R-:W-:Y:S04]  /*9bc0*/  STL.64 [R1+0xdd8], R10 ;  /* 0x000dd80a01007387 */ /* 0x008fe80000100a00 */
[----:B------:R0:W-:Y:S04]  /*9bd0*/  STL.64 [R1+0xdd0], R8 ;  /* 0x000dd00801007387 */ /* 0x0001e80000100a00 */
[----:B0-----:R-:W2:Y:S04]  /*9be0*/  LDL.LU.64 R8, [R1+0x3b0] ;  /* 0x0003b00001087983 */ /* 0x001ea80000300a00 */
[----:B------:R-:W2:Y:S04]  /*9bf0*/  LDL.LU.64 R10, [R1+0x3b8] ;  /* 0x0003b800010a7983 */ /* 0x000ea80000300a00 */
[----:B------:R-:W3:Y:S04]  /*9c00*/  LDL.LU R24, [R1+0x4bc] ;  /* 0x0004bc0001187983 */ /* 0x000ee80000300800 */
[----:B------:R-:W3:Y:S01]  /*9c10*/  LDL.LU R25, [R1+0x4b8] ;  /* 0x0004b80001197983 */ /* 0x000ee20000300800 */
[C---:B------:R-:W-:Y:S03]  /*9c20*/  HMMA.16816.F32 R16, R12.reuse, R20, R16 ;  /* 0x000000140c10723c */ /* 0x040fe60000001810 */
[----:B---3--:R0:W-:Y:S04]  /*9c30*/  STL.64 [R1+0xdb8], R24 ;  /* 0x000db81801007387 */ /* 0x0081e80000100a00 */
[----:B0-----:R-:W3:Y:S04]  /*9c40*/  LDL.LU.64 R24, [R1+0x390] ;  /* 0x0003900001187983 */ /* 0x001ee80000300a00 */
[----:B------:R-:W3:Y:S04]  /*9c50*/  LDL.LU.64 R26, [R1+0x398] ;  /* 0x00039800011a7983 */ /* 0x000ee80000300a00 */
[----:B------:R-:W4:Y:S04]  /*9c60*/  LDL.LU.64 R4, [R1+0x380] ;  /* 0x0003800001047983 */ /* 0x000f280000300a00 */
[----:B------:R-:W4:Y:S04]  /*9c70*/  LDL.LU.64 R6, [R1+0x388] ;  /* 0x0003880001067983 */ /* 0x000f280000300a00 */
[----:B------:R-:W-:Y:S04]  /*9c80*/  STL.64 [R1+0x3c0], R16 ;  /* 0x0003c01001007387 */ /* 0x000fe80000100a00 */
[----:B------:R0:W-:Y:S04]  /*9c90*/  STL.64 [R1+0x3c8], R18 ;  /* 0x0003c81201007387 */ /* 0x0001e80000100a00 */
[----:B0-----:R-:W2:Y:S04]  /*9ca0*/  LDL.LU.64 R18, [R1+0xde8] ;  /* 0x000de80001127983 */ /* 0x001ea80000300a00 */
[----:B------:R-:W3:Y:S04]  /*9cb0*/  LDL.LU.64 R16, [R1+0xde0] ;  /* 0x000de00001107983 */ /* 0x000ee80000300a00 */
[----:B------:R-:W-:Y:S04]  /*9cc0*/  STL [R1+0xda0], R21 ;  /* 0x000da01501007387 */ /* 0x000fe80000100800 */
[----:B------:R0:W-:Y:S04]  /*9cd0*/  STL [R1+0xda4], R20 ;  /* 0x000da41401007387 */ /* 0x0001e80000100800 */
        /* <DEDUP_REMOVED lines=13> */
[----:B------:R-:W4:Y:S04]  /*9db0*/  LDL.LU.64 R8, [R1+0xdc0] ;  /* 0x000dc00001087983 */ /* 0x000f280000300a00 */
[----:B------:R-:W-:Y:S04]  /*9dc0*/  STL.64 [R1+0xd98], R18 ;  /* 0x000d981201007387 */ /* 0x000fe80000100a00 */
[----:B------:R0:W-:Y:S04]  /*9dd0*/  STL.64 [R1+0xd90], R16 ;  /* 0x000d901001007387 */ /* 0x0001e80000100a00 */
[----:B0-----:R-:W3:Y:S04]  /*9de0*/  LDL.LU.64 R16, [R1+0x160] ;  /* 0x0001600001107983 */ /* 0x001ee80000300a00 */
[----:B------:R-:W3:Y:S01]  /*9df0*/  LDL.LU.64 R18, [R1+0x168] ;  /* 0x0001680001127983 */ /* 0x000ee20000300a00 */
[C---:B--2---:R-:W-:Y:S08]  /*9e00*/  HMMA.16816.F32 R24, R12.reuse, R10, R24 ;  /* 0x0000000a0c18723c */ /* 0x044ff00000001818 */
[C---:B----4-:R-:W-:Y:S11]  /*9e10*/  HMMA.16816.F32 R4, R12.reuse, R8, R4 ;  /* 0x000000080c04723c */ /* 0x050ff60000001804 */
[----:B------:R0:W-:Y:S04]  /*9e20*/  STL.64 [R1+0x390], R24 ;  /* 0x0003901801007387 */ /* 0x0001e80000100a00 */
[----:B------:R-:W-:Y:S04]  /*9e30*/  STL.64 [R1+0x398], R26 ;  /* 0x0003981a01007387 */ /* 0x000fe80000100a00 */
[----:B0-----:R-:W2:Y:S04]  /*9e40*/  LDL.LU.64 R24, [R1+0xdb8] ;  /* 0x000db80001187983 */ /* 0x001ea80000300a00 */
[----:B------:R-:W-:Y:S04]  /*9e50*/  STL.64 [R1+0x380], R4 ;  /* 0x0003800401007387 */ /* 0x000fe80000100a00 */
[----:B------:R0:W-:Y:S04]  /*9e60*/  STL.64 [R1+0x388], R6 ;  /* 0x0003880601007387 */ /* 0x0001e80000100a00 */
[----:B0-----:R-:W4:Y:S04]  /*9e70*/  LDL.LU.64 R6, [R1+0xdb0] ;  /* 0x000db00001067983 */ /* 0x001f280000300a00 */
[----:B------:R-:W2:Y:S04]  /*9e80*/  LDL.LU.64 R4, [R1+0xda8] ;  /* 0x000da80001047983 */ /* 0x000ea80000300a00 */
[----:B------:R-:W2:Y:S04]  /*9e90*/  LDL.LU R26, [R1+0x4c4] ;  /* 0x0004c400011a7983 */ /* 0x000ea80000300800 */
[----:B------:R-:W2:Y:S04]  /*9ea0*/  LDL.LU R27, [R1+0x4c0] ;  /* 0x0004c000011b7983 */ /* 0x000ea80000300800 */
[----:B------:R-:W-:Y:S04]  /*9eb0*/  STL.64 [R1+0xd78], R10 ;  /* 0x000d780a01007387 */ /* 0x000fe80000100a00 */
[----:B------:R0:W-:Y:S04]  /*9ec0*/  STL.64 [R1+0xd70], R8 ;  /* 0x000d700801007387 */ /* 0x0001e80000100a00 */
[----:B0-----:R-:W2:Y:S04]  /*9ed0*/  LDL.LU.64 R8, [R1+0x360] ;  /* 0x0003600001087983 */ /* 0x001ea80000300a00 */
[----:B------:R-:W2:Y:S01]  /*9ee0*/  LDL.LU.64 R10, [R1+0x368] ;  /* 0x00036800010a7983 */ /* 0x000ea20000300a00 */
[----:B----4-:R-:W-:-:S15]  /*9ef0*/  HMMA.16816.F32 R20, R12, R6, R20 ;  /* 0x000000060c14723c */ /* 0x010fde0000001814 */
[----:B------:R-:W-:-:S04]  /*9f00*/  NOP ;  /* 0x0000000000007918 */ /* 0x000fc80000000000 */
[----:B------:R0:W-:Y:S01]  /*9f10*/  STL.64 [R1+0x370], R20 ;  /* 0x0003701401007387 */ /* 0x0001e20000100a00 */
[C---:B--2---:R-:W-:Y:S03]  /*9f20*/  HMMA.16816.F32 R8, R12.reuse, R4, R8 ;  /* 0x000000040c08723c */ /* 0x044fe60000001808 */
[----:B------:R-:W-:Y:S04]  /*9f30*/  STL.64 [R1+0x378], R22 ;  /* 0x0003781601007387 */ /* 0x000fe80000100a00 */
[----:B0-----:R-:W2:Y:S04]  /*9f40*/  LDL.LU R20, [R1+0xda4] ;  /* 0x000da40001147983 */ /* 0x001ea80000300800 */
[----:B------:R-:W4:Y:S04]  /*9f50*/  LDL.LU R21, [R1+0x4cc] ;  /* 0x0004cc0001157983 */ /* 0x000f280000300800 */
[----:B------:R-:W-:Y:S04]  /*9f60*/  STL.64 [R1+0xd58], R6 ;  /* 0x000d580601007387 */ /* 0x000fe80000100a00 */
[----:B------:R-:W-:Y:S04]  /*9f70*/  STL.64 [R1+0x360], R8 ;  /* 0x0003600801007387 */ /* 0x000fe80000100a00 */
[----:B------:R-:W-:Y:S04]  /*9f80*/  STL.64 [R1+0x368], R10 ;  /* 0x0003680a01007387 */ /* 0x000fe80000100a00 */
[----:B------:R3:W-:Y:S02]  /*9f90*/  STL.64 [R1+0xd50], R4 ;  /* 0x000d500401007387 */ /* 0x0007e40000100a00 */
[----:B---3--:R-:W-:Y:S02]  /*9fa0*/  HMMA.16816.F32 R4, R12, R2, R16 ;  /* 0x000000020c04723c */ /* 0x008fe40000001810 */
[----:B------:R-:W4:Y:S01]  /*9fb0*/  LDL.LU R15, [R1+0x4c8] ;  /* 0x0004c800010f7983 */ /* 0x000f220000300800 */
[----:B------:R-:W-:-:S15]  /*9fc0*/  IMAD R12, R29, 0x100, R0 ;  /* 0x000001001d0c7824 */ /* 0x000fde00078e0200 */
[----:B------:R-:W-:Y:S01]  /*9fd0*/  NOP ;  /* 0x0000000000007918 */ /* 0x000fe20000000000 */
[----:B------:R-:W-:Y:S04]  /*9fe0*/  STL.64 [R1+0x160], R4 ;  /* 0x0001600401007387 */ /* 0x000fe80000100a00 */
[----:B------:R-:W-:Y:S04]  /*9ff0*/  STL.64 [R1+0x168], R6 ;  /* 0x0001680601007387 */ /* 0x000fe80000100a00 */
[----:B------:R-:W3:Y:S04]  /*a000*/  LDL.LU R28, [R1+0x4d8] ;  /* 0x0004d800011c7983 */ /* 0x000ee80000300800 */
[----:B------:R-:W2:Y:S04]  /*a010*/  LDL.LU R23, [R1+0x4e4] ;  /* 0x0004e40001177983 */ /* 0x000ea80000300800 */
[----:B------:R-:W2:Y:S04]  /*a020*/  LDL.LU R22, [R1+0x4e0] ;  /* 0x0004e00001167983 */ /* 0x000ea80000300800 */
[----:B------:R-:W2:Y:S04]  /*a030*/  LDL.LU R0, [R1+0x4ec] ;  /* 0x0004ec0001007983 */ /* 0x000ea80000300800 */
[----:B------:R-:W2:Y:S04]  /*a040*/  LDL.LU R29, [R1+0x4e8] ;  /* 0x0004e800011d7983 */ /* 0x000ea80000300800 */
[----:B------:R-:W2:Y:S04]  /*a050*/  LDL.LU.64 R16, [R1+0x350] ;  /* 0x0003500001107983 */ /* 0x000ea80000300a00 */
[----:B------:R-:W2:Y:S04]  /*a060*/  LDL.LU.64 R18, [R1+0x358] ;  /* 0x0003580001127983 */ /* 0x000ea80000300a00 */
[----:B------:R-:W2:Y:S04]  /*a070*/  LDL.LU.64 R8, [R1+0x330] ;  /* 0x0003300001087983 */ /* 0x000ea80000300a00 */
[----:B------:R-:W2:Y:S04]  /*a080*/  LDL.LU.64 R10, [R1+0x338] ;  /* 0x00033800010a7983 */ /* 0x000ea80000300a00 */
[----:B--2---:R-:W-:Y:S04]  /*a090*/  STL.64 [R1+0xd88], R10 ;  /* 0x000d880a01007387 */ /* 0x004fe80000100a00 */
[----:B------:R0:W-:Y:S04]  /*a0a0*/  STL.64 [R1+0xd80], R8 ;  /* 0x000d800801007387 */ /* 0x0001e80000100a00 */
[----:B0-----:R-:W2:Y:S04]  /*a0b0*/  LDL.LU.64 R8, [R1+0x340] ;  /* 0x0003400001087983 */ /* 0x001ea80000300a00 */
[----:B------:R-:W2:Y:S04]  /*a0c0*/  LDL.LU.64 R10, [R1+0x348] ;  /* 0x00034800010a7983 */ /* 0x000ea80000300a00 */
[----:B------:R-:W2:Y:S04]  /*a0d0*/  LDL.LU.64 R4, [R1+0x310] ;  /* 0x0003100001047983 */ /* 0x000ea80000300a00 */
[----:B------:R-:W2:Y:S01]  /*a0e0*/  LDL.LU.64 R6, [R1+0x318] ;  /* 0x0003180001067983 */ /* 0x000ea20000300a00 */
[----:B------:R-:W-:-:S02]  /*a0f0*/  IMAD R13, R25, 0x100, R24 ;  /* 0x00000100190d7824 */ /* 0x000fc400078e0218 */
[----:B------:R-:W-:Y:S01]  /*a100*/  IMAD R14, R27, 0x100, R26 ;  /* 0x000001001b0e7824 */ /* 0x000fe200078e021a */
[----:B--2---:R-:W-:Y:S04]  /*a110*/  STL.64 [R1+0xd68], R6 ;  /* 0x000d680601007387 */ /* 0x004fe80000100a00 */
[----:B------:R0:W-:Y:S04]  /*a120*/  STL.64 [R1+0xd60], R4 ;  /* 0x000d600401007387 */ /* 0x0001e80000100a00 */
[----:B0-----:R-:W2:Y:S04]  /*a130*/  LDL.LU.64 R4, [R1+0x320] ;  /* 0x0003200001047983 */ /* 0x001ea80000300a00 */
[----:B------:R-:W2:Y:S04]  /*a140*/  LDL.LU.64 R6, [R1+0x328] ;  /* 0x0003280001067983 */ /* 0x000ea80000300a00 */
[----:B------:R-:W2:Y:S04]  /*a150*/  LDL.LU.64 R24, [R1+0x2f0] ;  /* 0x0002f00001187983 */ /* 0x000ea80000300a00 */
[----:B------:R-:W2:Y:S01]  /*a160*/  LDL.LU.64 R26, [R1+0x2f8] ;  /* 0x0002f800011a7983 */ /* 0x000ea20000300a00 */
[----:B----4-:R-:W-:Y:S01]  /*a170*/  IMAD R15, R15, 0x100, R21 ;  /* 0x000001000f0f7824 */ /* 0x010fe200078e0215 */
[----:B------:R-:W-:-:S02]  /*a180*/  F2FP.F16.E5M2.UNPACK_B R12, R12 ;  /* 0x0000000cff0c723e */ /* 0x000fc400020004ff */
[----:B--2---:R-:W-:Y:S04]  /*a190*/  STL.64 [R1+0xd48], R26 ;  /* 0x000d481a01007387 */ /* 0x004fe80000100a00 */
[----:B------:R0:W-:Y:S04]  /*a1a0*/  STL.64 [R1+0xd40], R24 ;  /* 0x000d401801007387 */ /* 0x0001e80000100a00 */
[----:B0-----:R-:W2:Y:S04]  /*a1b0*/  LDL.LU.64 R24, [R1+0x300] ;  /* 0x0003000001187983 */ /* 0x001ea80000300a00 */
[----:B------:R-:W2:Y:S04]  /*a1c0*/  LDL.LU.64 R26, [R1+0x308] ;  /* 0x00030800011a7983 */ /* 0x000ea80000300a00 */
[----:B------:R-:W4:Y:S01]  /*a1d0*/  LDL.LU R21, [R1+0xda0] ;  /* 0x000da00001157983 */ /* 0x000f220000300800 */
[----:B------:R-:W-:-:S02]  /*a1e0*/  F2FP.F16.E5M2.UNPACK_B R13, R13 ;  /* 0x0000000dff0d723e */ /* 0x000fc400020004ff */
[----:B------:R-:W-:Y:S02]  /*a1f0*/  F2FP.F16.E5M2.UNPACK_B R14, R14 ;  /* 0x0000000eff0e723e */ /* 0x000fe400020004ff */
[----:B------:R-:W-:-:S07]  /*a200*/  F2FP.F16.E5M2.UNPACK_B R15, R15 ;  /* 0x0000000fff0f723e */ /* 0x000fce00020004ff */
[----:B----4-:R-:W-:-:S15]  /*a210*/  HMMA.16816.F32 R16, R12, R20, R16 ;  /* 0x000000140c10723c */ /* 0x010fde0000001810 */
[----:B------:R-:W-:-:S04]  /*a220*/  NOP ;  /* 0x0000000000007918 */ /* 0x000fc80000000000 */
[----:B------:R-:W-:Y:S04]  /*a230*/  STL.64 [R1+0x350], R16 ;  /* 0x0003501001007387 */ /* 0x000fe80000100a00 */
[----:B------:R0:W-:Y:S04]  /*a240*/  STL.64 [R1+0x358], R18 ;  /* 0x0003581201007387 */ /* 0x0001e80000100a00 */
[----:B0-----:R-:W4:Y:S04]  /*a250*/  LDL.LU.64 R18, [R1+0xd98] ;  /* 0x000d980001127983 */ /* 0x001f280000300a00 */
[----:B------:R-:W2:Y:S01]  /*a260*/  LDL.LU.64 R16, [R1+0xd90] ;  /* 0x000d900001107983 */ /* 0x000ea20000300a00 */
[----:B----4-:R-:W-:-:S15]  /*a270*/  HMMA.16816.F32 R8, R12, R18, R8 ;  /* 0x000000120c08723c */ /* 0x010fde0000001808 */
        /* <DEDUP_REMOVED lines=10> */
[----:B------:R-:W4:Y:S01]  /*a320*/  LDL.LU.64 R8, [R1+0xd70] ;  /* 0x000d700001087983 */ /* 0x000f220000300a00 */
[----:B--2---:R-:W-:-:S15]  /*a330*/  HMMA.16816.F32 R4, R12, R10, R4 ;  /* 0x0000000a0c04723c */ /* 0x004fde0000001804 */
[----:B------:R-:W-:-:S04]  /*a340*/  NOP ;  /* 0x0000000000007918 */ /* 0x000fc80000000000 */
[----:B------:R-:W-:Y:S04]  /*a350*/  STL.64 [R1+0x320], R4 ;  /* 0x0003200401007387 */ /* 0x000fe80000100a00 */
[----:B------:R0:W-:Y:S04]  /*a360*/  STL.64 [R1+0x328], R6 ;  /* 0x0003280601007387 */ /* 0x0001e80000100a00 */
[----:B0-----:R-:W4:Y:S04]  /*a370*/  LDL.LU.64 R6, [R1+0xd68] ;  /* 0x000d680001067983 */ /* 0x001f280000300a00 */
[----:B------:R-:W4:Y:S02]  /*a380*/  LDL.LU.64 R4, [R1+0xd60] ;  /* 0x000d600001047983 */ /* 0x000f240000300a00 */
[----:B----4-:R-:W-:-:S15]  /*a390*/  HMMA.16816.F32 R4, R12, R8, R4 ;  /* 0x000000080c04723c */ /* 0x010fde0000001804 */
[----:B------:R-:W-:-:S04]  /*a3a0*/  NOP ;  /* 0x0000000000007918 */ /* 0x000fc80000000000 */
[----:B------:R-:W-:Y:S04]  /*a3b0*/  STL.64 [R1+0x310], R4 ;  /* 0x0003100401007387 */ /* 0x000fe80000100a00 */
[----:B------:R0:W-:Y:S04]  /*a3c0*/  STL.64 [R1+0x318], R6 ;  /* 0x0003180601007387 */ /* 0x0001e80000100a00 */
[----:B0-----:R-:W2:Y:S04]  /*a3d0*/  LDL.LU.64 R6, [R1+0xd58] ;  /* 0x000d580001067983 */ /* 0x001ea80000300a00 */
[----:B------:R-:W4:Y:S04]  /*a3e0*/  LDL.LU.64 R4, [R1+0xd50] ;  /* 0x000d500001047983 */ /* 0x000f280000300a00 */
[----:B------:R0:W-:Y:S04]  /*a3f0*/  STL.64 [R1+0xd28], R10 ;  /* 0x000d280a01007387 */ /* 0x0001e80000100a00 */
[----:B0-----:R-:W3:Y:S04]  /*a400*/  LDL.LU R10, [R1+0x4d0] ;  /* 0x0004d000010a7983 */ /* 0x001ee80000300800 */
[----:B------:R-:W3:Y:S04]  /*a410*/  LDL.LU R11, [R1+0x4dc] ;  /* 0x0004dc00010b7983 */ /* 0x000ee80000300800 */
[----:B------:R0:W-:Y:S04]  /*a420*/  STL.64 [R1+0xd20], R8 ;  /* 0x000d200801007387 */ /* 0x0001e80000100a00 */
[----:B0-----:R-:W3:Y:S01]  /*a430*/  LDL.LU R9, [R1+0x4d4] ;  /* 0x0004d40001097983 */ /* 0x001ee20000300800 */
[----:B--2---:R-:W-:-:S15]  /*a440*/  HMMA.16816.F32 R24, R12, R6, R24 ;  /* 0x000000060c18723c */ /* 0x004fde0000001818 */
[----:B------:R-:W-:-:S04]  /*a450*/  NOP ;  /* 0x0000000000007918 */ /* 0x000fc80000000000 */
[----:B------:R-:W-:Y:S04]  /*a460*/  STL.64 [R1+0x300], R24 ;  /* 0x0003001801007387 */ /* 0x000fe80000100a00 */
[----:B------:R0:W-:Y:S04]  /*a470*/  STL.64 [R1+0x308], R26 ;  /* 0x0003081a01007387 */ /* 0x0001e80000100a00 */
[----:B0-----:R-:W2:Y:S04]  /*a480*/  LDL.LU.64 R26, [R1+0xd48] ;  /* 0x000d4800011a7983 */ /* 0x001ea80000300a00 */
[----:B------:R-:W2:Y:S04]  /*a490*/  LDL.LU.64 R24, [R1+0xd40] ;  /* 0x000d400001187983 */ /* 0x000ea80000300a00 */
[----:B------:R-:W-:Y:S04]  /*a4a0*/  STL.64 [R1+0xd08], R6 ;  /* 0x000d080601007387 */ /* 0x000fe80000100a00 */
[----:B----4-:R0:W-:Y:S01]  /*a4b0*/  STL.64 [R1+0xd00], R4 ;  /* 0x000d000401007387 */ /* 0x0101e20000100a00 */
[----:B--2---:R-:W-:-:S15]  /*a4c0*/  HMMA.16816.F32 R24, R12, R4, R24 ;  /* 0x000000040c18723c */ /* 0x004fde0000001818 */
[----:B------:R-:W-:-:S04]  /*a4d0*/  NOP ;  /* 0x0000000000007918 */ /* 0x000fc80000000000 */
[----:B------:R1:W-:Y:S04]  /*a4e0*/  STL.64 [R1+0x2f0], R24 ;  /* 0x0002f01801007387 */ /* 0x0003e80000100a00 */
[----:B------:R2:W-:Y:S04]  /*a4f0*/  STL.64 [R1+0x2f8], R26 ;  /* 0x0002f81a01007387 */ /* 0x0005e80000100a00 */
[----:B0-----:R-:W4:Y:S04]  /*a500*/  LDL.LU.64 R4, [R1+0x150] ;  /* 0x0001500001047983 */ /* 0x001f280000300a00 */
[----:B------:R-:W4:Y:S04]  /*a510*/  LDL.LU.64 R6, [R1+0x158] ;  /* 0x0001580001067983 */ /* 0x000f280000300a00 */
[----:B-1----:R-:W3:Y:S04]  /*a520*/  LDL.LU R24, [R1+0x5fc] ;  /* 0x0005fc0001187983 */ /* 0x002ee80000300800 */
[----:B------:R-:W3:Y:S04]  /*a530*/  LDL.LU R25, [R1+0x5f8] ;  /* 0x0005f80001197983 */ /* 0x000ee80000300800 */
[----:B--2---:R-:W2:Y:S04]  /*a540*/  LDL.LU R26, [R1+0x604] ;  /* 0x00060400011a7983 */ /* 0x004ea80000300800 */
[----:B------:R-:W2:Y:S01]  /*a550*/  LDL.LU R27, [R1+0x600] ;  /* 0x00060000011b7983 */ /* 0x000ea20000300800 */
[----:B----4-:R-:W-:Y:S01]  /*a560*/  HMMA.16816.F32 R4, R12, R2, R4 ;  /* 0x000000020c04723c */ /* 0x010fe20000001804 */
[----:B---3--:R-:W-:-:S02]  /*a570*/  IMAD R12, R10, 0x100, R9 ;  /* 0x000001000a0c7824 */ /* 0x008fc400078e0209 */
[----:B------:R-:W-:Y:S01]  /*a580*/  IMAD R13, R28, 0x100, R11 ;  /* 0x000001001c0d7824 */ /* 0x000fe200078e020b */
[----:B--2---:R-:W-:Y:S04]  /*a590*/  STL.64 [R1+0xce8], R26 ;  /* 0x000ce81a01007387 */ /* 0x004fe80000100a00 */
[----:B------:R0:W-:Y:S11]  /*a5a0*/  STL.64 [R1+0xce0], R24 ;  /* 0x000ce01801007387 */ /* 0x0001f60000100a00 */
[----:B------:R-:W-:Y:S04]  /*a5b0*/  STL.64 [R1+0x150], R4 ;  /* 0x0001500401007387 */ /* 0x000fe80000100a00 */
[----:B------:R-:W-:Y:S04]  /*a5c0*/  STL.64 [R1+0x158], R6 ;  /* 0x0001580601007387 */ /* 0x000fe80000100a00 */
[----:B0-----:R-:W2:Y:S04]  /*a5d0*/  LDL.LU.64 R24, [R1+0x2e0] ;  /* 0x0002e00001187983 */ /* 0x001ea80000300a00 */
[----:B------:R-:W2:Y:S04]  /*a5e0*/  LDL.LU.64 R26, [R1+0x2e8] ;  /* 0x0002e800011a7983 */ /* 0x000ea80000300a00 */
[----:B------:R-:W3:Y:S04]  /*a5f0*/  LDL.LU.64 R8, [R1+0x2c0] ;  /* 0x0002c00001087983 */ /* 0x000ee80000300a00 */
[----:B------:R-:W4:Y:S01]  /*a600*/  LDL.LU.64 R10, [R1+0x2c8] ;  /* 0x0002c800010a7983 */ /* 0x000f220000300a00 */
[----:B------:R-:W-:-:S02]  /*a610*/  IMAD R14, R22, 0x100, R23 ;  /* 0x00000100160e7824 */ /* 0x000fc400078e0217 */
[----:B------:R-:W-:Y:S01]  /*a620*/  IMAD R15, R29, 0x100, R0 ;  /* 0x000001001d0f7824 */ /* 0x000fe200078e0200 */
[----:B------:R-:W-:Y:S02]  /*a630*/  F2FP.F16.E5M2.UNPACK_B R12, R12 ;  /* 0x0000000cff0c723e */ /* 0x000fe400020004ff */
[----:B------:R-:W-:Y:S02]  /*a640*/  F2FP.F16.E5M2.UNPACK_B R13, R13 ;  /* 0x0000000dff0d723e */ /* 0x000fe400020004ff */
[----:B------:R-:W-:Y:S02]  /*a650*/  F2FP.F16.E5M2.UNPACK_B R14, R14 ;  /* 0x0000000eff0e723e */ /* 0x000fe400020004ff */
[----:B------:R-:W-:Y:S01]  /*a660*/  F2FP.F16.E5M2.UNPACK_B R15, R15 ;  /* 0x0000000fff0f723e */ /* 0x000fe200020004ff */
[----:B----4-:R-:W-:Y:S04]  /*a670*/  STL.64 [R1+0xd38], R10 ;  /* 0x000d380a01007387 */ /* 0x010fe80000100a00 */
[----:B---3--:R0:W-:Y:S04]  /*a680*/  STL.64 [R1+0xd30], R8 ;  /* 0x000d300801007387 */ /* 0x0081e80000100a00 */
[----:B0-----:R-:W3:Y:S04]  /*a690*/  LDL.LU.64 R8, [R1+0x2d0] ;  /* 0x0002d00001087983 */ /* 0x001ee80000300a00 */
[----:B------:R-:W3:Y:S04]  /*a6a0*/  LDL.LU.64 R10, [R1+0x2d8] ;  /* 0x0002d800010a7983 */ /* 0x000ee80000300a00 */
[----:B------:R-:W4:Y:S04]  /*a6b0*/  LDL.LU.64 R4, [R1+0x2a0] ;  /* 0x0002a00001047983 */ /* 0x000f280000300a00 */
[----:B------:R-:W3:Y:S01]  /*a6c0*/  LDL.LU.64 R6, [R1+0x2a8] ;  /* 0x0002a80001067983 */ /* 0x000ee20000300a00 */
[C---:B--2---:R-:W-:Y:S03]  /*a6d0*/  HMMA.16816.F32 R24, R12.reuse, R20, R24 ;  /* 0x000000140c18723c */ /* 0x044fe60000001818 */
[----:B---3--:R-:W-:Y:S04]  /*a6e0*/  STL.64 [R1+0xd18], R6 ;  /* 0x000d180601007387 */ /* 0x008fe80000100a00 */
[----:B----4-:R0:W-:Y:S04]  /*a6f0*/  STL.64 [R1+0xd10], R4 ;  /* 0x000d100401007387 */ /* 0x0101e80000100a00 */
[----:B0-----:R-:W2:Y:S04]  /*a700*/  LDL.LU.64 R4, [R1+0x2b0] ;  /* 0x0002b00001047983 */ /* 0x001ea80000300a00 */
[----:B------:R-:W2:Y:S04]  /*a710*/  LDL.LU.64 R6, [R1+0x2b8] ;  /* 0x0002b80001067983 */ /* 0x000ea80000300a00 */
[----:B------:R0:W-:Y:S04]  /*a720*/  STL.64 [R1+0x2e0], R24 ;  /* 0x0002e01801007387 */ /* 0x0001e80000100a00 */
[----:B------:R1:W-:Y:S04]  /*a730*/  STL.64 [R1+0x2e8], R26 ;  /* 0x0002e81a01007387 */ /* 0x0003e80000100a00 */
[----:B0-----:R-:W3:Y:S04]  /*a740*/  LDL.LU.64 R24, [R1+0x280] ;  /* 0x0002800001187983 */ /* 0x001ee80000300a00 */
[----:B-1----:R-:W4:Y:S01]  /*a750*/  LDL.LU.64 R26, [R1+0x288] ;  /* 0x00028800011a7983 */ /* 0x002f220000300a00 */
[C---:B------:R-:W-:Y:S03]  /*a760*/  HMMA.16816.F32 R8, R12.reuse, R18, R8 ;  /* 0x000000120c08723c */ /* 0x040fe60000001808 */
[----:B----4-:R-:W-:Y:S04]  /*a770*/  STL.64 [R1+0xcf8], R26 ;  /* 0x000cf81a01007387 */ /* 0x010fe80000100a00 */
[----:B---3--:R0:W-:Y:S04]  /*a780*/  STL.64 [R1+0xcf0], R24 ;  /* 0x000cf01801007387 */ /* 0x0081e80000100a00 */
[----:B0-----:R-:W3:Y:S04]  /*a790*/  LDL.LU.64 R24, [R1+0x290] ;  /* 0x0002900001187983 */ /* 0x001ee80000300a00 */
[----:B------:R-:W3:Y:S04]  /*a7a0*/  LDL.LU.64 R26, [R1+0x298] ;  /* 0x00029800011a7983 */ /* 0x000ee80000300a00 */
        /* <DEDUP_REMOVED lines=15> */
[----:B------:R-:W4:Y:S04]  /*a8a0*/  LDL.LU.64 R4, [R1+0xd10] ;  /* 0x000d100001047983 */ /* 0x000f280000300a00 */
[----:B------:R-:W2:Y:S04]  /*a8b0*/  LDL.LU R0, [R1+0x618] ;  /* 0x0006180001007983 */ /* 0x000ea80000300800 */
[----:B------:R-:W2:Y:S04]  /*a8c0*/  LDL.LU R28, [R1+0x624] ;  /* 0x00062400011c7983 */ /* 0x000ea80000300800 */
[----:B------:R-:W2:Y:S04]  /*a8d0*/  LDL.LU R23, [R1+0x620] ;  /* 0x0006200001177983 */ /* 0x000ea80000300800 */
[----:B------:R-:W2:Y:S04]  /*a8e0*/  LDL.LU R22, [R1+0x62c] ;  /* 0x00062c0001167983 */ /* 0x000ea80000300800 */
[----:B------:R-:W2:Y:S01]  /*a8f0*/  LDL.LU R29, [R1+0x628] ;  /* 0x00062800011d7983 */ /* 0x000ea20000300800 */
[----:B----4-:R-:W-:-:S15]  /*a900*/  HMMA.16816.F32 R4, R12, R8, R4 ;  /* 0x000000080c04723c */ /* 0x010fde0000001804 */
[----:B------:R-:W-:-:S04]  /*a910*/  NOP ;  /* 0x0000000000007918 */ /* 0x000fc80000000000 */
[----:B------:R-:W-:Y:S04]  /*a920*/  STL.64 [R1+0x2a0], R4 ;  /* 0x0002a00401007387 */ /* 0x000fe80000100a00 */
[----:B------:R0:W-:Y:S04]  /*a930*/  STL.64 [R1+0x2a8], R6 ;  /* 0x0002a80601007387 */ /* 0x0001e80000100a00 */
[----:B0-----:R-:W3:Y:S04]  /*a940*/  LDL.LU.64 R6, [R1+0xd08] ;  /* 0x000d080001067983 */ /* 0x001ee80000300a00 */
[----:B------:R-:W4:Y:S04]  /*a950*/  LDL.LU.64 R4, [R1+0xd00] ;  /* 0x000d000001047983 */ /* 0x000f280000300a00 */
[----:B------:R0:W-:Y:S04]  /*a960*/  STL.64 [R1+0xcc8], R10 ;  /* 0x000cc80a01007387 */ /* 0x0001e80000100a00 */
[----:B0-----:R-:W2:Y:S04]  /*a970*/  LDL.LU R10, [R1+0x60c] ;  /* 0x00060c00010a7983 */ /* 0x001ea80000300800 */
[----:B------:R-:W2:Y:S04]  /*a980*/  LDL.LU R11, [R1+0x608] ;  /* 0x00060800010b7983 */ /* 0x000ea80000300800 */
[----:B------:R0:W-:Y:S04]  /*a990*/  STL.64 [R1+0xcc0], R8 ;  /* 0x000cc00801007387 */ /* 0x0001e80000100a00 */
[----:B0-----:R-:W2:Y:S04]  /*a9a0*/  LDL.LU R8, [R1+0x5f4] ;  /* 0x0005f40001087983 */ /* 0x001ea80000300800 */
[----:B------:R-:W2:Y:S01]  /*a9b0*/  LDL.LU R9, [R1+0x5f0] ;  /* 0x0005f00001097983 */ /* 0x000ea20000300800 */
[----:B---3--:R-:W-:-:S15]  /*a9c0*/  HMMA.16816.F32 R24, R12, R6, R24 ;  /* 0x000000060c18723c */ /* 0x008fde0000001818 */
        /* <DEDUP_REMOVED lines=9> */
[----:B0-----:R-:W3:Y:S04]  /*aa60*/  LDL.LU.64 R26, [R1+0xce8] ;  /* 0x000ce800011a7983 */ /* 0x001ee80000300a00 */
[----:B------:R-:W4:Y:S04]  /*aa70*/  LDL.LU.64 R24, [R1+0xce0] ;  /* 0x000ce00001187983 */ /* 0x000f280000300a00 */
[----:B------:R-:W-:Y:S04]  /*aa80*/  STL.64 [R1+0xca8], R6 ;  /* 0x000ca80601007387 */ /* 0x000fe80000100a00 */
[----:B------:R0:W-:Y:S04]  /*aa90*/  STL.64 [R1+0xca0], R4 ;  /* 0x000ca00401007387 */ /* 0x0001e80000100a00 */
[----:B0-----:R-:W2:Y:S04]  /*aaa0*/  LDL.LU.64 R4, [R1+0x140] ;  /* 0x0001400001047983 */ /* 0x001ea80000300a00 */
[----:B------:R-:W2:Y:S02]  /*aab0*/  LDL.LU.64 R6, [R1+0x148] ;  /* 0x0001480001067983 */ /* 0x000ea40000300a00 */
[----:B--2---:R-:W-:Y:S01]  /*aac0*/  HMMA.16816.F32 R4, R12, R2, R4 ;  /* 0x000000020c04723c */ /* 0x004fe20000001804 */
[----:B----4-:R-:W-:-:S02]  /*aad0*/  IMAD R13, R25, 0x100, R24 ;  /* 0x00000100190d7824 */ /* 0x010fc400078e0218 */
[----:B---3--:R-:W-:Y:S02]  /*aae0*/  IMAD R14, R27, 0x100, R26 ;  /* 0x000001001b0e7824 */ /* 0x008fe400078e021a */
[----:B------:R-:W-:Y:S02]  /*aaf0*/  IMAD R12, R9, 0x100, R8 ;  /* 0x00000100090c7824 */ /* 0x000fe400078e0208 */
[----:B------:R-:W-:-:S12]  /*ab00*/  IMAD R15, R11, 0x100, R10 ;  /* 0x000001000b0f7824 */ /* 0x000fd800078e020a */
[----:B------:R-:W-:Y:S04]  /*ab10*/  STL.64 [R1+0x140], R4 ;  /* 0x0001400401007387 */ /* 0x000fe80000100a00 */
[----:B------:R-:W-:Y:S04]  /*ab20*/  STL.64 [R1+0x148], R6 ;  /* 0x0001480601007387 */ /* 0x000fe80000100a00 */
[----:B------:R-:W2:Y:S04]  /*ab30*/  LDL.LU.64 R24, [R1+0x270] ;  /* 0x0002700001187983 */ /* 0x000ea80000300a00 */
[----:B------:R-:W2:Y:S04]  /*ab40*/  LDL.LU.64 R26, [R1+0x278] ;  /* 0x00027800011a7983 */ /* 0x000ea80000300a00 */
[----:B------:R-:W3:Y:S04]  /*ab50*/  LDL.LU.64 R8, [R1+0x250] ;  /* 0x0002500001087983 */ /* 0x000ee80000300a00 */
[----:B------:R-:W4:Y:S01]  /*ab60*/  LDL.LU.64 R10, [R1+0x258] ;  /* 0x00025800010a7983 */ /* 0x000f220000300a00 */
[----:B------:R-:W-:-:S02]  /*ab70*/  F2FP.F16.E5M2.UNPACK_B R12, R12 ;  /* 0x0000000cff0c723e */ /* 0x000fc400020004ff */
        /* <DEDUP_REMOVED lines=8> */
[----:B------:R-:W4:Y:S01]  /*ac00*/  LDL.LU.64 R6, [R1+0x238] ;  /* 0x0002380001067983 */ /* 0x000f220000300a00 */
[C---:B--2---:R-:W-:Y:S08]  /*ac10*/  HMMA.16816.F32 R24, R12.reuse, R20, R24 ;  /* 0x000000140c18723c */ /* 0x044ff00000001818 */
[C---:B---3--:R-:W-:Y:S01]  /*ac20*/  HMMA.16816.F32 R8, R12.reuse, R18, R8 ;  /* 0x000000120c08723c */ /* 0x048fe20000001808 */
[----:B----4-:R-:W-:Y:S04]  /*ac30*/  STL.64 [R1+0xcb8], R6 ;  /* 0x000cb80601007387 */ /* 0x010fe80000100a00 */
[----:B------:R0:W-:Y:S04]  /*ac40*/  STL.64 [R1+0xcb0], R4 ;  /* 0x000cb00401007387 */ /* 0x0001e80000100a00 */
[----:B0-----:R-:W2:Y:S04]  /*ac50*/  LDL.LU.64 R4, [R1+0x240] ;  /* 0x0002400001047983 */ /* 0x001ea80000300a00 */
[----:B------:R-:W2:Y:S04]  /*ac60*/  LDL.LU.64 R6, [R1+0x248] ;  /* 0x0002480001067983 */ /* 0x000ea80000300a00 */
[----:B------:R-:W-:Y:S04]  /*ac70*/  STL.64 [R1+0xc98], R22 ;  /* 0x000c981601007387 */ /* 0x000fe80000100a00 */
[----:B------:R0:W-:Y:S04]  /*ac80*/  STL.64 [R1+0xc90], R20 ;  /* 0x000c901401007387 */ /* 0x0001e80000100a00 */
[----:B------:R1:W-:Y:S04]  /*ac90*/  STL.64 [R1+0x270], R24 ;  /* 0x0002701801007387 */ /* 0x0003e80000100a00 */
[----:B------:R3:W-:Y:S04]  /*aca0*/  STL.64 [R1+0x278], R26 ;  /* 0x0002781a01007387 */ /* 0x0007e80000100a00 */
[----:B0-----:R-:W4:Y:S04]  /*acb0*/  LDL.LU.64 R20, [R1+0x220] ;  /* 0x0002200001147983 */ /* 0x001f280000300a00 */
[----:B------:R-:W4:Y:S04]  /*acc0*/  LDL.LU.64 R22, [R1+0x228] ;  /* 0x0002280001167983 */ /* 0x000f280000300a00 */
[----:B-1----:R-:W2:Y:S04]  /*acd0*/  LDL.LU.64 R24, [R1+0x130] ;  /* 0x0001300001187983 */ /* 0x002ea80000300a00 */
[----:B---3--:R-:W3:Y:S04]  /*ace0*/  LDL.LU.64 R26, [R1+0x138] ;  /* 0x00013800011a7983 */ /* 0x008ee80000300a00 */
        /* <DEDUP_REMOVED lines=25> */
[----:B0-----:R-:W4:Y:S04]  /*ae80*/  LDL.LU.64 R6, [R1+0xca8] ;  /* 0x000ca80001067983 */ /* 0x001f280000300a00 */
[----:B------:R-:W2:Y:S04]  /*ae90*/  LDL.LU.64 R4, [R1+0xca0] ;  /* 0x000ca00001047983 */ /* 0x000ea80000300a00 */
[----:B------:R-:W-:Y:S04]  /*aea0*/  STL.64 [R1+0xc68], R10 ;  /* 0x000c680a01007387 */ /* 0x000fe80000100a00 */
[----:B------:R0:W-:Y:S04]  /*aeb0*/  STL.64 [R1+0xc60], R8 ;  /* 0x000c600801007387 */ /* 0x0001e80000100a00 */
[----:B0-----:R-:W2:Y:S04]  /*aec0*/  LDL.LU.64 R8, [R1+0x210] ;  /* 0x0002100001087983 */ /* 0x001ea80000300a00 */
[----:B------:R-:W2:Y:S01]  /*aed0*/  LDL.LU.64 R10, [R1+0x218] ;  /* 0x00021800010a7983 */ /* 0x000ea20000300a00 */
[----:B----4-:R-:W-:-:S15]  /*aee0*/  HMMA.16816.F32 R20, R12, R6, R20 ;  /* 0x000000060c14723c */ /* 0x010fde0000001814 */
[----:B------:R-:W-:-:S04]  /*aef0*/  NOP ;  /* 0x0000000000007918 */ /* 0x000fc80000000000 */
[----:B------:R-:W-:Y:S04]  /*af00*/  STL.64 [R1+0x220], R20 ;  /* 0x0002201401007387 */ /* 0x000fe80000100a00 */
[----:B------:R0:W-:Y:S04]  /*af10*/  STL.64 [R1+0x228], R22 ;  /* 0x0002281601007387 */ /* 0x0001e80000100a00 */
[----:B0-----:R-:W3:Y:S01]  /*af20*/  LDL.LU.64 R22, [R1+0xc98] ;  /* 0x000c980001167983 */ /* 0x001ee20000300a00 */
[----:B--2---:R-:W-:Y:S03]  /*af30*/  HMMA.16816.F32 R8, R12, R4, R8 ;  /* 0x000000040c08723c */ /* 0x004fe60000001808 */
[----:B------:R-:W2:Y:S01]  /*af40*/  LDL.LU.64 R20, [R1+0xc90] ;  /* 0x000c900001147983 */ /* 0x000ea20000300a00 */
[----:B------:R-:W-:-:S03]  /*af50*/  IMAD R0, R0, 0x100, R19 ;  /* 0x0000010000007824 */ /* 0x000fc600078e0213 */
[----:B------:R-:W-:Y:S04]  /*af60*/  STL.64 [R1+0xc78], R6 ;  /* 0x000c780601007387 */ /* 0x000fe80000100a00 */
[----:B------:R-:W-:Y:S08]  /*af70*/  STL.64 [R1+0xc70], R4 ;  /* 0x000c700401007387 */ /* 0x000ff00000100a00 */
[----:B------:R0:W-:Y:S02]  /*af80*/  STL.64 [R1+0x210], R8 ;  /* 0x0002100801007387 */ /* 0x0001e40000100a00 */
[----:B0-----:R-:W-:-:S02]  /*af90*/  IMAD R8, R18, 0x100, R17 ;  /* 0x0000010012087824 */ /* 0x001fc400078e0211 */
[----:B------:R-:W-:Y:S01]  /*afa0*/  HMMA.16816.F32 R16, R12, R2, R24 ;  /* 0x000000020c10723c */ /* 0x000fe20000001818 */
[----:B------:R-:W-:Y:S02]  /*afb0*/  STL.64 [R1+0x218], R10 ;  /* 0x0002180a01007387 */ /* 0x000fe40000100a00 */
[----:B------:R-:W-:-:S15]  /*afc0*/  F2FP.F16.E5M2.UNPACK_B R12, R8 ;  /* 0x00000008ff0c723e */ /* 0x000fde00020004ff */
[----:B------:R-:W-:Y:S01]  /*afd0*/  NOP ;  /* 0x0000000000007918 */ /* 0x000fe20000000000 */
[----:B------:R0:W-:Y:S04]  /*afe0*/  STL.64 [R1+0x130], R16 ;  /* 0x0001301001007387 */ /* 0x0001e80000100a00 */
[----:B------:R1:W-:Y:S04]  /*aff0*/  STL.64 [R1+0x138], R18 ;  /* 0x0001381201007387 */ /* 0x0003e80000100a00 */
[----:B0-----:R-:W2:Y:S04]  /*b000*/  LDL.LU.64 R16, [R1+0x200] ;  /* 0x0002000001107983 */ /* 0x001ea80000300a00 */
[----:B-1----:R-:W2:Y:S04]  /*b010*/  LDL.LU.64 R18, [R1+0x208] ;  /* 0x0002080001127983 */ /* 0x002ea80000300a00 */
[----:B------:R0:W-:Y:S04]  /*b020*/  STL [R1+0xc48], R2 ;  /* 0x000c480201007387 */ /* 0x0001e80000100800 */
[----:B------:R-:W-:Y:S01]  /*b030*/  STL [R1+0xc44], R3 ;  /* 0x000c440301007387 */ /* 0x000fe20000100800 */
[----:B---3--:R-:W-:-:S02]  /*b040*/  IMAD R5, R23, 0x100, R28 ;  /* 0x0000010017057824 */ /* 0x008fc400078e021c */
[----:B------:R-:W-:Y:S02]  /*b050*/  IMAD R4, R29, 0x100, R22 ;  /* 0x000001001d047824 */ /* 0x000fe400078e0216 */
[----:B------:R-:W-:Y:S02]  /*b060*/  IMAD.MOV.U32 R14, RZ, RZ, R5 ;  /* 0x000000ffff0e7224 */ /* 0x000fe400078e0005 */
[----:B------:R-:W-:Y:S02]  /*b070*/  IMAD.MOV.U32 R15, RZ, RZ, R4 ;  /* 0x000000ffff0f7224 */ /* 0x000fe400078e0004 */
[----:B------:R-:W3:Y:S04]  /*b080*/  LDL.LU.64 R4, [R1+0x1f0] ;  /* 0x0001f00001047983 */ /* 0x000ee80000300a00 */
[----:B------:R-:W3:Y:S04]  /*b090*/  LDL.LU.64 R6, [R1+0x1f8] ;  /* 0x0001f80001067983 */ /* 0x000ee80000300a00 */
[----:B------:R-:W4:Y:S04]  /*b0a0*/  LDL.LU.64 R8, [R1+0x1e0] ;  /* 0x0001e00001087983 */ /* 0x000f280000300a00 */
[----:B------:R-:W4:Y:S04]  /*b0b0*/  LDL.LU.64 R10, [R1+0x1e8] ;  /* 0x0001e800010a7983 */ /* 0x000f280000300a00 */
[----:B------:R-:W3:Y:S04]  /*b0c0*/  LDL.LU.64 R24, [R1+0x1b0] ;  /* 0x0001b00001187983 */ /* 0x000ee80000300a00 */
[----:B------:R-:W3:Y:S04]  /*b0d0*/  LDL.LU.64 R26, [R1+0x1b8] ;  /* 0x0001b800011a7983 */ /* 0x000ee80000300a00 */
[----:B------:R-:W3:Y:S04]  /*b0e0*/  LDL.LU R22, [R1+0x630] ;  /* 0x0006300001167983 */ /* 0x000ee80000300800 */
[----:B0-----:R-:W3:Y:S01]  /*b0f0*/  LDL.LU R2, [R1+0x63c] ;  /* 0x00063c0001027983 */ /* 0x001ee20000300800 */
[----:B------:R-:W-:-:S02]  /*b100*/  F2FP.F16.E5M2.UNPACK_B R13, R0 ;  /* 0x00000000ff0d723e */ /* 0x000fc400020004ff */
[----:B------:R-:W-:Y:S02]  /*b110*/  F2FP.F16.E5M2.UNPACK_B R14, R14 ;  /* 0x0000000eff0e723e */ /* 0x000fe400020004ff */
[----:B------:R-:W-:-:S07]  /*b120*/  F2FP.F16.E5M2.UNPACK_B R15, R15 ;  /* 0x0000000fff0f723e */ /* 0x000fce00020004ff */
[C---:B--2---:R-:W-:Y:S01]  /*b130*/  HMMA.16816.F32 R16, R12.reuse, R20, R16 ;  /* 0x000000140c10723c */ /* 0x044fe20000001810 */
[----:B---3--:R0:W-:Y:S04]  /*b140*/  STL [R1+0xc4c], R2 ;  /* 0x000c4c0201007387 */ /* 0x0081e80000100800 */
[----:B0-----:R-:W2:Y:S04]  /*b150*/  LDL.LU R2, [R1+0x634] ;  /* 0x0006340001027983 */ /* 0x001ea80000300800 */
[----:B------:R-:W3:Y:S04]  /*b160*/  LDL.LU R23, [R1+0x638] ;  /* 0x0006380001177983 */ /* 0x000ee80000300800 */
[----:B------:R-:W2:Y:S04]  /*b170*/  LDL.LU R3, [R1+0x644] ;  /* 0x0006440001037983 */ /* 0x000ea80000300800 */
[----:B------:R-:W2:Y:S04]  /*b180*/  LDL.LU R28, [R1+0x640] ;  /* 0x00064000011c7983 */ /* 0x000ea80000300800 */
[----:B------:R-:W2:Y:S04]  /*b190*/  LDL.LU R0, [R1+0x64c] ;  /* 0x00064c0001007983 */ /* 0x000ea80000300800 */
[----:B------:R-:W2:Y:S04]  /*b1a0*/  LDL.LU R29, [R1+0x648] ;  /* 0x00064800011d7983 */ /* 0x000ea80000300800 */
[----:B------:R-:W-:Y:S04]  /*b1b0*/  STL.64 [R1+0x200], R16 ;  /* 0x0002001001007387 */ /* 0x000fe80000100a00 */
[----:B------:R0:W-:Y:S04]  /*b1c0*/  STL.64 [R1+0x208], R18 ;  /* 0x0002081201007387 */ /* 0x0001e80000100a00 */
[----:B0-----:R-:W2:Y:S04]  /*b1d0*/  LDL.LU.64 R18, [R1+0xc88] ;  /* 0x000c880001127983 */ /* 0x001ea80000300a00 */
[----:B------:R-:W4:Y:S04]  /*b1e0*/  LDL.LU.64 R16, [R1+0xc80] ;  /* 0x000c800001107983 */ /* 0x000f280000300a00 */
[----:B---3--:R-:W-:Y:S04]  /*b1f0*/  STL.64 [R1+0xc58], R22 ;  /* 0x000c581601007387 */ /* 0x008fe80000100a00 */
[----:B------:R0:W-:Y:S04]  /*b200*/  STL.64 [R1+0xc50], R20 ;  /* 0x000c501401007387 */ /* 0x0001e80000100a00 */
[----:B0-----:R-:W3:Y:S04]  /*b210*/  LDL.LU.64 R20, [R1+0x1c0] ;  /* 0x0001c00001147983 */ /* 0x001ee80000300a00 */
[----:B------:R-:W3:Y:S01]  /*b220*/  LDL.LU.64 R22, [R1+0x1c8] ;  /* 0x0001c80001167983 */ /* 0x000ee20000300a00 */
[C---:B--2---:R-:W-:Y:S08]  /*b230*/  HMMA.16816.F32 R4, R12.reuse, R18, R4 ;  /* 0x000000120c04723c */ /* 0x044ff00000001804 */
[C---:B----4-:R-:W-:Y:S11]  /*b240*/  HMMA.16816.F32 R8, R12.reuse, R16, R8 ;  /* 0x000000100c08723c */ /* 0x050ff60000001808 */
[----:B------:R-:W-:Y:S04]  /*b250*/  STL.64 [R1+0x1f0], R4 ;  /* 0x0001f00401007387 */ /* 0x000fe80000100a00 */
[----:B------:R0:W-:Y:S04]  /*b260*/  STL.64 [R1+0x1f8], R6 ;  /* 0x0001f80601007387 */ /* 0x0001e80000100a00 */
[----:B0-----:R-:W2:Y:S04]  /*b270*/  LDL.LU.64 R6, [R1+0xc78] ;  /* 0x000c780001067983 */ /* 0x001ea80000300a00 */
[----:B------:R-:W4:Y:S04]  /*b280*/  LDL.LU.64 R4, [R1+0xc70] ;  /* 0x000c700001047983 */ /* 0x000f280000300a00 */
[----:B------:R-:W-:Y:S04]  /*b290*/  STL.64 [R1+0x1e0], R8 ;  /* 0x0001e00801007387 */ /* 0x000fe80000100a00 */
[----:B------:R0:W-:Y:S04]  /*b2a0*/  STL.64 [R1+0x1e8], R10 ;  /* 0x0001e80a01007387 */ /* 0x0001e80000100a00 */
[----:B0-----:R-:W2:Y:S04]  /*b2b0*/  LDL.LU.64 R10, [R1+0xc68] ;  /* 0x000c6800010a7983 */ /* 0x001ea80000300a00 */
[----:B------:R-:W3:Y:S04]  /*b2c0*/  LDL.LU.64 R8, [R1+0xc60] ;  /* 0x000c600001087983 */ /* 0x000ee80000300a00 */
[----:B------:R-:W-:Y:S04]  /*b2d0*/  STL.64 [R1+0xc18], R18 ;  /* 0x000c181201007387 */ /* 0x000fe80000100a00 */
[----:B------:R0:W-:Y:S04]  /*b2e0*/  STL.64 [R1+0xc10], R16 ;  /* 0x000c101001007387 */ /* 0x0001e80000100a00 */
[----:B0-----:R-:W2:Y:S04]  /*b2f0*/  LDL.LU.64 R16, [R1+0x1d0] ;  /* 0x0001d00001107983 */ /* 0x001ea80000300a00 */
[----:B------:R-:W2:Y:S02]  /*b300*/  LDL.LU.64 R18, [R1+0x1d8] ;  /* 0x0001d80001127983 */ /* 0x000ea40000300a00 */
[----:B--2---:R-:W-:-:S15]  /*b310*/  HMMA.16816.F32 R16, R12, R10, R16 ;  /* 0x0000000a0c10723c */ /* 0x004fde0000001810 */
[----:B------:R-:W-:-:S04]  /*b320*/  NOP ;  /* 0x0000000000007918 */ /* 0x000fc80000000000 */
[----:B------:R-:W-:Y:S04]  /*b330*/  STL.64 [R1+0x1d0], R16 ;  /* 0x0001d01001007387 */ /* 0x000fe80000100a00 */
[----:B------:R3:W-:Y:S02]  /*b340*/  STL.64 [R1+0x1d8], R18 ;  /* 0x0001d81201007387 */ /* 0x0007e40000100a00 */
[----:B---3--:R-:W-:Y:S02]  /*b350*/  HMMA.16816.F32 R16, R12, R8, R20 ;  /* 0x000000080c10723c */ /* 0x008fe40000001814 */
[----:B------:R-:W4:Y:S04]  /*b360*/  LDL.LU.64 R20, [R1+0x1a0] ;  /* 0x0001a00001147983 */ /* 0x000f280000300a00 */
[----:B------:R-:W4:-:S13]  /*b370*/  LDL.LU.64 R22, [R1+0x1a8] ;  /* 0x0001a80001167983 */ /* 0x000f1a0000300a00 */
[----:B------:R0:W-:Y:S04]  /*b380*/  STL.64 [R1+0x1c0], R16 ;  /* 0x0001c01001007387 */ /* 0x0001e80000100a00 */
[----:B------:R1:W-:Y:S04]  /*b390*/  STL.64 [R1+0x1c8], R18 ;  /* 0x0001c81201007387 */ /* 0x0003e80000100a00 */
[----:B------:R-:W-:Y:S04]  /*b3a0*/  STL.64 [R1+0xbf8], R10 ;  /* 0x000bf80a01007387 */ /* 0x000fe80000100a00 */
[----:B------:R2:W-:Y:S04]  /*b3b0*/  STL.64 [R1+0xbf0], R8 ;  /* 0x000bf00801007387 */ /* 0x0005e80000100a00 */
[----:B0-----:R-:W3:Y:S04]  /*b3c0*/  LDL.LU.64 R16, [R1+0x110] ;  /* 0x0001100001107983 */ /* 0x001ee80000300a00 */
[----:B-1----:R-:W3:Y:S01]  /*b3d0*/  LDL.LU.64 R18, [R1+0x118] ;  /* 0x0001180001127983 */ /* 0x002ee20000300a00 */
[----:B--2---:R-:W-:-:S15]  /*b3e0*/  HMMA.16816.F32 R8, R12, R6, R24 ;  /* 0x000000060c08723c */ /* 0x004fde0000001818 */
[----:B------:R-:W-:-:S04]  /*b3f0*/  NOP ;  /* 0x0000000000007918 */ /* 0x000fc80000000000 */
[----:B------:R-:W-:Y:S04]  /*b400*/  STL.64 [R1+0x1b0], R8 ;  /* 0x0001b00801007387 */ /* 0x000fe80000100a00 */
[----:B------:R-:W-:Y:S04]  /*b410*/  STL.64 [R1+0x1b8], R10 ;  /* 0x0001b80a01007387 */ /* 0x000fe80000100a00 */
[----:B---3--:R-:W-:Y:S04]  /*b420*/  STL.64 [R1+0xc38], R18 ;  /* 0x000c381201007387 */ /* 0x008fe80000100a00 */
[----:B------:R0:W-:Y:S04]  /*b430*/  STL.64 [R1+0xc30], R16 ;  /* 0x000c301001007387 */ /* 0x0001e80000100a00 */
[----:B0-----:R-:W2:Y:S04]  /*b440*/  LDL.LU.64 R16, [R1+0x120] ;  /* 0x0001200001107983 */ /* 0x001ea80000300a00 */
[----:B------:R-:W2:Y:S04]  /*b450*/  LDL.LU.64 R18, [R1+0x128] ;  /* 0x0001280001127983 */ /* 0x000ea80000300a00 */
[----:B------:R-:W3:Y:S04]  /*b460*/  LDL.LU.64 R8, [R1+0xd0] ;  /* 0x0000d00001087983 */ /* 0x000ee80000300a00 */
[----:B------:R-:W2:Y:S01]  /*b470*/  LDL.LU.64 R10, [R1+0xd8] ;  /* 0x0000d800010a7983 */ /* 0x000ea20000300a00 */
[----:B----4-:R-:W-:Y:S03]  /*b480*/  HMMA.16816.F32 R20, R12, R4, R20 ;  /* 0x000000040c14723c */ /* 0x010fe60000001814 */
[----:B--2---:R-:W-:Y:S04]  /*b490*/  STL.64 [R1+0xc08], R10 ;  /* 0x000c080a01007387 */ /* 0x004fe80000100a00 */
[----:B---3--:R0:W-:Y:S04]  /*b4a0*/  STL.64 [R1+0xc00], R8 ;  /* 0x000c000801007387 */ /* 0x0081e80000100a00 */
[----:B0-----:R-:W2:Y:S04]  /*b4b0*/  LDL.LU.64 R8, [R1+0xf0] ;  /* 0x0000f00001087983 */ /* 0x001ea80000300a00 */
[----:B------:R-:W2:Y:S04]  /*b4c0*/  LDL.LU.64 R10, [R1+0xf8] ;  /* 0x0000f800010a7983 */ /* 0x000ea80000300a00 */
[----:B------:R-:W3:Y:S04]  /*b4d0*/  LDL.LU.64 R24, [R1+0x90] ;  /* 0x0000900001187983 */ /* 0x000ee80000300a00 */
[----:B------:R-:W3:Y:S04]  /*b4e0*/  LDL.LU.64 R26, [R1+0x98] ;  /* 0x00009800011a7983 */ /* 0x000ee80000300a00 */
[----:B------:R-:W-:Y:S04]  /*b4f0*/  STL.64 [R1+0x1a0], R20 ;  /* 0x0001a01401007387 */ /* 0x000fe80000100a00 */
[----:B------:R0:W-:Y:S04]  /*b500*/  STL.64 [R1+0x1a8], R22 ;  /* 0x0001a81601007387 */ /* 0x0001e80000100a00 */
[----:B0-----:R-:W4:Y:S04]  /*b510*/  LDL.LU.64 R22, [R1+0xc58] ;  /* 0x000c580001167983 */ /* 0x001f280000300a00 */
[----:B------:R-:W2:Y:S01]  /*b520*/  LDL.LU.64 R20, [R1+0xc50] ;  /* 0x000c500001147983 */ /* 0x000ea20000300a00 */
[----:B----4-:R-:W-:-:S03]  /*b530*/  IMAD R22, R22, 0x100, R2 ;  /* 0x0000010016167824 */ /* 0x010fc600078e0202 */
[----:B------:R-:W4:Y:S01]  /*b540*/  LDL.LU R2, [R1+0xc4c] ;  /* 0x000c4c0001027983 */ /* 0x000f220000300800 */
[----:B------:R-:W-:Y:S02]  /*b550*/  IMAD R28, R28, 0x100, R3 ;  /* 0x000001001c1c7824 */ /* 0x000fe400078e0203 */
[----:B----4-:R-:W-:Y:S02]  /*b560*/  IMAD R23, R23, 0x100, R2 ;  /* 0x0000010017177824 */ /* 0x010fe400078e0202 */
[----:B------:R-:W4:Y:S04]  /*b570*/  LDL.LU R2, [R1+0xc48] ;  /* 0x000c480001027983 */ /* 0x000f280000300800 */
[----:B------:R-:W4:Y:S01]  /*b580*/  LDL.LU R3, [R1+0xc44] ;  /* 0x000c440001037983 */ /* 0x000f220000300800 */
[----:B------:R-:W-:-:S03]  /*b590*/  IMAD R29, R29, 0x100, R0 ;  /* 0x000001001d1d7824 */ /* 0x000fc600078e0200 */
[----:B------:R-:W2:Y:S01]  /*b5a0*/  LDL.LU R0, [R1+0xc40] ;  /* 0x000c400001007983 */ /* 0x000ea20000300800 */
[----:B----4-:R-:W-:Y:S03]  /*b5b0*/  HMMA.16816.F32 R12, R12, R2, R16 ;  /* 0x000000020c0c723c */ /* 0x010fe60000001810 */
[----:B------:R-:W2:Y:S04]  /*b5c0*/  LDL.LU.64 R18, [R1+0xc38] ;  /* 0x000c380001127983 */ /* 0x000ea80000300a00 */
[----:B------:R-:W2:-:S12]  /*b5d0*/  LDL.LU.64 R16, [R1+0xc30] ;  /* 0x000c300001107983 */ /* 0x000e980000300a00 */
[----:B------:R0:W-:Y:S04]  /*b5e0*/  STL.64 [R1+0x120], R12 ;  /* 0x0001200c01007387 */ /* 0x0001e80000100a00 */
[----:B------:R1:W-:Y:S01]  /*b5f0*/  STL.64 [R1+0x128], R14 ;  /* 0x0001280e01007387 */ /* 0x0003e20000100a00 */
[----:B0-----:R-:W-:Y:S02]  /*b600*/  F2FP.F16.E5M2.UNPACK_B R12, R22 ;  /* 0x00000016ff0c723e */ /* 0x001fe400020004ff */
[----:B------:R-:W-:Y:S01]  /*b610*/  F2FP.F16.E5M2.UNPACK_B R13, R23 ;  /* 0x00000017ff0d723e */ /* 0x000fe200020004ff */
[----:B------:R-:W4:Y:S01]  /*b620*/  LDL.LU R22, [R1+0xc28] ;  /* 0x000c280001167983 */ /* 0x000f220000300800 */
[----:B-1----:R-:W-:Y:S02]  /*b630*/  F2FP.F16.E5M2.UNPACK_B R14, R28 ;  /* 0x0000001cff0e723e */ /* 0x002fe400020004ff */
[----:B------:R-:W-:Y:S01]  /*b640*/  F2FP.F16.E5M2.UNPACK_B R15, R29 ;  /* 0x0000001dff0f723e */ /* 0x000fe200020004ff */
[----:B------:R-:W3:Y:S04]  /*b650*/  LDL.LU R23, [R1+0xc24] ;  /* 0x000c240001177983 */ /* 0x000ee80000300800 */
[----:B------:R-:W3:Y:S02]  /*b660*/  LDL.LU R28, [R1+0xc20] ;  /* 0x000c2000011c7983 */ /* 0x000ee40000300800 */
[----:B--2---:R-:W-:-:S15]  /*b670*/  HMMA.16816.F32 R16, R12, R20, R16 ;  /* 0x000000140c10723c */ /* 0x004fde0000001810 */
[----:B------:R-:W-:-:S04]  /*b680*/  NOP ;  /* 0x0000000000007918 */ /* 0x000fc80000000000 */
[----:B------:R-:W-:Y:S04]  /*b690*/  STL.64 [R1+0x110], R16 ;  /* 0x0001101001007387 */ /* 0x000fe80000100a00 */
[----:B------:R0:W-:Y:S04]  /*b6a0*/  STL.64 [R1+0x118], R18 ;  /* 0x0001181201007387 */ /* 0x0001e80000100a00 */
[----:B0-----:R-:W2:Y:S04]  /*b6b0*/  LDL.LU.64 R18, [R1+0xc18] ;  /* 0x000c180001127983 */ /* 0x001ea80000300a00 */
[----:B------:R-:W3:Y:S04]  /*b6c0*/  LDL.LU.64 R16, [R1+0xc10] ;  /* 0x000c100001107983 */ /* 0x000ee80000300a00 */
[----:B------:R-:W3:Y:S04]  /*b6d0*/  LDL.LU R20, [R1+0x66c] ;  /* 0x00066c0001147983 */ /* 0x000ee80000300800 */
[----:B------:R-:W3:Y:S01]  /*b6e0*/  LDL.LU R21, [R1+0x668] ;  /* 0x0006680001157983 */ /* 0x000ee20000300800 */
[----:B--2---:R-:W-:-:S15]  /*b6f0*/  HMMA.16816.F32 R8, R12, R18, R8 ;  /* 0x000000120c08723c */ /* 0x004fde0000001808 */
[----:B------:R-:W-:-:S04]  /*b700*/  NOP ;  /* 0x0000000000007918 */ /* 0x000fc80000000000 */
[----:B------:R-:W-:Y:S04]  /*b710*/  STL.64 [R1+0xf0], R8 ;  /* 0x0000f00801007387 */ /* 0x000fe80000100a00 */
[----:B------:R0:W-:Y:S04]  /*b720*/  STL.64 [R1+0xf8], R10 ;  /* 0x0000f80a01007387 */ /* 0x0001e80000100a00 */
[----:B0-----:R-:W3:Y:S04]  /*b730*/  LDL.LU.64 R10, [R1+0xc08] ;  /* 0x000c0800010a7983 */ /* 0x001ee80000300a00 */
[----:B------:R-:W3:Y:S02]  /*b740*/  LDL.LU.64 R8, [R1+0xc00] ;  /* 0x000c000001087983 */ /* 0x000ee40000300a00 */
[----:B---3--:R-:W-:Y:S02]  /*b750*/  HMMA.16816.F32 R16, R12, R16, R8 ;  /* 0x000000100c10723c */ /* 0x008fe40000001808 */
[----:B------:R-:W2:Y:S04]  /*b760*/  LDL.LU.64 R10, [R1+0xbf8] ;  /* 0x000bf800010a7983 */ /* 0x000ea80000300a00 */
[----:B------:R-:W3:-:S13]  /*b770*/  LDL.LU.64 R8, [R1+0xbf0] ;  /* 0x000bf00001087983 */ /* 0x000eda0000300a00 */
[----:B------:R0:W-:Y:S04]  /*b780*/  STL.64 [R1+0xd0], R16 ;  /* 0x0000d01001007387 */ /* 0x0001e80000100a00 */
[----:B------:R1:W-:Y:S04]  /*b790*/  STL.64 [R1+0xd8], R18 ;  /* 0x0000d81201007387 */ /* 0x0003e80000100a00 */
[----:B0-----:R-:W2:Y:S04]  /*b7a0*/  LDL.LU.64 R16, [R1+0xb0] ;  /* 0x0000b00001107983 */ /* 0x001ea80000300a00 */
[----:B-1----:R-:W2:Y:S02]  /*b7b0*/  LDL.LU.64 R18, [R1+0xb8] ;  /* 0x0000b80001127983 */ /* 0x002ea40000300a00 */
[C---:B--2---:R-:W-:Y:S08]  /*b7c0*/  HMMA.16816.F32 R16, R12.reuse, R10, R16 ;  /* 0x0000000a0c10723c */ /* 0x044ff00000001810 */
[----:B---3--:R-:W-:Y:S01]  /*b7d0*/  HMMA.16816.F32 R8, R12, R8, R24 ;  /* 0x000000080c08723c */ /* 0x008fe20000001818 */
[----:B------:R-:W2:Y:S10]  /*b7e0*/  LDL.LU.64 R24, [R1+0x60] ;  /* 0x0000600001187983 */ /* 0x000eb40000300a00 */
[----:B------:R-:W-:Y:S04]  /*b7f0*/  STL.64 [R1+0xb0], R16 ;  /* 0x0000b01001007387 */ /* 0x000fe80000100a00 */
[----:B------:R-:W-:Y:S04]  /*b800*/  STL.64 [R1+0xb8], R18 ;  /* 0x0000b81201007387 */ /* 0x000fe80000100a00 */
[----:B------:R-:W3:Y:S04]  /*b810*/  LDL.LU.64 R26, [R1+0x68] ;  /* 0x00006800011a7983 */ /* 0x000ee80000300a00 */
[----:B------:R-:W-:Y:S04]  /*b820*/  STL.64 [R1+0x90], R8 ;  /* 0x0000900801007387 */ /* 0x000fe80000100a00 */
[----:B------:R-:W-:Y:S04]  /*b830*/  STL.64 [R1+0x98], R10 ;  /* 0x0000980a01007387 */ /* 0x000fe80000100a00 */
[----:B---3--:R-:W-:Y:S04]  /*b840*/  STL.64 [R1+0xbe8], R26 ;  /* 0x000be81a01007387 */ /* 0x008fe80000100a00 */
[----:B--2---:R0:W-:Y:S04]  /*b850*/  STL.64 [R1+0xbe0], R24 ;  /* 0x000be01801007387 */ /* 0x0041e80000100a00 */
[----:B0-----:R-:W2:Y:S04]  /*b860*/  LDL.LU.64 R24, [R1+0x70] ;  /* 0x0000700001187983 */ /* 0x001ea80000300a00 */
[----:B------:R-:W2:Y:S01]  /*b870*/  LDL.LU.64 R26, [R1+0x78] ;  /* 0x00007800011a7983 */ /* 0x000ea20000300a00 */
[----:B------:R-:W-:-:S02]  /*b880*/  IMAD.MOV.U32 R9, RZ, RZ, R23 ;  /* 0x000000ffff097224 */ /* 0x000fc400078e0017 */
[----:B----4-:R-:W-:Y:S01]  /*b890*/  IMAD.MOV.U32 R10, RZ, RZ, R22 ;  /* 0x000000ffff0a7224 */ /* 0x010fe200078e0016 */
[----:B------:R-:W3:Y:S01]  /*b8a0*/  LDL.LU.64 R16, [R1+0x50] ;  /* 0x0000500001107983 */ /* 0x000ee20000300a00 */
[----:B------:R-:W-:-:S03]  /*b8b0*/  IMAD.MOV.U32 R8, RZ, RZ, R28 ;  /* 0x000000ffff087224 */ /* 0x000fc600078e001c */
[----:B------:R-:W3:Y:S01]  /*b8c0*/  LDL.LU.64 R18, [R1+0x58] ;  /* 0x0000580001127983 */ /* 0x000ee20000300a00 */
[----:B--2---:R-:W-:-:S15]  /*b8d0*/  HMMA.16816.F32 R24, R12, R6, R24 ;  /* 0x000000060c18723c */ /* 0x004fde0000001818 */
[----:B------:R-:W-:-:S04]  /*b8e0*/  NOP ;  /* 0x0000000000007918 */ /* 0x000fc80000000000 */
[----:B------:R-:W-:Y:S02]  /*b8f0*/  IMAD.MOV.U32 R23, RZ, RZ, R26 ;  /* 0x000000ffff177224 */ /* 0x000fe400078e001a */
[----:B------:R-:W-:Y:S02]  /*b900*/  IMAD.MOV.U32 R22, RZ, RZ, R27 ;  /* 0x000000ffff167224 */ /* 0x000fe400078e001b */
[----:B------:R-:W-:Y:S01]  /*b910*/  IMAD.MOV.U32 R29, RZ, RZ, R24 ;  /* 0x000000ffff1d7224 */ /* 0x000fe200078e0018 */
[----:B------:R-:W2:Y:S01]  /*b920*/  LDL.LU.64 R26, [R1+0xbe8] ;  /* 0x000be800011a7983 */ /* 0x000ea20000300a00 */
[----:B------:R-:W-:-:S03]  /*b930*/  IMAD.MOV.U32 R28, RZ, RZ, R25 ;  /* 0x000000ffff1c7224 */ /* 0x000fc600078e0019 */
[----:B------:R-:W2:Y:S04]  /*b940*/  LDL.LU.64 R24, [R1+0xbe0] ;  /* 0x000be00001187983 */ /* 0x000ea80000300a00 */
[----:B------:R-:W4:Y:S04]  /*b950*/  LDL.LU R6, [R1+0x664] ;  /* 0x0006640001067983 */ /* 0x000f280000300800 */
[----:B------:R-:W4:Y:S04]  /*b960*/  LDL.LU R7, [R1+0x660] ;  /* 0x0006600001077983 */ /* 0x000f280000300800 */
[----:B------:R0:W-:Y:S01]  /*b970*/  STL [R1+0x8b8], R22 ;  /* 0x0008b81601007387 */ /* 0x0001e20000100800 */
[----:B------:R-:W-:-:S03]  /*b980*/  IMAD.MOV.U32 R11, RZ, RZ, R0 ;  /* 0x000000ffff0b7224 */ /* 0x000fc600078e0000 */
[----:B0-----:R-:W3:Y:S04]  /*b990*/  LDL.LU R22, [R1+0x658] ;  /* 0x0006580001167983 */ /* 0x001ee80000300800 */
[----:B------:R0:W-:Y:S04]  /*b9a0*/  STL [R1+0x8b4], R23 ;  /* 0x0008b41701007387 */ /* 0x0001e80000100800 */
[----:B0-----:R-:W3:Y:S04]  /*b9b0*/  LDL.LU R23, [R1+0x65c] ;  /* 0x00065c0001177983 */ /* 0x001ee80000300800 */
[----:B------:R0:W-:Y:S04]  /*b9c0*/  STL [R1+0x8b0], R28 ;  /* 0x0008b01c01007387 */ /* 0x0001e80000100800 */
[----:B0-----:R-:W4:Y:S04]  /*b9d0*/  LDL.LU R28, [R1+0x650] ;  /* 0x00065000011c7983 */ /* 0x001f280000300800 */
[----:B------:R0:W-:Y:S04]  /*b9e0*/  STL [R1+0x8ac], R29 ;  /* 0x0008ac1d01007387 */ /* 0x0001e80000100800 */
[----:B0-----:R-:W4:Y:S01]  /*b9f0*/  LDL.LU R29, [R1+0x654] ;  /* 0x00065400011d7983 */ /* 0x001f220000300800 */
[----:B--2---:R-:W-:-:S15]  /*ba00*/  HMMA.16816.F32 R24, R12, R4, R24 ;  /* 0x000000040c18723c */ /* 0x004fde0000001818 */
[----:B------:R-:W-:-:S04]  /*ba10*/  NOP ;  /* 0x0000000000007918 */ /* 0x000fc80000000000 */
[----:B------:R-:W-:Y:S01]  /*ba20*/  STL.64 [R1+0x60], R24 ;  /* 0x0000601801007387 */ /* 0x000fe20000100a00 */
[----:B------:R-:W-:-:S03]  /*ba30*/  IMAD.MOV.U32 R0, RZ, RZ, R27 ;  /* 0x000000ffff007224 */ /* 0x000fc600078e001b */
[----:B------:R0:W-:Y:S04]  /*ba40*/  STL [R1+0x68], R26 ;  /* 0x0000681a01007387 */ /* 0x0001e80000100800 */
[----:B0-----:R-:W2:Y:S04]  /*ba50*/  LDL.LU.64 R26, [R1+0xbd8] ;  /* 0x000bd800011a7983 */ /* 0x001ea80000300a00 */
[----:B------:R-:W2:Y:S01]  /*ba60*/  LDL.LU.64 R24, [R1+0xbd0] ;  /* 0x000bd00001187983 */ /* 0x000ea20000300a00 */
[----:B---3--:R-:W-:Y:S01]  /*ba70*/  HMMA.16816.F32 R12, R12, R2, R16 ;  /* 0x000000020c0c723c */ /* 0x008fe20000001810 */
[----:B----4-:R-:W-:-:S02]  /*ba80*/  IMAD R6, R7, 0x100, R6 ;  /* 0x0000010007067824 */ /* 0x010fc400078e0206 */
[----:B------:R-:W-:Y:S02]  /*ba90*/  IMAD R5, R22, 0x100, R23 ;  /* 0x0000010016057824 */ /* 0x000fe400078e0217 */
[----:B------:R-:W-:-:S14]  /*baa0*/  IMAD R7, R21, 0x100, R20 ;  /* 0x0000010015077824 */ /* 0x000fdc00078e0214 */
[----:B------:R-:W-:Y:S02]  /*bab0*/  IMAD.MOV.U32 R22, RZ, RZ, R12 ;  /* 0x000000ffff167224 */ /* 0x000fe400078e000c */
[----:B------:R-:W-:Y:S02]  /*bac0*/  IMAD.MOV.U32 R23, RZ, RZ, R13 ;  /* 0x000000ffff177224 */ /* 0x000fe400078e000d */
[----:B------:R-:W-:Y:S01]  /*bad0*/  IMAD R4, R28, 0x100, R29 ;  /* 0x000001001c047824 */ /* 0x000fe200078e021d */
[----:B------:R-:W-:Y:S01]  /*bae0*/  F2FP.F16.E5M2.UNPACK_B R13, R5 ;  /* 0x00000005ff0d723e */ /* 0x000fe200020004ff */
[----:B------:R-:W-:Y:S01]  /*baf0*/  IMAD.MOV.U32 R28, RZ, RZ, R14 ;  /* 0x000000ffff1c7224 */ /* 0x000fe200078e000e */
[----:B------:R-:W-:Y:S01]  /*bb00*/  F2FP.F16.E5M2.UNPACK_B R14, R6 ;  /* 0x00000006ff0e723e */ /* 0x000fe200020004ff */
[----:B------:R-:W-:Y:S01]  /*bb10*/  IMAD.MOV.U32 R29, RZ, RZ, R15 ;  /* 0x000000ffff1d7224 */ /* 0x000fe200078e000f */
[----:B------:R-:W-:Y:S02]  /*bb20*/  F2FP.F16.E5M2.UNPACK_B R12, R4 ;  /* 0x00000004ff0c723e */ /* 0x000fe400020004ff */
[----:B------:R-:W-:Y:S01]  /*bb30*/  F2FP.F16.E5M2.UNPACK_B R15, R7 ;  /* 0x00000007ff0f723e */ /* 0x000fe200020004ff */
[----:B------:R-:W-:Y:S01]  /*bb40*/  STL.64 [R1+0xb68], R22 ;  /* 0x000b681601007387 */ /* 0x000fe20000100a00 */
[----:B--2---:R-:W-:-:S02]  /*bb50*/  F2FP.F16.E5M2.UNPACK_B R20, R24.H1 ;  /* 0x00000018ff14723e */ /* 0x004fc400030004ff */
[----:B------:R-:W-:-:S07]  /*bb60*/  F2FP.F16.E5M2.UNPACK_B R21, R25.H1 ;  /* 0x00000019ff15723e */ /* 0x000fce00030004ff */
[----:B------:R-:W-:Y:S01]  /*bb70*/  HMMA.16816.F32 R4, R12, R20, R8 ;  /* 0x000000140c04723c */ /* 0x000fe20000001808 */
[----:B------:R0:W-:-:S15]  /*bb80*/  STL.64 [R1+0xb60], R20 ;  /* 0x000b601401007387 */ /* 0x0001de0000100a00 */
[----:B------:R-:W-:-:S03]  /*bb90*/  NOP ;  /* 0x0000000000007918 */ /* 0x000fc60000000000 */
[----:B------:R-:W-:Y:S04]  /*bba0*/  STL.64 [R1+0x80], R4 ;  /* 0x0000800401007387 */ /* 0x000fe80000100a00 */
[----:B------:R-:W-:Y:S04]  /*bbb0*/  STL.64 [R1+0x88], R6 ;  /* 0x0000880601007387 */ /* 0x000fe80000100a00 */
[----:B0-----:R-:W2:Y:S04]  /*bbc0*/  LDL.LU R20, [R1+0x440] ;  /* 0x0004400001147983 */ /* 0x001ea80000300800 */
[----:B------:R-:W2:Y:S04]  /*bbd0*/  LDL.LU R21, [R1+0x444] ;  /* 0x0004440001157983 */ /* 0x000ea80000300800 */
[----:B------:R-:W3:Y:S01]  /*bbe0*/  LDL.LU R22, [R1+0x448] ;  /* 0x0004480001167983 */ /* 0x000ee20000300800 */
[----:B------:R-:W-:-:S03]  /*bbf0*/  IMAD.MOV.U32 R23, RZ, RZ, R27 ;  /* 0x000000ffff177224 */ /* 0x000fc600078e001b */
[----:B------:R-:W4:Y:S04]  /*bc00*/  LDL.LU R27, [R1+0xbc8] ;  /* 0x000bc800011b7983 */ /* 0x000f280000300800 */
[----:B---3--:R-:W-:Y:S04]  /*bc10*/  STL.64 [R1+0xb78], R22 ;  /* 0x000b781601007387 */ /* 0x008fe80000100a00 */
[----:B--2---:R0:W-:Y:S04]  /*bc20*/  STL.64 [R1+0xb70], R20 ;  /* 0x000b701401007387 */ /* 0x0041e80000100a00 */
[----:B0-----:R-:W2:Y:S04]  /*bc30*/  LDL.LU R20, [R1+0x190] ;  /* 0x0001900001147983 */ /* 0x001ea80000300800 */
[----:B------:R-:W2:Y:S04]  /*bc40*/  LDL.LU R21, [R1+0x194] ;  /* 0x0001940001157983 */ /* 0x000ea80000300800 */
[----:B------:R-:W3:Y:S04]  /*bc50*/  LDL.LU R22, [R1+0x198] ;  /* 0x0001980001167983 */ /* 0x000ee80000300800 */
[----:B------:R-:W3:Y:S04]  /*bc60*/  LDL.LU R23, [R1+0x19c] ;  /* 0x00019c0001177983 */ /* 0x000ee80000300800 */
[----:B------:R-:W2:Y:S04]  /*bc70*/  LDL.LU R16, [R1] ;  /* 0x0000000001107983 */ /* 0x000ea80000300800 */
[----:B------:R-:W2:Y:S04]  /*bc80*/  LDL.LU R17, [R1+0x4] ;  /* 0x0000040001117983 */ /* 0x000ea80000300800 */
[----:B------:R-:W2:Y:S04]  /*bc90*/  LDL.LU R10, [R1+0x8] ;  /* 0x00000800010a7983 */ /* 0x000ea80000300800 */
[----:B------:R-:W2:Y:S04]  /*bca0*/  LDL.LU R11, [R1+0xc] ;  /* 0x00000c00010b7983 */ /* 0x000ea80000300800 */
[----:B------:R-:W3:Y:S04]  /*bcb0*/  LDL.LU R8, [R1+0x10] ;  /* 0x0000100001087983 */ /* 0x000ee80000300800 */
[----:B------:R-:W3:Y:S04]  /*bcc0*/  LDL.LU R9, [R1+0x14] ;  /* 0x0000140001097983 */ /* 0x000ee80000300800 */
[----:B--2---:R-:W-:Y:S04]  /*bcd0*/  STL.64 [R1+0xbb8], R10 ;  /* 0x000bb80a01007387 */ /* 0x004fe80000100a00 */
[----:B---3--:R0:W-:Y:S04]  /*bce0*/  STL.64 [R1+0xbb0], R8 ;  /* 0x000bb00801007387 */ /* 0x0081e80000100a00 */
[----:B0-----:R-:W2:Y:S04]  /*bcf0*/  LDL.LU R8, [R1+0xa0] ;  /* 0x0000a00001087983 */ /* 0x001ea80000300800 */
[----:B------:R-:W2:Y:S04]  /*bd00*/  LDL.LU R9, [R1+0xa4] ;  /* 0x0000a40001097983 */ /* 0x000ea80000300800 */
[----:B------:R-:W2:Y:S04]  /*bd10*/  LDL.LU R10, [R1+0xa8] ;  /* 0x0000a800010a7983 */ /* 0x000ea80000300800 */
[----:B------:R-:W2:Y:S04]  /*bd20*/  LDL.LU R11, [R1+0xac] ;  /* 0x0000ac00010b7983 */ /* 0x000ea80000300800 */
[----:B------:R-:W3:Y:S04]  /*bd30*/  LDL.LU R6, [R1+0x18] ;  /* 0x0000180001067983 */ /* 0x000ee80000300800 */
[----:B------:R-:W-:Y:S04]  /*bd40*/  STL.64 [R1+0xb88], R22 ;  /* 0x000b881601007387 */ /* 0x000fe80000100a00 */
[----:B------:R0:W-:Y:S04]  /*bd50*/  STL.64 [R1+0xb80], R20 ;  /* 0x000b801401007387 */ /* 0x0001e80000100a00 */
[----:B0-----:R-:W2:Y:S04]  /*bd60*/  LDL.LU R20, [R1+0x100] ;  /* 0x0001000001147983 */ /* 0x001ea80000300800 */
[----:B------:R-:W2:Y:S04]  /*bd70*/  LDL.LU R21, [R1+0x104] ;  /* 0x0001040001157983 */ /* 0x000ea80000300800 */
[----:B------:R-:W2:Y:S01]  /*bd80*/  LDL.LU R22, [R1+0x108] ;  /* 0x0001080001167983 */ /* 0x000ea20000300800 */
[----:B----4-:R-:W-:-:S03]  /*bd90*/  IMAD.MOV.U32 R23, RZ, RZ, R27 ;  /* 0x000000ffff177224 */ /* 0x010fc600078e001b */
[----:B------:R-:W4:Y:S04]  /*bda0*/  LDL.LU R27, [R1+0xbc4] ;  /* 0x000bc400011b7983 */ /* 0x000f280000300800 */
[----:B--2---:R-:W-:Y:S04]  /*bdb0*/  STL.64 [R1+0xb98], R22 ;  /* 0x000b981601007387 */ /* 0x004fe80000100a00 */
[----:B------:R0:W-:Y:S04]  /*bdc0*/  STL.64 [R1+0xb90], R20 ;  /* 0x000b901401007387 */ /* 0x0001e80000100a00 */
[----:B0-----:R-:W2:Y:S04]  /*bdd0*/  LDL.LU R20, [R1+0xe0] ;  /* 0x0000e00001147983 */ /* 0x001ea80000300800 */
[----:B------:R-:W2:Y:S04]  /*bde0*/  LDL.LU R21, [R1+0xe4] ;  /* 0x0000e40001157983 */ /* 0x000ea80000300800 */
[----:B------:R-:W2:Y:S04]  /*bdf0*/  LDL.LU R22, [R1+0xe8] ;  /* 0x0000e80001167983 */ /* 0x000ea80000300800 */
[----:B------:R-:W2:Y:S04]  /*be00*/  LDL.LU R23, [R1+0xec] ;  /* 0x0000ec0001177983 */ /* 0x000ea80000300800 */
[----:B--2---:R4:W-:Y:S04]  /*be10*/  STL.64 [R1+0xba8], R22 ;  /* 0x000ba81601007387 */ /* 0x0049e80000100a00 */
[----:B------:R0:W-:Y:S01]  /*be20*/  STL.64 [R1+0xba0], R20 ;  /* 0x000ba01401007387 */ /* 0x0001e20000100a00 */
[----:B----4-:R-:W-:-:S03]  /*be30*/  IMAD.MOV.U32 R22, RZ, RZ, R27 ;  /* 0x000000ffff167224 */ /* 0x010fc600078e001b */
[----:B0-----:R-:W2:Y:S04]  /*be40*/  LDL.LU R20, [R1+0xc0] ;  /* 0x0000c00001147983 */ /* 0x001ea80000300800 */
[----:B------:R-:W2:Y:S04]  /*be50*/  LDL.LU R21, [R1+0xc4] ;  /* 0x0000c40001157983 */ /* 0x000ea80000300800 */
[----:B------:R-:W4:Y:S04]  /*be60*/  LDL.LU R27, [R1+0xbc0] ;  /* 0x000bc000011b7983 */ /* 0x000f280000300800 */
[----:B------:R-:W2:Y:S01]  /*be70*/  LDL.LU R23, [R1+0xcc] ;  /* 0x0000cc0001177983 */ /* 0x000ea20000300800 */
[----:B------:R-:W-:-:S02]  /*be80*/  F2FP.F16.E5M2.UNPACK_B R18, R26.H1 ;  /* 0x0000001aff12723e */ /* 0x000fc400030004ff */
[----:B------:R-:W-:Y:S01]  /*be90*/  F2FP.F16.E5M2.UNPACK_B R16, R16.H1 ;  /* 0x00000010ff10723e */ /* 0x000fe200030004ff */
[----:B------:R-:W2:Y:S01]  /*bea0*/  LDL.LU R7, [R1+0x1c] ;  /* 0x00001c0001077983 */ /* 0x000ea20000300800 */
[----:B------:R-:W-:-:S03]  /*beb0*/  F2FP.F16.E5M2.UNPACK_B R17, R17.H1 ;  /* 0x00000011ff11723e */ /* 0x000fc600030004ff */
[----:B------:R-:W2:Y:S04]  /*bec0*/  LDL.LU R4, [R1+0x20] ;  /* 0x0000200001047983 */ /* 0x000ea80000300800 */
[----:B------:R-:W3:Y:S04]  /*bed0*/  LDL.LU R5, [R1+0x24] ;  /* 0x0000240001057983 */ /* 0x000ee80000300800 */
[----:B------:R-:W3:Y:S04]  /*bee0*/  LDL.LU R2, [R1+0x28] ;  /* 0x0000280001027983 */ /* 0x000ee80000300800 */
[----:B------:R-:W3:Y:S04]  /*bef0*/  LDL.LU R3, [R1+0x2c] ;  /* 0x00002c0001037983 */ /* 0x000ee80000300800 */
[----:B------:R-:W3:Y:S04]  /*bf00*/  LDL.LU R24, [R1+0x670] ;  /* 0x0006700001187983 */ /* 0x000ee80000300800 */
[----:B------:R-:W3:Y:S04]  /*bf10*/  LDL.LU R25, [R1+0x678] ;  /* 0x0006780001197983 */ /* 0x000ee80000300800 */
[----:B------:R-:W3:Y:S01]  /*bf20*/  LDL.LU R26, [R1+0x680] ;  /* 0x00068000011a7983 */ /* 0x000ee20000300800 */
[----:B----4-:R-:W-:-:S03]  /*bf30*/  F2FP.F16.E5M2.UNPACK_B R19, R27.H1 ;  /* 0x0000001bff13723e */ /* 0x010fc600030004ff */
[----:B------:R-:W4:Y:S04]  /*bf40*/  LDL.LU R27, [R1+0x688] ;  /* 0x00068800011b7983 */ /* 0x000f280000300800 */
[C---:B------:R-:W-:Y:S08]  /*bf50*/  HMMA.16816.F32 R8, R12.reuse, R18, R8 ;  /* 0x000000120c08723c */ /* 0x040ff00000001808 */
[----:B--2---:R-:W-:Y:S11]  /*bf60*/  HMMA.16816.F32 R20, R12, R16, R20 ;  /* 0x000000100c14723c */ /* 0x004ff60000001814 */
[----:B------:R-:W-:Y:S04]  /*bf70*/  STL.64 [R1+0xa0], R8 ;  /* 0x0000a00801007387 */ /* 0x000fe80000100a00 */
[----:B------:R0:W-:Y:S04]  /*bf80*/  STL.64 [R1+0xa8], R10 ;  /* 0x0000a80a01007387 */ /* 0x0001e80000100a00 */
[----:B0-----:R-:W2:Y:S04]  /*bf90*/  LDL.LU.64 R10, [R1+0xbb8] ;  /* 0x000bb800010a7983 */ /* 0x001ea80000300a00 */
[----:B------:R-:W3:Y:S04]  /*bfa0*/  LDL.LU.64 R8, [R1+0xbb0] ;  /* 0x000bb00001087983 */ /* 0x000ee80000300a00 */
[----:B------:R-:W-:Y:S04]  /*bfb0*/  STL.64 [R1+0xc0], R20 ;  /* 0x0000c01401007387 */ /* 0x000fe80000100a00 */
[----:B------:R0:W-:Y:S04]  /*bfc0*/  STL.64 [R1+0xc8], R22 ;  /* 0x0000c81601007387 */ /* 0x0001e80000100a00 */
[----:B0-----:R-:W3:Y:S04]  /*bfd0*/  LDL.LU.64 R22, [R1+0xba8] ;  /* 0x000ba80001167983 */ /* 0x001ee80000300a00 */
[----:B------:R-:W3:Y:S04]  /*bfe0*/  LDL.LU.64 R20, [R1+0xba0] ;  /* 0x000ba00001147983 */ /* 0x000ee80000300a00 */
[----:B------:R-:W-:Y:S04]  /*bff0*/  STL.64 [R1+0xb58], R18 ;  /* 0x000b581201007387 */ /* 0x000fe80000100a00 */
[----:B------:R0:W-:Y:S04]  /*c000*/  STL.64 [R1+0xb50], R16 ;  /* 0x000b501001007387 */ /* 0x0001e80000100a00 */
[----:B0-----:R-:W4:Y:S04]  /*c010*/  LDL.LU R16, [R1+0x180] ;  /* 0x0001800001107983 */ /* 0x001f280000300800 */
[----:B------:R-:W4:Y:S04]  /*c020*/  LDL.LU R17, [R1+0x184] ;  /* 0x0001840001117983 */ /* 0x000f280000300800 */
[----:B------:R-:W4:Y:S04]  /*c030*/  LDL.LU R18, [R1+0x188] ;  /* 0x0001880001127983 */ /* 0x000f280000300800 */
[----:B------:R-:W4:Y:S01]  /*c040*/  LDL.LU R19, [R1+0x18c] ;  /* 0x00018c0001137983 */ /* 0x000f220000300800 */
[----:B--2---:R-:W-:-:S02]  /*c050*/  F2FP.F16.E5M2.UNPACK_B R10, R10.H1 ;  /* 0x0000000aff0a723e */ /* 0x004fc400030004ff */
[----:B------:R-:W-:-:S07]  /*c060*/  F2FP.F16.E5M2.UNPACK_B R11, R11.H1 ;  /* 0x0000000bff0b723e */ /* 0x000fce00030004ff */
[----:B---3--:R-:W-:-:S15]  /*c070*/  HMMA.16816.F32 R20, R12, R10, R20 ;  /* 0x0000000a0c14723c */ /* 0x008fde0000001814 */
[----:B------:R-:W-:-:S04]  /*c080*/  NOP ;  /* 0x0000000000007918 */ /* 0x000fc80000000000 */
[----:B------:R-:W-:Y:S04]  /*c090*/  STL.64 [R1+0xe0], R20 ;  /* 0x0000e01401007387 */ /* 0x000fe80000100a00 */
[----:B------:R0:W-:Y:S04]  /*c0a0*/  STL.64 [R1+0xe8], R22 ;  /* 0x0000e81601007387 */ /* 0x0001e80000100a00 */
[----:B0-----:R-:W2:Y:S04]  /*c0b0*/  LDL.LU.64 R22, [R1+0xb98] ;  /* 0x000b980001167983 */ /* 0x001ea80000300a00 */
[----:B------:R-:W2:Y:S01]  /*c0c0*/  LDL.LU.64 R20, [R1+0xb90] ;  /* 0x000b900001147983 */ /* 0x000ea20000300a00 */
[----:B------:R-:W-:-:S02]  /*c0d0*/  F2FP.F16.E5M2.UNPACK_B R8, R8.H1 ;  /* 0x00000008ff08723e */ /* 0x000fc400030004ff */
[----:B------:R-:W-:-:S07]  /*c0e0*/  F2FP.F16.E5M2.UNPACK_B R9, R9.H1 ;  /* 0x00000009ff09723e */ /* 0x000fce00030004ff */
[----:B--2---:R-:W-:-:S15]  /*c0f0*/  HMMA.16816.F32 R20, R12, R8, R20 ;  /* 0x000000080c14723c */ /* 0x004fde0000001814 */
[----:B------:R-:W-:-:S04]  /*c100*/  NOP ;  /* 0x0000000000007918 */ /* 0x000fc80000000000 */
[----:B------:R-:W-:Y:S04]  /*c110*/  STL.64 [R1+0x100], R20 ;  /* 0x0001001401007387 */ /* 0x000fe80000100a00 */
[----:B------:R0:W-:Y:S04]  /*c120*/  STL.64 [R1+0x108], R22 ;  /* 0x0001081601007387 */ /* 0x0001e80000100a00 */
[----:B0-----:R-:W2:Y:S04]  /*c130*/  LDL.LU.64 R22, [R1+0xb88] ;  /* 0x000b880001167983 */ /* 0x001ea80000300a00 */
[----:B------:R-:W2:Y:S01]  /*c140*/  LDL.LU.64 R20, [R1+0xb80] ;  /* 0x000b800001147983 */ /* 0x000ea20000300a00 */
[----:B------:R-:W-:-:S02]  /*c150*/  F2FP.F16.E5M2.UNPACK_B R6, R6.H1 ;  /* 0x00000006ff06723e */ /* 0x000fc400030004ff */
[----:B------:R-:W-:Y:S01]  /*c160*/  F2FP.F16.E5M2.UNPACK_B R7, R7.H1 ;  /* 0x00000007ff07723e */ /* 0x000fe200030004ff */
[----:B------:R0:W-:Y:S04]  /*c170*/  STL.64 [R1+0xb38], R10 ;  /* 0x000b380a01007387 */ /* 0x0001e80000100a00 */
[----:B0-----:R-:W3:Y:S04]  /*c180*/  LDL.LU R10, [R1+0x684] ;  /* 0x00068400010a7983 */ /* 0x001ee80000300800 */
[----:B------:R-:W4:Y:S04]  /*c190*/  LDL.LU R11, [R1+0x68c] ;  /* 0x00068c00010b7983 */ /* 0x000f280000300800 */
[----:B------:R0:W-:Y:S04]  /*c1a0*/  STL.64 [R1+0xb30], R8 ;  /* 0x000b300801007387 */ /* 0x0001e80000100a00 */
[----:B0-----:R-:W3:Y:S04]  /*c1b0*/  LDL.LU R8, [R1+0x674] ;  /* 0x0006740001087983 */ /* 0x001ee80000300800 */
[----:B------:R-:W3:Y:S01]  /*c1c0*/  LDL.LU R9, [R1+0x67c] ;  /* 0x00067c0001097983 */ /* 0x000ee20000300800 */
[----:B--2---:R-:W-:-:S15]  /*c1d0*/  HMMA.16816.F32 R20, R12, R6, R20 ;  /* 0x000000060c14723c */ /* 0x004fde0000001814 */
[----:B------:R-:W-:-:S04]  /*c1e0*/  NOP ;  /* 0x0000000000007918 */ /* 0x000fc80000000000 */
[----:B------:R-:W-:Y:S04]  /*c1f0*/  STL.64 [R1+0x190], R20 ;  /* 0x0001901401007387 */ /* 0x000fe80000100a00 */
[----:B------:R0:W-:Y:S04]  /*c200*/  STL.64 [R1+0x198], R22 ;  /* 0x0001981601007387 */ /* 0x0001e80000100a00 */
[----:B0-----:R-:W2:Y:S04]  /*c210*/  LDL.LU.64 R22, [R1+0xb78] ;  /* 0x000b780001167983 */ /* 0x001ea80000300a00 */
[----:B------:R-:W2:Y:S01]  /*c220*/  LDL.LU.64 R20, [R1+0xb70] ;  /* 0x000b700001147983 */ /* 0x000ea20000300a00 */
[----:B------:R-:W-:-:S02]  /*c230*/  F2FP.F16.E5M2.UNPACK_B R4, R4.H1 ;  /* 0x00000004ff04723e */ /* 0x000fc400030004ff */
[----:B------:R-:W-:Y:S02]  /*c240*/  F2FP.F16.E5M2.UNPACK_B R5, R5.H1 ;  /* 0x00000005ff05723e */ /* 0x000fe400030004ff */
[----:B------:R-:W-:Y:S02]  /*c250*/  F2FP.F16.E5M2.UNPACK_B R2, R2.H1 ;  /* 0x00000002ff02723e */ /* 0x000fe400030004ff */
[----:B------:R-:W-:Y:S01]  /*c260*/  F2FP.F16.E5M2.UNPACK_B R3, R3.H1 ;  /* 0x00000003ff03723e */ /* 0x000fe200030004ff */
[----:B---3--:R-:W-:Y:S02]  /*c270*/  IMAD R24, R24, 0x100, R8 ;  /* 0x0000010018187824 */ /* 0x008fe400078e0208 */
[----:B------:R-:W-:Y:S02]  /*c280*/  IMAD R25, R25, 0x100, R9 ;  /* 0x0000010019197824 */ /* 0x000fe400078e0209 */
[----:B------:R-:W-:Y:S02]  /*c290*/  IMAD R26, R26, 0x100, R10 ;  /* 0x000001001a1a7824 */ /* 0x000fe400078e020a */
[----:B----4-:R-:W-:Y:S01]  /*c2a0*/  IMAD R27, R27, 0x100, R11 ;  /* 0x000001001b1b7824 */ /* 0x010fe200078e020b */
[----:B--2---:R-:W-:-:S15]  /*c2b0*/  HMMA.16816.F32 R20, R12, R4, R20 ;  /* 0x000000040c14723c */ /* 0x004fde0000001814 */
[----:B------:R-:W-:-:S04]  /*c2c0*/  NOP ;  /* 0x0000000000007918 */ /* 0x000fc80000000000 */
[----:B------:R-:W-:Y:S04]  /*c2d0*/  STL.64 [R1+0x440], R20 ;  /* 0x0004401401007387 */ /* 0x000fe80000100a00 */
[----:B------:R0:W-:Y:S04]  /*c2e0*/  STL.64 [R1+0x448], R22 ;  /* 0x0004481601007387 */ /* 0x0001e80000100a00 */
[----:B0-----:R-:W2:Y:S04]  /*c2f0*/  LDL.LU.64 R22, [R1+0xb68] ;  /* 0x000b680001167983 */ /* 0x001ea80000300a00 */
[----:B------:R-:W3:Y:S04]  /*c300*/  LDL.LU.64 R20, [R1+0xb60] ;  /* 0x000b600001147983 */ /* 0x000ee80000300a00 */
[----:B------:R-:W-:Y:S04]  /*c310*/  STL.64 [R1+0xb18], R6 ;  /* 0x000b180601007387 */ /* 0x000fe80000100a00 */
[----:B------:R0:W-:Y:S04]  /*c320*/  STL.64 [R1+0xb10], R4 ;  /* 0x000b100401007387 */ /* 0x0001e80000100a00 */
[----:B------:R-:W4:Y:S01]  /*c330*/  LDL.LU R8, [R1+0x410] ;  /* 0x0004100001087983 */ /* 0x000f220000300800 */
[----:B0-----:R-:W-:-:S15]  /*c340*/  HMMA.16816.F32 R4, R12, R2, R16 ;  /* 0x000000020c04723c */ /* 0x001fde0000001810 */
[----:B------:R-:W-:-:S04]  /*c350*/  NOP ;  /* 0x0000000000007918 */ /* 0x000fc80000000000 */
[----:B------:R-:W-:Y:S04]  /*c360*/  STL.64 [R1+0x180], R4 ;  /* 0x0001800401007387 */ /* 0x000fe80000100a00 */
[----:B------:R-:W-:Y:S04]  /*c370*/  STL.64 [R1+0x188], R6 ;  /* 0x0001880601007387 */ /* 0x000fe80000100a00 */
[----:B------:R-:W4:Y:S04]  /*c380*/  LDL.LU R9, [R1+0x414] ;  /* 0x0004140001097983 */ /* 0x000f280000300800 */
[----:B------:R-:W2:Y:S04]  /*c390*/  LDL.LU R10, [R1+0x418] ;  /* 0x00041800010a7983 */ /* 0x000ea80000300800 */
[----:B------:R-:W2:Y:S04]  /*c3a0*/  LDL.LU R11, [R1+0x41c] ;  /* 0x00041c00010b7983 */ /* 0x000ea80000300800 */
[----:B--2---:R-:W-:Y:S04]  /*c3b0*/  STL.64 [R1+0xb48], R10 ;  /* 0x000b480a01007387 */ /* 0x004fe80000100a00 */
[----:B----4-:R0:W-:Y:S04]  /*c3c0*/  STL.64 [R1+0xb40], R8 ;  /* 0x000b400801007387 */ /* 0x0101e80000100a00 */
[----:B0-----:R-:W2:Y:S04]  /*c3d0*/  LDL.LU R8, [R1+0x420] ;  /* 0x0004200001087983 */ /* 0x001ea80000300800 */
[----:B------:R-:W2:Y:S04]  /*c3e0*/  LDL.LU R9, [R1+0x424] ;  /* 0x0004240001097983 */ /* 0x000ea80000300800 */
[----:B------:R-:W2:Y:S04]  /*c3f0*/  LDL.LU R10, [R1+0x428] ;  /* 0x00042800010a7983 */ /* 0x000ea80000300800 */
[----:B------:R-:W2:Y:S04]  /*c400*/  LDL.LU R11, [R1+0x42c] ;  /* 0x00042c00010b7983 */ /* 0x000ea80000300800 */
[----:B------:R-:W3:Y:S04]  /*c410*/  LDL.LU R16, [R1+0x430] ;  /* 0x0004300001107983 */ /* 0x000ee80000300800 */
[----:B------:R-:W3:Y:S04]  /*c420*/  LDL.LU R17, [R1+0x434] ;  /* 0x0004340001117983 */ /* 0x000ee80000300800 */
[----:B------:R-:W3:Y:S04]  /*c430*/  LDL.LU R18, [R1+0x438] ;  /* 0x0004380001127983 */ /* 0x000ee80000300800 */
[----:B------:R-:W3:Y:S04]  /*c440*/  LDL.LU R19, [R1+0x43c] ;  /* 0x00043c0001137983 */ /* 0x000ee80000300800 */
[----:B------:R-:W4:Y:S04]  /*c450*/  LDL.LU R4, [R1+0x3f0] ;  /* 0x0003f00001047983 */ /* 0x000f280000300800 */
[----:B------:R-:W4:Y:S04]  /*c460*/  LDL.LU R5, [R1+0x3f4] ;  /* 0x0003f40001057983 */ /* 0x000f280000300800 */
[----:B------:R-:W2:Y:S04]  /*c470*/  LDL.LU R6, [R1+0x3f8] ;  /* 0x0003f80001067983 */ /* 0x000ea80000300800 */
[----:B------:R-:W2:Y:S01]  /*c480*/  LDL.LU R7, [R1+0x3fc] ;  /* 0x0003fc0001077983 */ /* 0x000ea20000300800 */
[----:B------:R-:W-:-:S02]  /*c490*/  F2FP.F16.E5M2.UNPACK_B R12, R24 ;  /* 0x00000018ff0c723e */ /* 0x000fc400020004ff */
[----:B------:R-:W-:Y:S02]  /*c4a0*/  F2FP.F16.E5M2.UNPACK_B R13, R25 ;  /* 0x00000019ff0d723e */ /* 0x000fe400020004ff */
[----:B------:R-:W-:Y:S02]  /*c4b0*/  F2FP.F16.E5M2.UNPACK_B R14, R26 ;  /* 0x0000001aff0e723e */ /* 0x000fe400020004ff */
[----:B------:R-:W-:Y:S01]  /*c4c0*/  F2FP.F16.E5M2.UNPACK_B R15, R27 ;  /* 0x0000001bff0f723e */ /* 0x000fe200020004ff */
[----:B--2---:R-:W-:Y:S04]  /*c4d0*/  STL.64 [R1+0xb28], R6 ;  /* 0x000b280601007387 */ /* 0x004fe80000100a00 */
[----:B----4-:R0:W-:Y:S04]  /*c4e0*/  STL.64 [R1+0xb20], R4 ;  /* 0x000b200401007387 */ /* 0x0101e80000100a00 */
[----:B0-----:R-:W2:Y:S04]  /*c4f0*/  LDL.LU R4, [R1+0x400] ;  /* 0x0004000001047983 */ /* 0x001ea80000300800 */
[----:B------:R-:W2:Y:S04]  /*c500*/  LDL.LU R5, [R1+0x404] ;  /* 0x0004040001057983 */ /* 0x000ea80000300800 */
[----:B------:R-:W2:Y:S04]  /*c510*/  LDL.LU R6, [R1+0x408] ;  /* 0x0004080001067983 */ /* 0x000ea80000300800 */
[----:B------:R-:W2:Y:S04]  /*c520*/  LDL.LU R7, [R1+0x40c] ;  /* 0x00040c0001077983 */ /* 0x000ea80000300800 */
[----:B------:R-:W4:Y:S04]  /*c530*/  LDL.LU R24, [R1+0x690] ;  /* 0x0006900001187983 */ /* 0x000f280000300800 */
[----:B------:R-:W4:Y:S04]  /*c540*/  LDL.LU R25, [R1+0x698] ;  /* 0x0006980001197983 */ /* 0x000f280000300800 */
[----:B------:R-:W2:Y:S04]  /*c550*/  LDL.LU R26, [R1+0x6a0] ;  /* 0x0006a000011a7983 */ /* 0x000ea80000300800 */
[----:B------:R-:W2:Y:S01]  /*c560*/  LDL.LU R27, [R1+0x6a8] ;  /* 0x0006a800011b7983 */ /* 0x000ea20000300800 */
[C---:B---3--:R-:W-:Y:S03]  /*c570*/  HMMA.16816.F32 R16, R12.reuse, R20, R16 ;  /* 0x000000140c10723c */ /* 0x048fe60000001810 */
[----:B--2---:R-:W-:Y:S04]  /*c580*/  STL.64 [R1+0xaf8], R26 ;  /* 0x000af81a01007387 */ /* 0x004fe80000100a00 */
[----:B----4-:R0:W-:Y:S04]  /*c590*/  STL.64 [R1+0xaf0], R24 ;  /* 0x000af01801007387 */ /* 0x0101e80000100a00 */
[----:B0-----:R-:W2:Y:S04]  /*c5a0*/  LDL.LU R24, [R1+0x3d0] ;  /* 0x0003d00001187983 */ /* 0x001ea80000300800 */
[----:B------:R-:W2:Y:S04]  /*c5b0*/  LDL.LU R25, [R1+0x3d4] ;  /* 0x0003d40001197983 */ /* 0x000ea80000300800 */
[----:B------:R-:W3:Y:S04]  /*c5c0*/  LDL.LU R26, [R1+0x3d8] ;  /* 0x0003d800011a7983 */ /* 0x000ee80000300800 */
[----:B------:R-:W3:Y:S04]  /*c5d0*/  LDL.LU R27, [R1+0x3dc] ;  /* 0x0003dc00011b7983 */ /* 0x000ee80000300800 */
[----:B---3--:R-:W-:Y:S04]  /*c5e0*/  STL.64 [R1+0xb08], R26 ;  /* 0x000b081a01007387 */ /* 0x008fe80000100a00 */
[----:B--2---:R0:W-:Y:S04]  /*c5f0*/  STL.64 [R1+0xb00], R24 ;  /* 0x000b001801007387 */ /* 0x0041e80000100a00 */
[----:B0-----:R-:W2:Y:S04]  /*c600*/  LDL.LU R24, [R1+0x3e0] ;  /* 0x0003e00001187983 */ /* 0x001ea80000300800 */
[----:B------:R-:W2:Y:S04]  /*c610*/  LDL.LU R25, [R1+0x3e4] ;  /* 0x0003e40001197983 */ /* 0x000ea80000300800 */
[----:B------:R-:W2:Y:S04]  /*c620*/  LDL.LU R26, [R1+0x3e8] ;  /* 0x0003e800011a7983 */ /* 0x000ea80000300800 */
[----:B------:R-:W2:Y:S04]  /*c630*/  LDL.LU R27, [R1+0x3ec] ;  /* 0x0003ec00011b7983 */ /* 0x000ea80000300800 */
[----:B------:R-:W-:Y:S04]  /*c640*/  STL.64 [R1+0x430], R16 ;  /* 0x0004301001007387 */ /* 0x000fe80000100a00 */
[----:B------:R0:W-:Y:S04]  /*c650*/  STL.64 [R1+0x438], R18 ;  /* 0x0004381201007387 */ /* 0x0001e80000100a00 */
[----:B0-----:R-:W3:Y:S04]  /*c660*/  LDL.LU.64 R18, [R1+0xb58] ;  /* 0x000b580001127983 */ /* 0x001ee80000300a00 */
[----:B------:R-:W4:Y:S01]  /*c670*/  LDL.LU.64 R16, [R1+0xb50] ;  /* 0x000b500001107983 */ /* 0x000f220000300a00 */
        /* <DEDUP_REMOVED lines=14> */
[----:B0-----:R-:W2:Y:S04]  /*c760*/  LDL.LU R16, [R1+0x170] ;  /* 0x0001700001107983 */ /* 0x001ea80000300800 */
[----:B------:R-:W2:Y:S04]  /*c770*/  LDL.LU R17, [R1+0x174] ;  /* 0x0001740001117983 */ /* 0x000ea80000300800 */
[----:B------:R-:W2:Y:S04]  /*c780*/  LDL.LU R18, [R1+0x178] ;  /* 0x0001780001127983 */ /* 0x000ea80000300800 */
        /* <DEDUP_REMOVED lines=12> */
[----:B------:R-:W3:Y:S04]  /*c850*/  LDL.LU.64 R4, [R1+0xb10] ;  /* 0x000b100001047983 */ /* 0x000ee80000300a00 */
[----:B------:R0:W-:Y:S04]  /*c860*/  STL.64 [R1+0xac8], R10 ;  /* 0x000ac80a01007387 */ /* 0x0001e80000100a00 */
[----:B0-----:R-:W4:Y:S04]  /*c870*/  LDL.LU R10, [R1+0x6a4] ;  /* 0x0006a400010a7983 */ /* 0x001f280000300800 */
[----:B------:R-:W3:Y:S04]  /*c880*/  LDL.LU R11, [R1+0x6ac] ;  /* 0x0006ac00010b7983 */ /* 0x000ee80000300800 */
[----:B------:R0:W-:Y:S04]  /*c890*/  STL.64 [R1+0xac0], R8 ;  /* 0x000ac00801007387 */ /* 0x0001e80000100a00 */
[----:B0-----:R-:W3:Y:S04]  /*c8a0*/  LDL.LU R8, [R1+0x694] ;  /* 0x0006940001087983 */ /* 0x001ee80000300800 */
[----:B------:R-:W3:Y:S01]  /*c8b0*/  LDL.LU R9, [R1+0x69c] ;  /* 0x00069c0001097983 */ /* 0x000ee20000300800 */
        /* <DEDUP_REMOVED lines=13> */
[----:B------:R0:W-:Y:S02]  /*c990*/  STL.64 [R1+0xaa0], R4 ;  /* 0x000aa00401007387 */ /* 0x0001e40000100a00 */
[----:B0-----:R-:W-:Y:S01]  /*c9a0*/  HMMA.16816.F32 R4, R12, R2, R16 ;  /* 0x000000020c04723c */ /* 0x001fe20000001810 */
[----:B----4-:R-:W-:-:S02]  /*c9b0*/  IMAD R26, R26, 0x100, R10 ;  /* 0x000001001a1a7824 */ /* 0x010fc400078e020a */
[----:B--2---:R-:W-:Y:S02]  /*c9c0*/  IMAD R24, R24, 0x100, R8 ;  /* 0x0000010018187824 */ /* 0x004fe400078e0208 */
[----:B------:R-:W2:Y:S01]  /*c9d0*/  LDL.LU R8, [R1+0x3a0] ;  /* 0x0003a00001087983 */ /* 0x000ea20000300800 */
[----:B------:R-:W-:-:S13]  /*c9e0*/  IMAD R25, R25, 0x100, R9 ;  /* 0x0000010019197824 */ /* 0x000fda00078e0209 */
[----:B------:R-:W-:Y:S01]  /*c9f0*/  STL.64 [R1+0x170], R4 ;  /* 0x0001700401007387 */ /* 0x000fe20000100a00 */
[----:B------:R-:W-:-:S03]  /*ca00*/  IMAD R27, R27, 0x100, R11 ;  /* 0x000001001b1b7824 */ /* 0x000fc600078e020b */
[----:B------:R-:W-:Y:S04]  /*ca10*/  STL.64 [R1+0x178], R6 ;  /* 0x0001780601007387 */ /* 0x000fe80000100a00 */
        /* <DEDUP_REMOVED lines=522> */
[----:B0-----:R-:W3:Y:S01]  /*eac0*/  LDL.LU R4, [R1+0x90] ;  /* 0x0000900001047983 */ /* 0x001ee20000300800 */
[----:B----4-:R-:W-:-:S02]  /*ead0*/  IMAD R26, R26, 0x100, R10 ;  /* 0x000001001a1a7824 */ /* 0x010fc400078e020a */
[----:B------:R-:W-:Y:S02]  /*eae0*/  IMAD R27, R27, 0x100, R11 ;  /* 0x000001001b1b7824 */ /* 0x000fe400078e020b */
[----:B--2---:R-:W-:Y:S02]  /*eaf0*/  IMAD R24, R24, 0x100, R8 ;  /* 0x0000010018187824 */ /* 0x004fe400078e0208 */
[----:B------:R-:W-:Y:S02]  /*eb00*/  IMAD R25, R25, 0x100, R9 ;  /* 0x0000010019197824 */ /* 0x000fe400078e0209 */
[----:B------:R-:W-:-:S15]  /*eb10*/  HMMA.16816.F32 R8, R12, R2, R16 ;  /* 0x000000020c08723c */ /* 0x000fde0000001810 */
[----:B------:R-:W-:-:S04]  /*eb20*/  NOP ;  /* 0x0000000000007918 */ /* 0x000fc80000000000 */
[----:B------:R0:W-:Y:S04]  /*eb30*/  STL.64 [R1+0x120], R8 ;  /* 0x0001200801007387 */ /* 0x0001e80000100a00 */
[----:B------:R1:W-:Y:S04]  /*eb40*/  STL.64 [R1+0x128], R10 ;  /* 0x0001280a01007387 */ /* 0x0003e80000100a00 */
[----:B------:R-:W3:Y:S04]  /*eb50*/  LDL.LU R5, [R1+0x94] ;  /* 0x0000940001057983 */ /* 0x000ee80000300800 */
[----:B------:R-:W2:Y:S04]  /*eb60*/  LDL.LU R6, [R1+0x98] ;  /* 0x0000980001067983 */ /* 0x000ea80000300800 */
[----:B------:R-:W2:Y:S04]  /*eb70*/  LDL.LU R7, [R1+0x9c] ;  /* 0x00009c0001077983 */ /* 0x000ea80000300800 */
[----:B0-----:R-:W4:Y:S04]  /*eb80*/  LDL.LU R8, [R1+0xd0] ;  /* 0x0000d00001087983 */ /* 0x001f280000300800 */
[----:B------:R-:W4:Y:S04]  /*eb90*/  LDL.LU R9, [R1+0xd4] ;  /* 0x0000d40001097983 */ /* 0x000f280000300800 */
[----:B-1----:R-:W2:Y:S04]  /*eba0*/  LDL.LU R10, [R1+0xd8] ;  /* 0x0000d800010a7983 */ /* 0x002ea80000300800 */
[----:B------:R-:W2:Y:S01]  /*ebb0*/  LDL.LU R11, [R1+0xdc] ;  /* 0x0000dc00010b7983 */ /* 0x000ea20000300800 */
[----:B------:R-:W-:-:S02]  /*ebc0*/  F2FP.F16.E5M2.UNPACK_B R12, R24 ;  /* 0x00000018ff0c723e */ /* 0x000fc400020004ff */
        /* <DEDUP_REMOVED lines=10> */
[----:B------:R-:W4:Y:S04]  /*ec70*/  LDL.LU R18, [R1+0x118] ;  /* 0x0001180001127983 */ /* 0x000f280000300800 */
[----:B------:R-:W4:Y:S04]  /*ec80*/  LDL.LU R19, [R1+0x11c] ;  /* 0x00011c0001137983 */ /* 0x000f280000300800 */
[----:B------:R-:W-:Y:S04]  /*ec90*/  STL.64 [R1+0x860], R6 ;  /* 0x0008600601007387 */ /* 0x000fe80000100a00 */
[----:B---3--:R0:W-:Y:S04]  /*eca0*/  STL.64 [R1+0x858], R4 ;  /* 0x0008580401007387 */ /* 0x0081e80000100a00 */
[----:B0-----:R-:W3:Y:S04]  /*ecb0*/  LDL.LU R4, [R1+0xb0] ;  /* 0x0000b00001047983 */ /* 0x001ee80000300800 */
[----:B------:R-:W3:Y:S04]  /*ecc0*/  LDL.LU R5, [R1+0xb4] ;  /* 0x0000b40001057983 */ /* 0x000ee80000300800 */
[----:B------:R-:W3:Y:S04]  /*ecd0*/  LDL.LU R6, [R1+0xb8] ;  /* 0x0000b80001067983 */ /* 0x000ee80000300800 */
[----:B------:R-:W3:Y:S04]  /*ece0*/  LDL.LU R7, [R1+0xbc] ;  /* 0x0000bc0001077983 */ /* 0x000ee80000300800 */
[----:B------:R-:W2:Y:S04]  /*ecf0*/  LDL.LU R24, [R1+0x504] ;  /* 0x0005040001187983 */ /* 0x000ea80000300800 */
[----:B------:R-:W2:Y:S04]  /*ed00*/  LDL.LU R25, [R1+0x4fc] ;  /* 0x0004fc0001197983 */ /* 0x000ea80000300800 */
[----:B------:R-:W2:Y:S01]  /*ed10*/  LDL.LU R26, [R1+0x4f4] ;  /* 0x0004f400011a7983 */ /* 0x000ea20000300800 */
[----:B------:R-:W-:Y:S01]  /*ed20*/  F2FP.F16.E5M2.UNPACK_B R15, R27 ;  /* 0x0000001bff0f723e */ /* 0x000fe200020004ff */
[----:B------:R-:W-:-:S02]  /*ed30*/  IMAD.MOV.U32 R27, RZ, RZ, R29 ;  /* 0x000000ffff1b7224 */ /* 0x000fc400078e001d */
[----:B--2---:R0:W-:Y:S04]  /*ed40*/  STL [R1+0x820], R26 ;  /* 0x0008201a01007387 */ /* 0x0041e80000100800 */
[----:B------:R1:W-:Y:S01]  /*ed50*/  STL.64 [R1+0x818], R24 ;  /* 0x0008181801007387 */ /* 0x0003e20000100a00 */
[----:B0-----:R-:W-:Y:S02]  /*ed60*/  IMAD.MOV.U32 R26, RZ, RZ, R28 ;  /* 0x000000ffff1a7224 */ /* 0x001fe400078e001c */
[----:B-1----:R-:W-:Y:S02]  /*ed70*/  IMAD.MOV.U32 R24, RZ, RZ, R22 ;  /* 0x000000ffff187224 */ /* 0x002fe400078e0016 */
[----:B------:R-:W2:Y:S01]  /*ed80*/  LDL.LU R22, [R1+0x8b8] ;  /* 0x0008b80001167983 */ /* 0x000ea20000300800 */
[----:B------:R-:W-:-:S03]  /*ed90*/  IMAD.MOV.U32 R25, RZ, RZ, R23 ;  /* 0x000000ffff197224 */ /* 0x000fc600078e0017 */
[----:B------:R-:W2:Y:S04]  /*eda0*/  LDL.LU R23, [R1+0x8b4] ;  /* 0x0008b40001177983 */ /* 0x000ea80000300800 */
[----:B------:R-:W2:Y:S04]  /*edb0*/  LDL.LU R28, [R1+0x8b0] ;  /* 0x0008b000011c7983 */ /* 0x000ea80000300800 */
[----:B------:R-:W2:Y:S04]  /*edc0*/  LDL.LU R29, [R1+0x8ac] ;  /* 0x0008ac00011d7983 */ /* 0x000ea80000300800 */
[----:B------:R-:W-:Y:S04]  /*edd0*/  STL.64 [R1+0x830], R26 ;  /* 0x0008301a01007387 */ /* 0x000fe80000100a00 */
[----:B------:R0:W-:Y:S04]  /*ede0*/  STL.64 [R1+0x828], R24 ;  /* 0x0008281801007387 */ /* 0x0001e80000100a00 */
[----:B0-----:R-:W2:Y:S04]  /*edf0*/  LDL.LU R24, [R1+0x60] ;  /* 0x0000600001187983 */ /* 0x001ea80000300800 */
[----:B------:R-:W2:Y:S04]  /*ee00*/  LDL.LU R25, [R1+0x64] ;  /* 0x0000640001197983 */ /* 0x000ea80000300800 */
[----:B------:R-:W2:Y:S01]  /*ee10*/  LDL.LU R26, [R1+0x68] ;  /* 0x00006800011a7983 */ /* 0x000ea20000300800 */
[----:B----4-:R-:W-:Y:S01]  /*ee20*/  HMMA.16816.F32 R16, R12, R20, R16 ;  /* 0x000000140c10723c */ /* 0x010fe20000001810 */
[----:B------:R-:W-:-:S02]  /*ee30*/  IMAD.MOV.U32 R27, RZ, RZ, R0 ;  /* 0x000000ffff1b7224 */ /* 0x000fc400078e0000 */
[----:B------:R0:W5:Y:S04]  /*ee40*/  LDL.LU R0, [R1+0x8a8] ;  /* 0x0008a80001007983 */ /* 0x0001680000300800 */
[----:B--2---:R1:W-:Y:S04]  /*ee50*/  STL.64 [R1+0x840], R26 ;  /* 0x0008401a01007387 */ /* 0x0043e80000100a00 */
[----:B------:R2:W-:Y:S01]  /*ee60*/  STL.64 [R1+0x838], R24 ;  /* 0x0008381801007387 */ /* 0x0005e20000100a00 */
[----:B-1----:R-:W-:Y:S02]  /*ee70*/  IMAD.MOV.U32 R26, RZ, RZ, R23 ;  /* 0x000000ffff1a7224 */ /* 0x002fe400078e0017 */
[----:B--2---:R-:W-:-:S02]  /*ee80*/  IMAD.MOV.U32 R24, RZ, RZ, R29 ;  /* 0x000000ffff187224 */ /* 0x004fc400078e001d */
[----:B------:R0:W5:Y:S01]  /*ee90*/  LDL.LU R29, [R1+0x8a4] ;  /* 0x0008a400011d7983 */ /* 0x0001620000300800 */
[----:B------:R-:W-:Y:S02]  /*eea0*/  IMAD.MOV.U32 R25, RZ, RZ, R28 ;  /* 0x000000ffff197224 */ /* 0x000fe400078e001c */
[----:B------:R-:W-:Y:S01]  /*eeb0*/  IMAD.MOV.U32 R27, RZ, RZ, R22 ;  /* 0x000000ffff1b7224 */ /* 0x000fe200078e0016 */
[----:B------:R0:W5:Y:S04]  /*eec0*/  LDL.LU R28, [R1+0x8a0] ;  /* 0x0008a000011c7983 */ /* 0x0001680000300800 */
[----:B------:R-:W2:Y:S04]  /*eed0*/  LDL.LU R23, [R1+0x89c] ;  /* 0x00089c0001177983 */ /* 0x000ea80000300800 */
[----:B------:R-:W4:Y:S04]  /*eee0*/  LDL.LU R22, [R1+0x898] ;  /* 0x0008980001167983 */ /* 0x000f280000300800 */
[----:B------:R-:W-:Y:S04]  /*eef0*/  STL.64 [R1+0x110], R16 ;  /* 0x0001101001007387 */ /* 0x000fe80000100a00 */
[----:B------:R1:W-:Y:S04]  /*ef00*/  STL.64 [R1+0x118], R18 ;  /* 0x0001181201007387 */ /* 0x0003e80000100a00 */
[----:B-1----:R-:W2:Y:S04]  /*ef10*/  LDL.LU.64 R18, [R1+0x890] ;  /* 0x0008900001127983 */ /* 0x002ea80000300a00 */
[----:B------:R-:W3:Y:S01]  /*ef20*/  LDL.LU.64 R16, [R1+0x888] ;  /* 0x0008880001107983 */ /* 0x000ee20000300a00 */
[----:B--2---:R-:W-:-:S15]  /*ef30*/  HMMA.16816.F32 R8, R12, R18, R8 ;  /* 0x000000120c08723c */ /* 0x004fde0000001808 */
[----:B------:R-:W-:-:S04]  /*ef40*/  NOP ;  /* 0x0000000000007918 */ /* 0x000fc80000000000 */
[----:B------:R-:W-:Y:S04]  /*ef50*/  STL.64 [R1+0xf0], R8 ;  /* 0x0000f00801007387 */ /* 0x000fe80000100a00 */
[----:B------:R1:W-:Y:S04]  /*ef60*/  STL.64 [R1+0xf8], R10 ;  /* 0x0000f80a01007387 */ /* 0x0003e80000100a00 */
[----:B-1----:R-:W3:Y:S04]  /*ef70*/  LDL.LU.64 R10, [R1+0x880] ;  /* 0x00088000010a7983 */ /* 0x002ee80000300a00 */
[----:B------:R-:W3:Y:S02]  /*ef80*/  LDL.LU.64 R8, [R1+0x878] ;  /* 0x0008780001087983 */ /* 0x000ee40000300a00 */
[----:B---3--:R-:W-:Y:S02]  /*ef90*/  HMMA.16816.F32 R16, R12, R16, R8 ;  /* 0x000000100c10723c */ /* 0x008fe40000001808 */
[----:B------:R-:W2:Y:S04]  /*efa0*/  LDL.LU.64 R10, [R1+0x870] ;  /* 0x00087000010a7983 */ /* 0x000ea80000300a00 */
[----:B------:R-:W3:-:S13]  /*efb0*/  LDL.LU.64 R8, [R1+0x868] ;  /* 0x0008680001087983 */ /* 0x000eda0000300a00 */
[----:B------:R1:W-:Y:S04]  /*efc0*/  STL.64 [R1+0xd0], R16 ;  /* 0x0000d01001007387 */ /* 0x0003e80000100a00 */
[----:B------:R-:W-:Y:S04]  /*efd0*/  STL.64 [R1+0xd8], R18 ;  /* 0x0000d81201007387 */ /* 0x000fe80000100a00 */
[----:B-1----:R-:W3:Y:S01]  /*efe0*/  LDL.LU R16, [R1+0x514] ;  /* 0x0005140001107983 */ /* 0x002ee20000300800 */
[----:B--2---:R-:W-:-:S15]  /*eff0*/  HMMA.16816.F32 R4, R12, R10, R4 ;  /* 0x0000000a0c04723c */ /* 0x004fde0000001804 */
[----:B------:R-:W-:-:S04]  /*f000*/  NOP ;  /* 0x0000000000007918 */ /* 0x000fc80000000000 */
[----:B------:R-:W-:Y:S04]  /*f010*/  STL.64 [R1+0xb0], R4 ;  /* 0x0000b00401007387 */ /* 0x000fe80000100a00 */
[----:B------:R1:W-:Y:S04]  /*f020*/  STL.64 [R1+0xb8], R6 ;  /* 0x0000b80601007387 */ /* 0x0003e80000100a00 */
[----:B-1----:R-:W3:Y:S04]  /*f030*/  LDL.LU.64 R6, [R1+0x860] ;  /* 0x0008600001067983 */ /* 0x002ee80000300a00 */
[----:B------:R-:W3:Y:S04]  /*f040*/  LDL.LU.64 R4, [R1+0x858] ;  /* 0x0008580001047983 */ /* 0x000ee80000300a00 */
[----:B------:R-:W2:Y:S01]  /*f050*/  LDL.LU R11, [R1+0x50c] ;  /* 0x00050c00010b7983 */ /* 0x000ea20000300800 */
[----:B---3--:R-:W-:-:S15]  /*f060*/  HMMA.16816.F32 R4, R12, R8, R4 ;  /* 0x000000080c04723c */ /* 0x008fde0000001804 */
[----:B------:R-:W-:-:S04]  /*f070*/  NOP ;  /* 0x0000000000007918 */ /* 0x000fc80000000000 */
[----:B------:R-:W-:Y:S04]  /*f080*/  STL.64 [R1+0x90], R4 ;  /* 0x0000900401007387 */ /* 0x000fe80000100a00 */
[----:B------:R1:W-:Y:S04]  /*f090*/  STL.64 [R1+0x98], R6 ;  /* 0x0000980601007387 */ /* 0x0003e80000100a00 */
[----:B-1----:R-:W3:Y:S04]  /*f0a0*/  LDL.LU.64 R6, [R1+0x850] ;  /* 0x0008500001067983 */ /* 0x002ee80000300a00 */
[----:B------:R-:W2:Y:S04]  /*f0b0*/  LDL.LU.64 R4, [R1+0x848] ;  /* 0x0008480001047983 */ /* 0x000ea80000300a00 */
[----:B------:R-:W2:Y:S01]  /*f0c0*/  LDL.LU R17, [R1+0x51c] ;  /* 0x00051c0001117983 */ /* 0x000ea20000300800 */
[----:B---3--:R-:W-:-:S15]  /*f0d0*/  HMMA.16816.F32 R24, R12, R6, R24 ;  /* 0x000000060c18723c */ /* 0x008fde0000001818 */
[----:B------:R-:W-:-:S04]  /*f0e0*/  NOP ;  /* 0x0000000000007918 */ /* 0x000fc80000000000 */
[----:B------:R-:W-:Y:S04]  /*f0f0*/  STL.64 [R1+0x70], R24 ;  /* 0x0000701801007387 */ /* 0x000fe80000100a00 */
[----:B------:R1:W-:Y:S04]  /*f100*/  STL.64 [R1+0x78], R26 ;  /* 0x0000781a01007387 */ /* 0x0003e80000100a00 */
[----:B-1----:R-:W2:Y:S04]  /*f110*/  LDL.LU.64 R26, [R1+0x840] ;  /* 0x00084000011a7983 */ /* 0x002ea80000300a00 */
[----:B------:R-:W2:Y:S04]  /*f120*/  LDL.LU.64 R24, [R1+0x838] ;  /* 0x0008380001187983 */ /* 0x000ea80000300a00 */
[----:B------:R-:W3:Y:S01]  /*f130*/  LDL.LU R18, [R1+0x52c] ;  /* 0x00052c0001127983 */ /* 0x000ee20000300800 */
[----:B--2---:R-:W-:Y:S03]  /*f140*/  HMMA.16816.F32 R4, R12, R4, R24 ;  /* 0x000000040c04723c */ /* 0x004fe60000001818 */
[----:B------:R-:W2:Y:S04]  /*f150*/  LDL.LU.64 R26, [R1+0x830] ;  /* 0x00083000011a7983 */ /* 0x000ea80000300a00 */
[----:B------:R-:W2:-:S12]  /*f160*/  LDL.LU.64 R24, [R1+0x828] ;  /* 0x0008280001187983 */ /* 0x000e980000300a00 */
[----:B------:R1:W-:Y:S04]  /*f170*/  STL.64 [R1+0x60], R4 ;  /* 0x0000600401007387 */ /* 0x0003e80000100a00 */
[----:B------:R0:W-:Y:S04]  /*f180*/  STL.64 [R1+0x68], R6 ;  /* 0x0000680601007387 */ /* 0x0001e80000100a00 */
[----:B-1----:R-:W3:Y:S04]  /*f190*/  LDL.LU R4, [R1+0x4f8] ;  /* 0x0004f80001047983 */ /* 0x002ee80000300800 */
[----:B------:R-:W3:Y:S04]  /*f1a0*/  LDL.LU R5, [R1+0x534] ;  /* 0x0005340001057983 */ /* 0x000ee80000300800 */
[----:B------:R-:W3:Y:S04]  /*f1b0*/  LDL.LU R19, [R1+0x53c] ;  /* 0x00053c0001137983 */ /* 0x000ee80000300800 */
[----:B0-----:R-:W3:Y:S04]  /*f1c0*/  LDL.LU R6, [R1+0x508] ;  /* 0x0005080001067983 */ /* 0x001ee80000300800 */
[----:B------:R-:W3:Y:S01]  /*f1d0*/  LDL.LU R20, [R1+0x544] ;  /* 0x0005440001147983 */ /* 0x000ee20000300800 */
[----:B--2---:R-:W-:Y:S03]  /*f1e0*/  HMMA.16816.F32 R12, R12, R2, R24 ;  /* 0x000000020c0c723c */ /* 0x004fe60000001818 */
[----:B------:R-:W2:Y:S04]  /*f1f0*/  LDL.LU R26, [R1+0x820] ;  /* 0x00082000011a7983 */ /* 0x000ea80000300800 */
[----:B------:R-:W3:Y:S04]  /*f200*/  LDL.LU.64 R24, [R1+0x818] ;  /* 0x0008180001187983 */ /* 0x000ee80000300a00 */
[----:B------:R-:W4:Y:S04]  /*f210*/  LDL.LU R2, [R1+0x524] ;  /* 0x0005240001027983 */ /* 0x000f280000300800 */
[----:B------:R-:W4:Y:S04]  /*f220*/  LDL.LU R3, [R1+0x4f0] ;  /* 0x0004f00001037983 */ /* 0x000f280000300800 */
[----:B------:R-:W-:Y:S04]  /*f230*/  STL.64 [R1+0x50], R12 ;  /* 0x0000500c01007387 */ /* 0x000fe80000100a00 */
[----:B------:R-:W-:Y:S04]  /*f240*/  STL.64 [R1+0x58], R14 ;  /* 0x0000580e01007387 */ /* 0x000fe80000100a00 */
[----:B------:R-:W4:Y:S04]  /*f250*/  LDL.LU R21, [R1+0x54c] ;  /* 0x00054c0001157983 */ /* 0x000f280000300800 */
[----:B------:R-:W4:Y:S01]  /*f260*/  LDL.LU R27, [R1+0x518] ;  /* 0x00051800011b7983 */ /* 0x000f220000300800 */
[----:B------:R-:W-:-:S02]  /*f270*/  IADD3 R11, P4, PT, R11, UR4, RZ ;  /* 0x000000040b0b7c10 */ /* 0x000fc4000ff9e0ff */
[----:B------:R-:W-:Y:S02]  /*f280*/  IADD3 R16, P5, PT, R16, UR4, RZ ;  /* 0x0000000410107c10 */ /* 0x000fe4000ffbe0ff */
[----:B--2---:R-:W-:Y:S02]  /*f290*/  IADD3 R26, P1, PT, R26, UR4, RZ ;  /* 0x000000041a1a7c10 */ /* 0x004fe4000ff3e0ff */
[----:B---3--:R-:W-:-:S03]  /*f2a0*/  IADD3 R25, P2, PT, R25, UR4, RZ ;  /* 0x0000000419197c10 */ /* 0x008fc6000ff5e0ff */
[----:B------:R0:W-:Y:S01]  /*f2b0*/  STL [R1+0x4f4], R26 ;  /* 0x0004f41a01007387 */ /* 0x0001e20000100800 */
[----:B------:R-:W-:-:S03]  /*f2c0*/  IADD3 R24, P3, PT, R24, UR4, RZ ;  /* 0x0000000418187c10 */ /* 0x000fc6000ff7e0ff */
[----:B0-----:R-:W2:Y:S04]  /*f2d0*/  LDL.LU R26, [R1+0x554] ;  /* 0x00055400011a7983 */ /* 0x001ea80000300800 */
[----:B------:R0:W-:Y:S04]  /*f2e0*/  STL [R1+0x4fc], R25 ;  /* 0x0004fc1901007387 */ /* 0x0001e80000100800 */
[----:B0-----:R-:W3:Y:S04]  /*f2f0*/  LDL.LU R25, [R1+0x520] ;  /* 0x0005200001197983 */ /* 0x001ee80000300800 */
[----:B------:R0:W-:Y:S04]  /*f300*/  STL [R1+0x504], R24 ;  /* 0x0005041801007387 */ /* 0x0001e80000100800 */
[----:B0-----:R-:W3:Y:S04]  /*f310*/  LDL.LU R24, [R1+0x55c] ;  /* 0x00055c0001187983 */ /* 0x001ee80000300800 */
[----:B------:R-:W3:Y:S04]  /*f320*/  LDL.LU R7, [R1+0x528] ;  /* 0x0005280001077983 */ /* 0x000ee80000300800 */
[----:B------:R-:W3:Y:S04]  /*f330*/  LDL.LU R8, [R1+0x564] ;  /* 0x0005640001087983 */ /* 0x000ee80000300800 */
[----:B------:R0:W-:Y:S04]  /*f340*/  STL [R1+0x50c], R11 ;  /* 0x00050c0b01007387 */ /* 0x0001e80000100800 */
[----:B------:R-:W3:Y:S04]  /*f350*/  LDL.LU R9, [R1+0x530] ;  /* 0x0005300001097983 */ /* 0x000ee80000300800 */
[----:B------:R1:W-:Y:S04]  /*f360*/  STL [R1+0x514], R16 ;  /* 0x0005141001007387 */ /* 0x0003e80000100800 */
[----:B------:R-:W3:Y:S04]  /*f370*/  LDL.LU R10, [R1+0x56c] ;  /* 0x00056c00010a7983 */ /* 0x000ee80000300800 */
[----:B0-----:R-:W3:Y:S04]  /*f380*/  LDL.LU R11, [R1+0x538] ;  /* 0x00053800010b7983 */ /* 0x001ee80000300800 */
[----:B-1----:R-:W3:Y:S01]  /*f390*/  LDL.LU R16, [R1+0x574] ;  /* 0x0005740001107983 */ /* 0x002ee20000300800 */
[----:B------:R-:W-:-:S02]  /*f3a0*/  IADD3 R17, P6, PT, R17, UR4, RZ ;  /* 0x0000000411117c10 */ /* 0x000fc4000ffde0ff */
[----:B----4-:R-:W-:Y:S02]  /*f3b0*/  IADD3.X R3, PT, PT, R3, UR10, RZ, P1, !PT ;  /* 0x0000000a03037c10 */ /* 0x010fe40008ffe4ff */
[----:B------:R-:W-:Y:S02]  /*f3c0*/  IADD3 R18, P1, PT, R18, UR4, RZ ;  /* 0x0000000412127c10 */ /* 0x000fe4000ff3e0ff */
[----:B------:R-:W-:Y:S01]  /*f3d0*/  IADD3 R2, P0, PT, R2, UR4, RZ ;  /* 0x0000000402027c10 */ /* 0x000fe2000ff1e0ff */
[----:B------:R0:W-:Y:S01]  /*f3e0*/  STL [R1+0x51c], R17 ;  /* 0x00051c1101007387 */ /* 0x0001e20000100800 */
[----:B------:R-:W-:Y:S02]  /*f3f0*/  IADD3.X R23, PT, PT, R23, UR10, RZ, P3, !PT ;  /* 0x0000000a17177c10 */ /* 0x000fe40009ffe4ff */
[----:B------:R-:W-:Y:S02]  /*f400*/  IADD3.X R4, PT, PT, R4, UR10, RZ, P2, !PT ;  /* 0x0000000a04047c10 */ /* 0x000fe400097fe4ff */
[----:B------:R-:W-:Y:S01]  /*f410*/  IADD3 R5, P2, PT, R5, UR4, RZ ;  /* 0x0000000405057c10 */ /* 0x000fe2000ff5e0ff */
[----:B0-----:R-:W4:Y:S01]  /*f420*/  LDL.LU R17, [R1+0x540] ;  /* 0x0005400001117983 */ /* 0x001f220000300800 */
[----:B------:R-:W-:-:S03]  /*f430*/  IADD3 R19, P3, PT, R19, UR4, RZ ;  /* 0x0000000413137c10 */ /* 0x000fc6000ff7e0ff */
[----:B------:R0:W-:Y:S04]  /*f440*/  STL [R1+0x52c], R18 ;  /* 0x00052c1201007387 */ /* 0x0001e80000100800 */
[----:B------:R-:W-:Y:S01]  /*f450*/  STL [R1+0x524], R2 ;  /* 0x0005240201007387 */ /* 0x000fe20000100800 */
[----:B------:R-:W-:-:S03]  /*f460*/  IADD3.X R22, PT, PT, R22, UR10, RZ, P5, !PT ;  /* 0x0000000a16167c10 */ /* 0x000fc6000affe4ff */
[----:B0-----:R-:W4:Y:S01]  /*f470*/  LDL.LU R18, [R1+0x57c] ;  /* 0x00057c0001127983 */ /* 0x001f220000300800 */
[----:B------:R-:W-:-:S03]  /*f480*/  IADD3.X R6, PT, PT, R6, UR10, RZ, P4, !PT ;  /* 0x0000000a06067c10 */ /* 0x000fc6000a7fe4ff */
[----:B------:R-:W-:Y:S04]  /*f490*/  STL [R1+0x4f0], R3 ;  /* 0x0004f00301007387 */ /* 0x000fe80000100800 */
[----:B------:R0:W-:Y:S01]  /*f4a0*/  STL [R1+0x500], R23 ;  /* 0x0005001701007387 */ /* 0x0001e20000100800 */
[----:B------:R-:W-:-:S03]  /*f4b0*/  IADD3 R20, P4, PT, R20, UR4, RZ ;  /* 0x0000000414147c10 */ /* 0x000fc6000ff9e0ff */
[----:B------:R-:W-:Y:S01]  /*f4c0*/  STL [R1+0x4f8], R4 ;  /* 0x0004f80401007387 */ /* 0x000fe20000100800 */
[----:B------:R-:W-:-:S03]  /*f4d0*/  IADD3 R21, P5, PT, R21, UR4, RZ ;  /* 0x0000000415157c10 */ /* 0x000fc6000ffbe0ff */
[----:B0-----:R-:W4:Y:S04]  /*f4e0*/  LDL.LU R23, [R1+0x814] ;  /* 0x0008140001177983 */ /* 0x001f280000300800 */
[----:B------:R-:W-:Y:S04]  /*f4f0*/  STL [R1+0x534], R5 ;  /* 0x0005340501007387 */ /* 0x000fe80000100800 */
[----:B------:R0:W-:Y:S01]  /*f500*/  STL [R1+0x53c], R19 ;  /* 0x00053c1301007387 */ /* 0x0001e20000100800 */
[----:B------:R-:W-:-:S03]  /*f510*/  IADD3.X R27, PT, PT, R27, UR10, RZ, P6, !PT ;  /* 0x0000000a1b1b7c10 */ /* 0x000fc6000b7fe4ff */
[----:B0-----:R-:W4:Y:S04]  /*f520*/  LDL.LU R19, [R1+0x548] ;  /* 0x0005480001137983 */ /* 0x001f280000300800 */
[----:B------:R0:W-:Y:S04]  /*f530*/  STL [R1+0x510], R22 ;  /* 0x0005101601007387 */ /* 0x0001e80000100800 */
[----:B------:R-:W-:Y:S04]  /*f540*/  STL [R1+0x508], R6 ;  /* 0x0005080601007387 */ /* 0x000fe80000100800 */
[----:B0-----:R-:W4:Y:S04]  /*f550*/  LDL.LU R22, [R1+0x810] ;  /* 0x0008100001167983 */ /* 0x001f280000300800 */
[----:B------:R0:W-:Y:S04]  /*f560*/  STL [R1+0x544], R20 ;  /* 0x0005441401007387 */ /* 0x0001e80000100800 */
[----:B0-----:R-:W4:Y:S04]  /*f570*/  LDL.LU R20, [R1+0x584] ;  /* 0x0005840001147983 */ /* 0x001f280000300800 */
[----:B------:R0:W-:Y:S04]  /*f580*/  STL [R1+0x54c], R21 ;  /* 0x00054c1501007387 */ /* 0x0001e80000100800 */
[----:B0-----:R-:W4:Y:S04]  /*f590*/  LDL.LU R21, [R1+0x550] ;  /* 0x0005500001157983 */ /* 0x001f280000300800 */
[----:B------:R0:W-:Y:S04]  /*f5a0*/  STL [R1+0x518], R27 ;  /* 0x0005181b01007387 */ /* 0x0001e80000100800 */
[----:B0-----:R-:W4:Y:S01]  /*f5b0*/  LDL.LU R27, [R1+0x58c] ;  /* 0x00058c00011b7983 */ /* 0x001f220000300800 */
[----:B--2---:R-:W-:-:S05]  /*f5c0*/  IADD3 R26, P6, PT, R26, UR4, RZ ;  /* 0x000000041a1a7c10 */ /* 0x004fca000ffde0ff */
[----:B------:R0:W-:Y:S01]  /*f5d0*/  STL [R1+0x554], R26 ;  /* 0x0005541a01007387 */ /* 0x0001e20000100800 */
[----:B---3--:R-:W-:-:S03]  /*f5e0*/  IADD3.X R25, PT, PT, R25, UR10, RZ, P0, !PT ;  /* 0x0000000a19197c10 */ /* 0x008fc600087fe4ff */
[----:B0-----:R-:W2:Y:S04]  /*f5f0*/  LDL.LU R26, [R1+0x558] ;  /* 0x00055800011a7983 */ /* 0x001ea80000300800 */
[----:B------:R0:W-:Y:S01]  /*f600*/  STL [R1+0x520], R25 ;  /* 0x0005201901007387 */ /* 0x0001e20000100800 */
[----:B------:R-:W-:-:S03]  /*f610*/  IADD3 R24, P0, PT, R24, UR4, RZ ;  /* 0x0000000418187c10 */ /* 0x000fc6000ff1e0ff */
[----:B0-----:R-:W3:Y:S01]  /*f620*/  LDL.LU R25, [R1+0x594] ;  /* 0x0005940001197983 */ /* 0x001ee20000300800 */
[----:B------:R-:W-:-:S03]  /*f630*/  IADD3.X R7, PT, PT, R7, UR10, RZ, P1, !PT ;  /* 0x0000000a07077c10 */ /* 0x000fc60008ffe4ff */
[----:B------:R0:W-:Y:S01]  /*f640*/  STL [R1+0x55c], R24 ;  /* 0x00055c1801007387 */ /* 0x0001e20000100800 */
[----:B------:R-:W-:-:S03]  /*f650*/  IADD3 R8, P1, PT, R8, UR4, RZ ;  /* 0x0000000408087c10 */ /* 0x000fc6000ff3e0ff */
[----:B0-----:R-:W3:Y:S01]  /*f660*/  LDL.LU R24, [R1+0x560] ;  /* 0x0005600001187983 */ /* 0x001ee20000300800 */
[----:B------:R-:W-:-:S03]  /*f670*/  IADD3.X R9, PT, PT, R9, UR10, RZ, P2, !PT ;  /* 0x0000000a09097c10 */ /* 0x000fc600097fe4ff */
[----:B------:R0:W-:Y:S01]  /*f680*/  STL [R1+0x528], R7 ;  /* 0x0005280701007387 */ /* 0x0001e20000100800 */
[----:B------:R-:W-:-:S03]  /*f690*/  IADD3 R10, P2, PT, R10, UR4, RZ ;  /* 0x000000040a0a7c10 */ /* 0x000fc6000ff5e0ff */
[----:B------:R1:W-:Y:S01]  /*f6a0*/  STL [R1+0x564], R8 ;  /* 0x0005640801007387 */ /* 0x0003e20000100800 */
[----:B------:R-:W-:-:S03]  /*f6b0*/  IADD3.X R11, PT, PT, R11, UR10, RZ, P3, !PT ;  /* 0x0000000a0b0b7c10 */ /* 0x000fc60009ffe4ff */
[----:B------:R0:W-:Y:S01]  /*f6c0*/  STL [R1+0x530], R9 ;  /* 0x0005300901007387 */ /* 0x0001e20000100800 */
[----:B------:R-:W-:-:S03]  /*f6d0*/  IADD3 R16, P3, PT, R16, UR4, RZ ;  /* 0x0000000410107c10 */ /* 0x000fc6000ff7e0ff */
[----:B------:R-:W3:Y:S04]  /*f6e0*/  LDL.LU R14, [R1+0x59c] ;  /* 0x00059c00010e7983 */ /* 0x000ee80000300800 */
[----:B------:R0:W-:Y:S04]  /*f6f0*/  STL [R1+0x56c], R10 ;  /* 0x00056c0a01007387 */ /* 0x0001e80000100800 */
[----:B------:R0:W-:Y:S04]  /*f700*/  STL [R1+0x538], R11 ;  /* 0x0005380b01007387 */ /* 0x0001e80000100800 */
[----:B------:R-:W3:Y:S04]  /*f710*/  LDL.LU R15, [R1+0x5a4] ;  /* 0x0005a400010f7983 */ /* 0x000ee80000300800 */
[----:B------:R0:W-:Y:S04]  /*f720*/  STL [R1+0x574], R16 ;  /* 0x0005741001007387 */ /* 0x0001e80000100800 */
[----:B------:R-:W3:Y:S01]  /*f730*/  LDL.LU R2, [R1+0x570] ;  /* 0x0005700001027983 */ /* 0x000ee20000300800 */
[----:B----4-:R-:W-:-:S03]  /*f740*/  IADD3.X R17, PT, PT, R17, UR10, RZ, P4, !PT ;  /* 0x0000000a11117c10 */ /* 0x010fc6000a7fe4ff */
[----:B------:R-:W4:Y:S04]  /*f750*/  LDL.LU R3, [R1+0x5ac] ;  /* 0x0005ac0001037983 */ /* 0x000f280000300800 */
[----:B------:R0:W-:Y:S01]  /*f760*/  STL [R1+0x540], R17 ;  /* 0x0005401101007387 */ /* 0x0001e20000100800 */
[----:B------:R-:W-:-:S03]  /*f770*/  IADD3 R18, P4, PT, R18, UR4, RZ ;  /* 0x0000000412127c10 */ /* 0x000fc6000ff9e0ff */
[----:B------:R-:W4:Y:S04]  /*f780*/  LDL.LU R4, [R1+0x5b4] ;  /* 0x0005b40001047983 */ /* 0x000f280000300800 */
[----:B------:R-:W4:Y:S04]  /*f790*/  LDL.LU R5, [R1+0x580] ;  /* 0x0005800001057983 */ /* 0x000f280000300800 */
[----:B------:R-:W4:Y:S04]  /*f7a0*/  LDL.LU R6, [R1+0x5bc] ;  /* 0x0005bc0001067983 */ /* 0x000f280000300800 */
[----:B------:R1:W-:Y:S04]  /*f7b0*/  STL [R1+0x57c], R18 ;  /* 0x00057c1201007387 */ /* 0x0003e80000100800 */
[----:B0-----:R-:W4:Y:S04]  /*f7c0*/  LDL.LU R7, [R1+0x588] ;  /* 0x0005880001077983 */ /* 0x001f280000300800 */
[----:B-1----:R-:W4:Y:S04]  /*f7d0*/  LDL.LU R8, [R1+0x590] ;  /* 0x0005900001087983 */ /* 0x002f280000300800 */
[----:B------:R-:W4:Y:S04]  /*f7e0*/  LDL.LU R9, [R1+0x5cc] ;  /* 0x0005cc0001097983 */ /* 0x000f280000300800 */
[----:B------:R-:W4:Y:S01]  /*f7f0*/  LDL.LU R10, [R1+0x598] ;  /* 0x00059800010a7983 */ /* 0x000f220000300800 */
[----:B------:R-:W-:-:S05]  /*f800*/  IADD3.X R19, PT, PT, R19, UR10, RZ, P5, !PT ;  /* 0x0000000a13137c10 */ /* 0x000fca000affe4ff */
[----:B------:R0:W-:Y:S04]  /*f810*/  STL [R1+0x548], R19 ;  /* 0x0005481301007387 */ /* 0x0001e80000100800 */
[----:B------:R-:W4:Y:S04]  /*f820*/  LDL.LU R11, [R1+0x5a0] ;  /* 0x0005a000010b7983 */ /* 0x000f280000300800 */
[----:B------:R-:W4:Y:S01]  /*f830*/  LDL.LU R16, [R1+0x5dc] ;  /* 0x0005dc0001107983 */ /* 0x000f220000300800 */
[----:B------:R-:W-:-:S05]  /*f840*/  IADD3 R20, P5, PT, R20, UR4, RZ ;  /* 0x0000000414147c10 */ /* 0x000fca000ffbe0ff */
[----:B------:R1:W-:Y:S04]  /*f850*/  STL [R1+0x584], R20 ;  /* 0x0005841401007387 */ /* 0x0003e80000100800 */
[----:B------:R-:W4:Y:S01]  /*f860*/  LDL.LU R17, [R1+0x5e4] ;  /* 0x0005e40001117983 */ /* 0x000f220000300800 */
[----:B------:R-:W-:-:S05]  /*f870*/  IADD3.X R21, PT, PT, R21, UR10, RZ, P6, !PT ;  /* 0x0000000a15157c10 */ /* 0x000fca000b7fe4ff */
[----:B------:R1:W-:Y:S04]  /*f880*/  STL [R1+0x550], R21 ;  /* 0x0005501501007387 */ /* 0x0003e80000100800 */
[----:B------:R-:W4:Y:S04]  /*f890*/  LDL.LU R18, [R1+0x5b0] ;  /* 0x0005b00001127983 */ /* 0x000f280000300800 */
[----:B0-----:R-:W4:Y:S01]  /*f8a0*/  LDL.LU R19, [R1+0x5ec] ;  /* 0x0005ec0001137983 */ /* 0x001f220000300800 */
[----:B------:R-:W-:-:S05]  /*f8b0*/  IADD3 R27, P6, PT, R27, UR4, RZ ;  /* 0x000000041b1b7c10 */ /* 0x000fca000ffde0ff */
[----:B------:R0:W-:Y:S01]  /*f8c0*/  STL [R1+0x58c], R27 ;  /* 0x00058c1b01007387 */ /* 0x0001e20000100800 */
[----:B------:R-:W-:Y:S02]  /*f8d0*/  IADD3.X R23, PT, PT, R23, UR10, RZ, P2, !PT ;  /* 0x0000000a17177c10 */ /* 0x000fe400097fe4ff */
[----:B------:R-:W-:Y:S02]  /*f8e0*/  IADD3.X R22, PT, PT, R22, UR10, RZ, P4, !PT ;  /* 0x0000000a16167c10 */ /* 0x000fe4000a7fe4ff */
[----:B--2---:R-:W-:-:S05]  /*f8f0*/  IADD3.X R26, PT, PT, R26, UR10, RZ, P0, !PT ;  /* 0x0000000a1a1a7c10 */ /* 0x004fca00087fe4ff */
[----:B------:R2:W-:Y:S04]  /*f900*/  STL [R1+0x558], R26 ;  /* 0x0005581a01007387 */ /* 0x0005e80000100800 */
[----:B-1----:R-:W4:Y:S04]  /*f910*/  LDL.LU R20, [R1+0x5c0] ;  /* 0x0005c00001147983 */ /* 0x002f280000300800 */
[----:B------:R-:W4:Y:S01]  /*f920*/  LDL.LU R21, [R1+0x5c8] ;  /* 0x0005c80001157983 */ /* 0x000f220000300800 */
[----:B---3--:R-:W-:-:S05]  /*f930*/  IADD3 R25, P0, PT, R25, UR4, RZ ;  /* 0x0000000419197c10 */ /* 0x008fca000ff1e0ff */
[----:B------:R1:W-:Y:S04]  /*f940*/  STL [R1+0x594], R25 ;  /* 0x0005941901007387 */ /* 0x0003e80000100800 */
[----:B0-----:R-:W3:Y:S01]  /*f950*/  LDL.LU R27, [R1+0x5d0] ;  /* 0x0005d000011b7983 */ /* 0x001ee20000300800 */
[----:B------:R-:W-:-:S05]  /*f960*/  IADD3.X R24, PT, PT, R24, UR10, RZ, P1, !PT ;  /* 0x0000000a18187c10 */ /* 0x000fca0008ffe4ff */
[----:B------:R0:W-:Y:S04]  /*f970*/  STL [R1+0x560], R24 ;  /* 0x0005601801007387 */ /* 0x0001e80000100800 */
[----:B--2---:R-:W2:Y:S04]  /*f980*/  LDL.LU R26, [R1+0x5d8] ;  /* 0x0005d800011a7983 */ /* 0x004ea80000300800 */
[----:B-1----:R-:W2:Y:S04]  /*f990*/  LDL.LU R25, [R1+0x5e0] ;  /* 0x0005e00001197983 */ /* 0x002ea80000300800 */
[----:B0-----:R-:W2:Y:S01]  /*f9a0*/  LDL.LU R24, [R1+0x5e8] ;  /* 0x0005e80001187983 */ /* 0x001ea20000300800 */
[----:B------:R-:W-:-:S03]  /*f9b0*/  IADD3 R14, P1, PT, R14, UR4, RZ ;  /* 0x000000040e0e7c10 */ /* 0x000fc6000ff3e0ff */
[----:B------:R0:W-:Y:S01]  /*f9c0*/  STL [R1+0x568], R23 ;  /* 0x0005681701007387 */ /* 0x0001e20000100800 */
[----:B------:R-:W-:-:S03]  /*f9d0*/  IADD3 R15, P2, PT, R15, UR4, RZ ;  /* 0x000000040f0f7c10 */ /* 0x000fc6000ff5e0ff */
[----:B0-----:R-:W2:Y:S04]  /*f9e0*/  LDL.LU R23, [R1+0x80c] ;  /* 0x00080c0001177983 */ /* 0x001ea80000300800 */
[----:B------:R-:W-:Y:S01]  /*f9f0*/  STL [R1+0x59c], R14 ;  /* 0x00059c0e01007387 */ /* 0x000fe20000100800 */
[----:B------:R-:W-:-:S03]  /*fa00*/  IADD3.X R2, PT, PT, R2, UR10, RZ, P3, !PT ;  /* 0x0000000a02027c10 */ /* 0x000fc60009ffe4ff */
[----:B------:R-:W-:Y:S04]  /*fa10*/  STL [R1+0x5a4], R15 ;  /* 0x0005a40f01007387 */ /* 0x000fe80000100800 */
[----:B------:R0:W-:Y:S04]  /*fa20*/  STL [R1+0x578], R22 ;  /* 0x0005781601007387 */ /* 0x0001e80000100800 */
[----:B------:R1:W-:Y:S04]  /*fa30*/  STL [R1+0x570], R2 ;  /* 0x0005700201007387 */ /* 0x0003e80000100800 */
[----:B0-----:R-:W3:Y:S01]  /*fa40*/  LDL.LU R22, [R1+0x808] ;  /* 0x0008080001167983 */ /* 0x001ee20000300800 */
[----:B----4-:R-:W-:-:S02]  /*fa50*/  IADD3 R3, P3, PT, R3, UR4, RZ ;  /* 0x0000000403037c10 */ /* 0x010fc4000ff7e0ff */
[----:B------:R-:W-:Y:S01]  /*fa60*/  IADD3 R4, P4, PT, R4, UR4, RZ ;  /* 0x0000000404047c10 */ /* 0x000fe2000ff9e0ff */
[----:B-1----:R-:W0:Y:S01]  /*fa70*/  LDC R2, c[0x0][0x3a8] ;  /* 0x0000ea00ff027b82 */ /* 0x002e220000000800 */
[----:B------:R-:W-:Y:S01]  /*fa80*/  IADD3.X R5, PT, PT, R5, UR10, RZ, P5, !PT ;  /* 0x0000000a05057c10 */ /* 0x000fe2000affe4ff */
[----:B------:R-:W-:Y:S01]  /*fa90*/  STL [R1+0x5ac], R3 ;  /* 0x0005ac0301007387 */ /* 0x000fe20000100800 */
[----:B------:R-:W-:Y:S02]  /*faa0*/  IADD3 R6, P5, PT, R6, UR4, RZ ;  /* 0x0000000406067c10 */ /* 0x000fe4000ffbe0ff */
[----:B------:R-:W-:Y:S01]  /*fab0*/  IADD3.X R7, PT, PT, R7, UR10, RZ, P6, !PT ;  /* 0x0000000a07077c10 */ /* 0x000fe2000b7fe4ff */
[----:B------:R-:W-:Y:S01]  /*fac0*/  STL [R1+0x5b4], R4 ;  /* 0x0005b40401007387 */ /* 0x000fe20000100800 */
[----:B------:R-:W-:-:S03]  /*fad0*/  IADD3.X R8, PT, PT, R8, UR10, RZ, P0, !PT ;  /* 0x0000000a08087c10 */ /* 0x000fc600087fe4ff */
[----:B------:R-:W-:Y:S01]  /*fae0*/  STL [R1+0x580], R5 ;  /* 0x0005800501007387 */ /* 0x000fe20000100800 */
[----:B------:R-:W-:Y:S02]  /*faf0*/  IADD3 R9, P0, PT, R9, UR4, RZ ;  /* 0x0000000409097c10 */ /* 0x000fe4000ff1e0ff */
[----:B------:R-:W-:Y:S02]  /*fb00*/  IADD3.X R10, PT, PT, R10, UR10, RZ, P1, !PT ;  /* 0x0000000a0a0a7c10 */ /* 0x000fe40008ffe4ff */
[----:B--2---:R-:W-:-:S05]  /*fb10*/  IADD3 R23, P6, PT, R23, UR4, RZ ;  /* 0x0000000417177c10 */ /* 0x004fca000ffde0ff */
[----:B------:R1:W-:Y:S04]  /*fb20*/  STL [R1+0x5c4], R23 ;  /* 0x0005c41701007387 */ /* 0x0003e80000100800 */
[----:B------:R-:W-:Y:S04]  /*fb30*/  STL [R1+0x5bc], R6 ;  /* 0x0005bc0601007387 */ /* 0x000fe80000100800 */
[----:B-1----:R-:W2:Y:S04]  /*fb40*/  LDL.LU R23, [R1+0x804] ;  /* 0x0008040001177983 */ /* 0x002ea80000300800 */
[----:B------:R-:W-:Y:S01]  /*fb50*/  STL [R1+0x588], R7 ;  /* 0x0005880701007387 */ /* 0x000fe20000100800 */
[----:B---3--:R-:W-:-:S03]  /*fb60*/  IADD3 R22, P1, PT, R22, UR4, RZ ;  /* 0x0000000416167c10 */ /* 0x008fc6000ff3e0ff */
[----:B------:R-:W-:Y:S04]  /*fb70*/  STL [R1+0x590], R8 ;  /* 0x0005900801007387 */ /* 0x000fe80000100800 */
[----:B------:R1:W-:Y:S04]  /*fb80*/  STL [R1+0x5d4], R22 ;  /* 0x0005d41601007387 */ /* 0x0003e80000100800 */
[----:B------:R-:W-:Y:S04]  /*fb90*/  STL [R1+0x5cc], R9 ;  /* 0x0005cc0901007387 */ /* 0x000fe80000100800 */
[----:B-1----:R-:W3:Y:S01]  /*fba0*/  LDL.LU R22, [R1+0x800] ;  /* 0x0008000001167983 */ /* 0x002ee20000300800 */
[----:B------:R-:W-:-:S02]  /*fbb0*/  IADD3.X R11, PT, PT, R11, UR10, RZ, P2, !PT ;  /* 0x0000000a0b0b7c10 */ /* 0x000fc400097fe4ff */
[----:B------:R-:W-:Y:S01]  /*fbc0*/  IADD3 R16, P2, PT, R16, UR4, RZ ;  /* 0x0000000410107c10 */ /* 0x000fe2000ff5e0ff */
[----:B------:R-:W-:Y:S01]  /*fbd0*/  STL [R1+0x598], R10 ;  /* 0x0005980a01007387 */ /* 0x000fe20000100800 */
[----:B------:R-:W-:Y:S02]  /*fbe0*/  IADD3.X R18, PT, PT, R18, UR10, RZ, P4, !PT ;  /* 0x0000000a12127c10 */ /* 0x000fe4000a7fe4ff */
[----:B--2---:R-:W-:Y:S02]  /*fbf0*/  IADD3.X R23, PT, PT, R23, UR10, RZ, P3, !PT ;  /* 0x0000000a17177c10 */ /* 0x004fe40009ffe4ff */
[----:B------:R-:W-:-:S03]  /*fc00*/  IADD3 R17, P3, PT, R17, UR4, RZ ;  /* 0x0000000411117c10 */ /* 0x000fc6000ff7e0ff */
[----:B------:R1:W-:Y:S04]  /*fc10*/  STL [R1+0x5a8], R23 ;  /* 0x0005a81701007387 */ /* 0x0003e80000100800 */
[----:B------:R-:W-:Y:S04]  /*fc20*/  STL [R1+0x5a0], R11 ;  /* 0x0005a00b01007387 */ /* 0x000fe80000100800 */
[----:B-1----:R-:W2:Y:S04]  /*fc30*/  LDL.LU R23, [R1+0x7fc] ;  /* 0x0007fc0001177983 */ /* 0x002ea80000300800 */
[----:B------:R-:W-:Y:S01]  /*fc40*/  STL [R1+0x5dc], R16 ;  /* 0x0005dc1001007387 */ /* 0x000fe20000100800 */
[----:B---3--:R-:W-:-:S03]  /*fc50*/  IADD3.X R22, PT, PT, R22, UR10, RZ, P5, !PT ;  /* 0x0000000a16167c10 */ /* 0x008fc6000affe4ff */
[----:B------:R-:W-:Y:S04]  /*fc60*/  STL [R1+0x5e4], R17 ;  /* 0x0005e41101007387 */ /* 0x000fe80000100800 */
[----:B------:R1:W-:Y:S04]  /*fc70*/  STL [R1+0x5b8], R22 ;  /* 0x0005b81601007387 */ /* 0x0003e80000100800 */
[----:B------:R3:W-:Y:S04]  /*fc80*/  STL [R1+0x5b0], R18 ;  /* 0x0005b01201007387 */ /* 0x0007e80000100800 */
[----:B-1----:R-:W4:Y:S01]  /*fc90*/  LDL.LU R22, [R1+0x7f8] ;  /* 0x0007f80001167983 */ /* 0x002f220000300800 */
[----:B------:R-:W-:-:S02]  /*fca0*/  IADD3 R19, P4, PT, R19, UR4, RZ ;  /* 0x0000000413137c10 */ /* 0x000fc4000ff9e0ff */
[----:B------:R-:W-:Y:S02]  /*fcb0*/  IADD3.X R20, PT, PT, R20, UR10, RZ, P6, !PT ;  /* 0x0000000a14147c10 */ /* 0x000fe4000b7fe4ff */
[----:B------:R-:W-:Y:S02]  /*fcc0*/  IADD3.X R21, PT, PT, R21, UR10, RZ, P0, !PT ;  /* 0x0000000a15157c10 */ /* 0x000fe400087fe4ff */
[----:B------:R-:W-:Y:S01]  /*fcd0*/  IADD3.X R27, PT, PT, R27, UR10, RZ, P1, !PT ;  /* 0x0000000a1b1b7c10 */ /* 0x000fe20008ffe4ff */
[----:B------:R3:W-:Y:S01]  /*fce0*/  STL [R1+0x5ec], R19 ;  /* 0x0005ec1301007387 */ /* 0x0007e20000100800 */
[----:B------:R-:W-:Y:S02]  /*fcf0*/  IADD3.X R26, PT, PT, R26, UR10, RZ, P2, !PT ;  /* 0x0000000a1a1a7c10 */ /* 0x000fe400097fe4ff */
[----:B------:R-:W-:Y:S01]  /*fd00*/  IADD3.X R24, PT, PT, R24, UR10, RZ, P4, !PT ;  /* 0x0000000a18187c10 */ /* 0x000fe2000a7fe4ff */
[----:B------:R3:W-:Y:S01]  /*fd10*/  STL [R1+0x5c0], R20 ;  /* 0x0005c01401007387 */ /* 0x0007e20000100800 */
[----:B------:R-:W-:-:S03]  /*fd20*/  IADD3.X R25, PT, PT, R25, UR10, RZ, P3, !PT ;  /* 0x0000000a19197c10 */ /* 0x000fc60009ffe4ff */
[----:B------:R3:W-:Y:S04]  /*fd30*/  STL [R1+0x5c8], R21 ;  /* 0x0005c81501007387 */ /* 0x0007e80000100800 */
[----:B------:R3:W-:Y:S04]  /*fd40*/  STL [R1+0x5d0], R27 ;  /* 0x0005d01b01007387 */ /* 0x0007e80000100800 */
[----:B------:R3:W-:Y:S04]  /*fd50*/  STL [R1+0x5d8], R26 ;  /* 0x0005d81a01007387 */ /* 0x0007e80000100800 */
[----:B------:R3:W-:Y:S04]  /*fd60*/  STL [R1+0x5e8], R24 ;  /* 0x0005e81801007387 */ /* 0x0007e80000100800 */
[----:B------:R3:W-:Y:S01]  /*fd70*/  STL [R1+0x5e0], R25 ;  /* 0x0005e01901007387 */ /* 0x0007e20000100800 */
[----:B------:R-:W-:Y:S01]  /*fd80*/  UIADD3 UR6, UPT, UPT, UR6, -0x1, URZ ;  /* 0xffffffff06067890 */ /* 0x000fe2000fffe0ff */
[----:B0-----:R-:W-:-:S03]  /*fd90*/  IMAD.SHL.U32 R2, R2, 0x20, RZ ;  /* 0x0000002002027824 */ /* 0x001fc600078e00ff */
[----:B------:R-:W-:Y:S02]  /*fda0*/  UISETP.NE.U32.AND UP0, UPT, UR6, URZ, UPT ;  /* 0x000000ff0600728c */ /* 0x000fe4000bf05070 */
[----:B------:R-:W-:Y:S01]  /*fdb0*/  UIADD3 UR7, UPT, UPT, UR7, -0x20, URZ ;  /* 0xffffffe007077890 */ /* 0x000fe2000fffe0ff */
[----:B--2---:R-:W-:-:S04]  /*fdc0*/  IADD3 R23, P5, PT, R2, R23, RZ ;  /* 0x0000001702177210 */ /* 0x004fc80007fbe0ff */
[----:B----4-:R-:W-:Y:S02]  /*fdd0*/  LEA.HI.X.SX32 R22, R2, R22, 0x1, P5 ;  /* 0x0000001602167211 */ /* 0x010fe400028f0eff */
[----:B---3--:R-:W-:Y:S07]  /*fde0*/  BRA.U UP0, `(.L_x_2) ;  /* 0xffffff5d00547547 */ /* 0x008fee000b83ffff */
.L_x_1:
[----:B------:R-:W2:Y:S01]  /*fdf0*/  LDL.LU R5, [R1+0x80] ;  /* 0x0000800001057983 */ /* 0x000ea20000300800 */
[----:B------:R-:W1:Y:S01]  /*fe00*/  S2UR UR5, SR_CgaCtaId ;  /* 0x00000000000579c3 */ /* 0x000e620000008800 */
[----:B------:R-:W3:Y:S02]  /*fe10*/  LDCU.64 UR18, c[0x0][0x398] ;  /* 0x00007300ff1277ac */ /* 0x000ee40008000a00 */
[----:B------:R-:W2:Y:S01]  /*fe20*/  LDL.LU R4, [R1+0x84] ;  /* 0x0000840001047983 */ /* 0x000ea20000300800 */
[----:B------:R-:W-:Y:S01]  /*fe30*/  UMOV UR4, 0x400 ;  /* 0x0000040000047882 */ /* 0x000fe20000000000 */
[----:B------:R-:W4:Y:S02]  /*fe40*/  LDCU UR6, c[0x0][0x39c] ;  /* 0x00007380ff0677ac */ /* 0x000f240008000800 */
[----:B------:R-:W3:Y:S01]  /*fe50*/  LDL.LU R3, [R1+0x88] ;  /* 0x0000880001037983 */ /* 0x000ee20000300800 */
[----:B------:R-:W0:Y:S03]  /*fe60*/  LDCU UR10, c[0x0][0x3b8] ;  /* 0x00007700ff0a77ac */ /* 0x000e260008000800 */
[----:B------:R-:W3:Y:S01]  /*fe70*/  LDL.LU R2, [R1+0x8c] ;  /* 0x00008c0001027983 */ /* 0x000ee20000300800 */
[----:B------:R-:W0:Y:S03]  /*fe80*/  LDCU UR20, c[0x0][0x39c] ;  /* 0x00007380ff1477ac */ /* 0x000e260008000800 */
[----:B------:R-:W-:Y:S01]  /*fe90*/  STL [R1+0x938], R12 ;  /* 0x0009380c01007387 */ /* 0x000fe20000100800 */
        /* <DEDUP_REMOVED lines=9> */
[----:B------:R-:W4:Y:S01]  /*ff30*/  LDL.LU R18, [R1+0xa4] ;  /* 0x0000a40001127983 */ /* 0x000f220000300800 */
[----:B------:R-:W0:Y:S01]  /*ff40*/  LDCU UR13, c[0x0][0x3b8] ;  /* 0x00007700ff0d77ac */ /* 0x000e220008000800 */
        /* <DEDUP_REMOVED lines=9> */
[----:B------:R-:W-:Y:S01]  /*ffe0*/  BAR.SYNC.DEFER_BLOCKING 0x0 ;  /* 0x0000000000007b1d */ /* 0x000fe20000010000 */
[----:B--2---:R-:W-:-:S05]  /*fff0*/  F2FP.SATFINITE.E5M2.F32.PACK_AB_MERGE_C R4, R4, R5, RZ ;  /* 0x000000050404723e */ /* 0x004fca00048060ff */
[----:B------:R-:W-:Y:S01]  /*10000*/  STL [R1+0xc], R4 ;  /* 0x00000c0401007387 */ /* 0x000fe20000100800 */
[----:B0--3-5:R-:W-:-:S03]  /*10010*/  F2FP.SATFINITE.E5M2.F32.PACK_AB_MERGE_C R0, R2, R3, RZ ;  /* 0x000000030200723e */ /* 0x029fc600048060ff */
[----:B------:R-:W2:Y:S04]  /*10020*/  LDL.LU R8, [R1+0xc4] ;  /* 0x0000c40001087983 */ /* 0x000ea80000300800 */
[----:B------:R-:W-:Y:S04]  /*10030*/  STL [R1+0x458], R0 ;  /* 0x0004580001007387 */ /* 0x000fe80000100800 */
[----:B--2---:R0:W-:Y:S04]  /*10040*/  STL [R1+0xaa0], R8 ;  /* 0x000aa00801007387 */ /* 0x0041e80000100800 */
[----:B0-----:R-:W2:Y:S04]  /*10050*/  LDL.LU R8, [R1+0xac] ;  /* 0x0000ac0001087983 */ /* 0x001ea80000300800 */
[----:B--2---:R0:W-:Y:S04]  /*10060*/  STL [R1+0xaa8], R8 ;  /* 0x000aa80801007387 */ /* 0x0041e80000100800 */
[----:B0-----:R-:W4:Y:S04]  /*10070*/  LDL.LU R8, [R1+0xa0] ;  /* 0x0000a00001087983 */ /* 0x001f280000300800 */
[----:B------:R-:W2:Y:S04]  /*10080*/  LDL.LU R23, [R1+0x18c] ;  /* 0x00018c0001177983 */ /* 0x000ea80000300800 */
[----:B--2---:R0:W-:Y:S04]  /*10090*/  STL [R1+0xa50], R23 ;  /* 0x000a501701007387 */ /* 0x0041e80000100800 */
[----:B0-----:R-:W2:Y:S04]  /*100a0*/  LDL.LU R23, [R1+0x180] ;  /* 0x0001800001177983 */ /* 0x001ea80000300800 */
        /* <DEDUP_REMOVED lines=22> */
[----:B------:R-:W3:Y:S04]  /*10210*/  LDL.LU R22, [R1+0x430] ;  /* 0x0004300001167983 */ /* 0x000ee80000300800 */
[----:B---3--:R0:W-:Y:S04]  /*10220*/  STL [R1+0xa58], R22 ;  /* 0x000a581601007387 */ /* 0x0081e80000100800 */
[----:B0-----:R-:W3:Y:S04]  /*10230*/  LDL.LU R22, [R1+0x448] ;  /* 0x0004480001167983 */ /* 0x001ee80000300800 */
        /* <DEDUP_REMOVED lines=13> */
[----:B0-----:R-:W3:Y:S01]  /*10310*/  LDL.LU R22, [R1+0xe0] ;  /* 0x0000e00001167983 */ /* 0x001ee20000300800 */
[----:B----4-:R-:W-:-:S03]  /*10320*/  F2FP.SATFINITE.E5M2.F32.PACK_AB_MERGE_C R18, R18, R8, RZ ;  /* 0x000000081212723e */ /* 0x010fc600048060ff */
[----:B---3--:R0:W-:Y:S04]  /*10330*/  STL [R1+0xa98], R22 ;  /* 0x000a981601007387 */ /* 0x0081e80000100800 */
[----:B0-----:R-:W3:Y:S04]  /*10340*/  LDL.LU R22, [R1+0xc8] ;  /* 0x0000c80001167983 */ /* 0x001ee80000300800 */
[----:B------:R-:W4:Y:S04]  /*10350*/  LDL.LU R11, [R1+0x434] ;  /* 0x00043400010b7983 */ /* 0x000f280000300800 */
[----:B------:R-:W2:Y:S04]  /*10360*/  LDL.LU R14, [R1+0x438] ;  /* 0x00043800010e7983 */ /* 0x000ea80000300800 */
        /* <DEDUP_REMOVED lines=24> */
[----:B------:R0:W-:Y:S04]  /*104f0*/  STL [R1+0x940], R18 ;  /* 0x0009401201007387 */ /* 0x0001e80000100800 */
[----:B0-----:R-:W3:Y:S01]  /*10500*/  LDL.LU R18, [R1+0x188] ;  /* 0x0001880001127983 */ /* 0x001ee20000300800 */
[----:B--2---:R-:W-:-:S03]  /*10510*/  F2FP.SATFINITE.E5M2.F32.PACK_AB_MERGE_C R8, R8, R23, RZ ;  /* 0x000000170808723e */ /* 0x004fc600048060ff */
[----:B------:R-:W2:Y:S04]  /*10520*/  LDL.LU R23, [R1+0xaa4] ;  /* 0x000aa40001177983 */ /* 0x000ea80000300800 */
[----:B------:R0:W-:Y:S04]  /*10530*/  STL [R1+0x454], R8 ;  /* 0x0004540801007387 */ /* 0x0001e80000100800 */
[----:B0-----:R-:W2:Y:S02]  /*10540*/  LDL.LU R8, [R1+0xaa0] ;  /* 0x000aa00001087983 */ /* 0x001ea40000300800 */
[----:B--2---:R-:W-:-:S02]  /*10550*/  F2FP.SATFINITE.E5M2.F32.PACK_AB_MERGE_C R8, R8, R23, RZ ;  /* 0x000000170808723e */ /* 0x004fc400048060ff */
[----:B------:R-:W3:Y:S04]  /*10560*/  LDL.LU R23, [R1+0xa9c] ;  /* 0x000a9c0001177983 */ /* 0x000ee80000300800 */
[----:B------:R0:W-:Y:S04]  /*10570*/  STL [R1+0x944], R8 ;  /* 0x0009440801007387 */ /* 0x0001e80000100800 */
[----:B0-----:R-:W2:Y:S01]  /*10580*/  LDL.LU R8, [R1+0x184] ;  /* 0x0001840001087983 */ /* 0x001ea20000300800 */
[----:B---3--:R-:W-:-:S03]  /*10590*/  F2FP.SATFINITE.E5M2.F32.PACK_AB_MERGE_C R23, R23, R22, RZ ;  /* 0x000000161717723e */ /* 0x008fc600048060ff */
[----:B------:R-:W3:Y:S04]  /*105a0*/  LDL.LU R22, [R1+0xa98] ;  /* 0x000a980001167983 */ /* 0x000ee80000300800 */
[----:B------:R0:W-:Y:S04]  /*105b0*/  STL [R1+0x450], R23 ;  /* 0x0004501701007387 */ /* 0x0001e80000100800 */
[----:B0-----:R-:W3:Y:S02]  /*105c0*/  LDL.LU R23, [R1+0xa94] ;  /* 0x000a940001177983 */ /* 0x001ee40000300800 */
[----:B---3--:R-:W-:-:S02]  /*105d0*/  F2FP.SATFINITE.E5M2.F32.PACK_AB_MERGE_C R23, R23, R22, RZ ;  /* 0x000000161717723e */ /* 0x008fc400048060ff */
        /* <DEDUP_REMOVED lines=28> */
[----:B------:R-:W4:Y:S04]  /*107a0*/  LDL.LU R22, [R1+0xa58] ;  /* 0x000a580001167983 */ /* 0x000f280000300800 */
[----:B------:R0:W-:Y:S04]  /*107b0*/  STL [R1+0x444], R23 ;  /* 0x0004441701007387 */ /* 0x0001e80000100800 */
[----:B0-----:R-:W2:Y:S02]  /*107c0*/  LDL.LU R23, [R1+0xa54] ;  /* 0x000a540001177983 */ /* 0x001ea40000300800 */
[----:B--2---:R-:W-:-:S02]  /*107d0*/  F2FP.SATFINITE.E5M2.F32.PACK_AB_MERGE_C R8, R8, R23, RZ ;  /* 0x000000170808723e */ /* 0x004fc400048060ff */
[----:B------:R-:W2:Y:S01]  /*107e0*/  LDL.LU R23, [R1+0xa50] ;  /* 0x000a500001177983 */ /* 0x000ea20000300800 */
[----:B----4-:R-:W-:-:S03]  /*107f0*/  F2FP.SATFINITE.E5M2.F32.PACK_AB_MERGE_C R11, R11, R22, RZ ;  /* 0x000000160b0b723e */ /* 0x010fc600048060ff */
[----:B------:R-:W-:Y:S04]  /*10800*/  STL [R1+0x44c], R8 ;  /* 0x00044c0801007387 */ /* 0x000fe80000100800 */
[----:B------:R0:W-:Y:S01]  /*10810*/  STL [R1+0x948], R11 ;  /* 0x0009480b01007387 */ /* 0x0001e20000100800 */
[----:B------:R-:W-:Y:S02]  /*10820*/  F2FP.SATFINITE.E5M2.F32.PACK_AB_MERGE_C R20, R20, R25, RZ ;  /* 0x000000191414723e */ /* 0x000fe400048060ff */
[----:B0-----:R-:W-:Y:S02]  /*10830*/  F2FP.SATFINITE.E5M2.F32.PACK_AB_MERGE_C R11, R13, R14, RZ ;  /* 0x0000000e0d0b723e */ /* 0x001fe400048060ff */
[----:B------:R-:W-:Y:S02]  /*10840*/  F2FP.SATFINITE.E5M2.F32.PACK_AB_MERGE_C R13, R26, R27, RZ ;  /* 0x0000001b1a0d723e */ /* 0x000fe400048060ff */
[----:B------:R-:W-:-:S02]  /*10850*/  F2FP.SATFINITE.E5M2.F32.PACK_AB_MERGE_C R6, R6, R7, RZ ;  /* 0x000000070606723e */ /* 0x000fc400048060ff */
[----:B--2---:R-:W-:-:S05]  /*10860*/  F2FP.SATFINITE.E5M2.F32.PACK_AB_MERGE_C R8, R23, R18, RZ ;  /* 0x000000121708723e */ /* 0x004fca00048060ff */
[----:B------:R0:W-:Y:S04]  /*10870*/  STL [R1+0x448], R8 ;  /* 0x0004480801007387 */ /* 0x0001e80000100800 */
[----:B------:R2:W-:Y:S01]  /*10880*/  STL [R1+0x188], R11 ;  /* 0x0001880b01007387 */ /* 0x0005e20000100800 */
[----:B0-----:R-:W-:Y:S02]  /*10890*/  F2FP.SATFINITE.E5M2.F32.PACK_AB_MERGE_C R8, R28, R12, RZ ;  /* 0x0000000c1c08723e */ /* 0x001fe400048060ff */
[----:B------:R-:W-:Y:S02]  /*108a0*/  F2FP.SATFINITE.E5M2.F32.PACK_AB_MERGE_C R12, R29, R0, RZ ;  /* 0x000000001d0c723e */ /* 0x000fe400048060ff */
[----:B------:R-:W-:-:S03]  /*108b0*/  F2FP.SATFINITE.E5M2.F32.PACK_AB_MERGE_C R0, R21, R24, RZ ;  /* 0x000000181500723e */ /* 0x000fc600048060ff */
[----:B------:R-:W-:Y:S01]  /*108c0*/  STL [R1+0x93c], R12 ;  /* 0x00093c0c01007387 */ /* 0x000fe20000100800 */
[----:B--2---:R-:W-:-:S03]  /*108d0*/  F2FP.SATFINITE.E5M2.F32.PACK_AB_MERGE_C R11, R17, R19, RZ ;  /* 0x00000013110b723e */ /* 0x004fc600048060ff */
[----:B------:R0:W-:Y:S04]  /*108e0*/  STL [R1+0x184], R8 ;  /* 0x0001840801007387 */ /* 0x0001e80000100800 */
[----:B------:R-:W-:Y:S04]  /*108f0*/  STL [R1+0x94c], R13 ;  /* 0x00094c0d01007387 */ /* 0x000fe80000100800 */
[----:B------:R-:W-:Y:S01]  /*10900*/  STL [R1+0x950], R20 ;  /* 0x0009501401007387 */ /* 0x000fe20000100800 */
[----:B0-----:R-:W-:-:S03]  /*10910*/  F2FP.SATFINITE.E5M2.F32.PACK_AB_MERGE_C R8, R15, R16, RZ ;  /* 0x000000100f08723e */ /* 0x001fc600048060ff */
[----:B------:R0:W-:Y:S04]  /*10920*/  STL [R1+0x400], R0 ;  /* 0x0004000001007387 */ /* 0x0001e80000100800 */
[----:B------:R-:W-:Y:S01]  /*10930*/  STL [R1+0x404], R11 ;  /* 0x0004040b01007387 */ /* 0x000fe20000100800 */
[----:B0-----:R-:W-:-:S03]  /*10940*/  F2FP.SATFINITE.E5M2.F32.PACK_AB_MERGE_C R0, R9, R10, RZ ;  /* 0x0000000a0900723e */ /* 0x001fc600048060ff */
[----:B------:R-:W-:Y:S04]  /*10950*/  STL [R1+0x3f4], R8 ;  /* 0x0003f40801007387 */ /* 0x000fe80000100800 */
[----:B------:R0:W-:Y:S04]  /*10960*/  STL [R1+0x3f0], R0 ;  /* 0x0003f00001007387 */ /* 0x0001e80000100800 */
[----:B------:R-:W-:Y:S04]  /*10970*/  STL [R1+0x3e0], R6 ;  /* 0x0003e00601007387 */ /* 0x000fe80000100800 */
[----:B------:R-:W2:Y:S01]  /*10980*/  LDL.LU R17, [R1+0x3c4] ;  /* 0x0003c40001117983 */ /* 0x000ea20000300800 */
[----:B------:R-:W-:-:S02]  /*10990*/  F2FP.SATFINITE.E5M2.F32.PACK_AB_MERGE_C R4, R4, R5, RZ ;  /* 0x000000050404723e */ /* 0x000fc400048060ff */
[----:B0-----:R-:W-:-:S03]  /*109a0*/  F2FP.SATFINITE.E5M2.F32.PACK_AB_MERGE_C R0, R2, R3, RZ ;  /* 0x000000030200723e */ /* 0x001fc600048060ff */
[----:B------:R-:W-:Y:S04]  /*109b0*/  STL [R1+0x19c], R4 ;  /* 0x00019c0401007387 */ /* 0x000fe80000100800 */
[----:B--2---:R0:W-:Y:S04]  /*109c0*/  STL [R1+0xa38], R17 ;  /* 0x000a381101007387 */ /* 0x0041e80000100800 */
[----:B------:R-:W-:Y:S04]  /*109d0*/  STL [R1+0x198], R0 ;  /* 0x0001980001007387 */ /* 0x000fe80000100800 */
        /* <DEDUP_REMOVED lines=13> */
[----:B0-----:R-:W2:Y:S04]  /*10ab0*/  LDL.LU R29, [R1+0x3d8] ;  /* 0x0003d800011d7983 */ /* 0x001ea80000300800 */
[----:B------:R-:W3:Y:S04]  /*10ac0*/  LDL.LU R16, [R1+0x3b4] ;  /* 0x0003b40001107983 */ /* 0x000ee80000300800 */
[----:B---3--:R0:W-:Y:S04]  /*10ad0*/  STL [R1+0xa30], R16 ;  /* 0x000a301001007387 */ /* 0x0081e80000100800 */
[----:B0-----:R-:W3:Y:S04]  /*10ae0*/  LDL.LU R16, [R1+0x3c8] ;  /* 0x0003c80001107983 */ /* 0x001ee80000300800 */
[----:B------:R-:W4:Y:S04]  /*10af0*/  LDL.LU R28, [R1+0x3bc] ;  /* 0x0003bc00011c7983 */ /* 0x000f280000300800 */
[----:B----4-:R0:W-:Y:S04]  /*10b00*/  STL [R1+0xa2c], R28 ;  /* 0x000a2c1c01007387 */ /* 0x0101e80000100800 */
[----:B0-----:R-:W4:Y:S04]  /*10b10*/  LDL.LU R28, [R1+0x3b0] ;  /* 0x0003b000011c7983 */ /* 0x001f280000300800 */
[----:B------:R-:W2:Y:S04]  /*10b20*/  LDL.LU R15, [R1+0x3a4] ;  /* 0x0003a400010f7983 */ /* 0x000ea80000300800 */
[----:B--2---:R0:W-:Y:S04]  /*10b30*/  STL [R1+0xa28], R15 ;  /* 0x000a280f01007387 */ /* 0x0041e80000100800 */
[----:B0-----:R-:W2:Y:S04]  /*10b40*/  LDL.LU R15, [R1+0x3b8] ;  /* 0x0003b800010f7983 */ /* 0x001ea80000300800 */
        /* <DEDUP_REMOVED lines=11> */
[----:B------:R-:W2:Y:S04]  /*10c00*/  LDL.LU R13, [R1+0x37c] ;  /* 0x00037c00010d7983 */ /* 0x000ea80000300800 */
[----:B--2---:R0:W-:Y:S04]  /*10c10*/  STL [R1+0xa10], R13 ;  /* 0x000a100d01007387 */ /* 0x0041e80000100800 */
[----:B0-----:R-:W2:Y:S04]  /*10c20*/  LDL.LU R13, [R1+0x398] ;  /* 0x00039800010d7983 */ /* 0x001ea80000300800 */
[----:B--2---:R0:W-:Y:S04]  /*10c30*/  STL [R1+0xa18], R13 ;  /* 0x000a180d01007387 */ /* 0x0041e80000100800 */
[----:B0-----:R-:W2:Y:S01]  /*10c40*/  LDL.LU R13, [R1+0x390] ;  /* 0x00039000010d7983 */ /* 0x001ea20000300800 */
[----:B------:R-:W-:-:S03]  /*10c50*/  F2FP.SATFINITE.E5M2.F32.PACK_AB_MERGE_C R17, R17, R29, RZ ;  /* 0x0000001d1111723e */ /* 0x000fc600048060ff */
[----:B--2---:R0:W-:Y:S04]  /*10c60*/  STL [R1+0xa20], R13 ;  /* 0x000a200d01007387 */ /* 0x0041e80000100800 */
[----:B0-----:R-:W2:Y:S04]  /*10c70*/  LDL.LU R13, [R1+0x3a8] ;  /* 0x0003a800010d7983 */ /* 0x001ea80000300800 */
        /* <DEDUP_REMOVED lines=24> */
[----:B0-----:R-:W2:Y:S02]  /*10e00*/  LDL.LU R17, [R1+0xa48] ;  /* 0x000a480001117983 */ /* 0x001ea40000300800 */
[----:B--2---:R-:W-:-:S02]  /*10e10*/  F2FP.SATFINITE.E5M2.F32.PACK_AB_MERGE_C R17, R17, R29, RZ ;  /* 0x0000001d1111723e */ /* 0x004fc400048060ff */
        /* <DEDUP_REMOVED lines=12> */
[----:B------:R-:W4:Y:S04]  /*10ee0*/  LDL.LU R16, [R1+0xa30] ;  /* 0x000a300001107983 */ /* 0x000f280000300800 */
[----:B------:R0:W-:Y:S04]  /*10ef0*/  STL [R1+0x920], R29 ;  /* 0x0009201d01007387 */ /* 0x0001e80000100800 */
[----:B0-----:R-:W2:Y:S01]  /*10f00*/  LDL.LU R29, [R1+0x370] ;  /* 0x00037000011d7983 */ /* 0x001ea20000300800 */
[----:B----4-:R-:W-:-:S03]  /*10f10*/  F2FP.SATFINITE.E5M2.F32.PACK_AB_MERGE_C R16, R16, R28, RZ ;  /* 0x0000001c1010723e */ /* 0x010fc600048060ff */
[----:B------:R-:W3:Y:S04]  /*10f20*/  LDL.LU R28, [R1+0xa2c] ;  /* 0x000a2c00011c7983 */ /* 0x000ee80000300800 */
[----:B------:R0:W-:Y:S04]  /*10f30*/  STL [R1+0x958], R16 ;  /* 0x0009581001007387 */ /* 0x0001e80000100800 */
[----:B0-----:R-:W4:Y:S01]  /*10f40*/  LDL.LU R16, [R1+0x38c] ;  /* 0x00038c0001107983 */ /* 0x001f220000300800 */
[----:B---3--:R-:W-:-:S03]  /*10f50*/  F2FP.SATFINITE.E5M2.F32.PACK_AB_MERGE_C R28, R28, R15, RZ ;  /* 0x0000000f1c1c723e */ /* 0x008fc600048060ff */
[----:B------:R-:W3:Y:S04]  /*10f60*/  LDL.LU R15, [R1+0xa28] ;  /* 0x000a2800010f7983 */ /* 0x000ee80000300800 */
[----:B------:R0:W-:Y:S04]  /*10f70*/  STL [R1+0x924], R28 ;  /* 0x0009241c01007387 */ /* 0x0001e80000100800 */
[----:B0-----:R-:W4:Y:S01]  /*10f80*/  LDL.LU R28, [R1+0x388] ;  /* 0x00038800011c7983 */ /* 0x001f220000300800 */
[----:B---3--:R-:W-:-:S03]  /*10f90*/  F2FP.SATFINITE.E5M2.F32.PACK_AB_MERGE_C R15, R15, R20, RZ ;  /* 0x000000140f0f723e */ /* 0x008fc600048060ff */
        /* <DEDUP_REMOVED lines=14> */
[----:B0-----:R-:W2:Y:S01]  /*11080*/  LDL.LU R20, [R1+0xa0c] ;  /* 0x000a0c0001147983 */ /* 0x001ea20000300800 */
[----:B----4-:R-:W-:Y:S02]  /*11090*/  F2FP.SATFINITE.E5M2.F32.PACK_AB_MERGE_C R28, R16, R28, RZ ;  /* 0x0000001c101c723e */ /* 0x010fe400048060ff */
[----:B--2---:R-:W-:-:S02]  /*110a0*/  F2FP.SATFINITE.E5M2.F32.PACK_AB_MERGE_C R15, R15, R20, RZ ;  /* 0x000000140f0f723e */ /* 0x004fc400048060ff */
[----:B------:R-:W3:Y:S01]  /*110b0*/  LDL.LU R20, [R1+0xa08] ;  /* 0x000a080001147983 */ /* 0x000ee20000300800 */
[----:B------:R-:W-:-:S03]  /*110c0*/  F2FP.SATFINITE.E5M2.F32.PACK_AB_MERGE_C R16, R17, R29, RZ ;  /* 0x0000001d1110723e */ /* 0x000fc600048060ff */
[----:B------:R3:W-:Y:S04]  /*110d0*/  STL [R1+0x17c], R15 ;  /* 0x00017c0f01007387 */ /* 0x0007e80000100800 */
[----:B------:R-:W-:Y:S04]  /*110e0*/  STL [R1+0x190], R28 ;  /* 0x0001901c01007387 */ /* 0x000fe80000100800 */
[----:B------:R-:W-:Y:S01]  /*110f0*/  STL [R1+0x174], R16 ;  /* 0x0001741001007387 */ /* 0x000fe20000100800 */
[----:B------:R-:W-:Y:S02]  /*11100*/  F2FP.SATFINITE.E5M2.F32.PACK_AB_MERGE_C R6, R6, R7, RZ ;  /* 0x000000070606723e */ /* 0x000fe400048060ff */
[----:B---3--:R-:W-:-:S02]  /*11110*/  F2FP.SATFINITE.E5M2.F32.PACK_AB_MERGE_C R15, R13, R20, RZ ;  /* 0x000000140d0f723e */ /* 0x008fc400048060ff */
[----:B------:R-:W-:Y:S02]  /*11120*/  F2FP.SATFINITE.E5M2.F32.PACK_AB_MERGE_C R13, R11, R12, RZ ;  /* 0x0000000c0b0d723e */ /* 0x000fe400048060ff */
[----:B------:R-:W-:Y:S02]  /*11130*/  F2FP.SATFINITE.E5M2.F32.PACK_AB_MERGE_C R12, R18, R8, RZ ;  /* 0x00000008120c723e */ /* 0x000fe400048060ff */
[----:B------:R-:W-:Y:S01]  /*11140*/  F2FP.SATFINITE.E5M2.F32.PACK_AB_MERGE_C R11, R22, R23, RZ ;  /* 0x00000017160b723e */ /* 0x000fe200048060ff */
[----:B------:R-:W-:Y:S01]  /*11150*/  STL [R1+0x18c], R15 ;  /* 0x00018c0f01007387 */ /* 0x000fe20000100800 */
[----:B------:R-:W-:Y:S02]  /*11160*/  F2FP.SATFINITE.E5M2.F32.PACK_AB_MERGE_C R8, R0, R14, RZ ;  /* 0x0000000e0008723e */ /* 0x000fe400048060ff */
[----:B------:R-:W-:Y:S01]  /*11170*/  F2FP.SATFINITE.E5M2.F32.PACK_AB_MERGE_C R0, R26, R27, RZ ;  /* 0x0000001b1a00723e */ /* 0x000fe200048060ff */
[----:B------:R-:W-:Y:S04]  /*11180*/  STL [R1+0x170], R13 ;  /* 0x0001700d01007387 */ /* 0x000fe80000100800 */
[----:B------:R-:W-:Y:S04]  /*11190*/  STL [R1+0x178], R12 ;  /* 0x0001780c01007387 */ /* 0x000fe80000100800 */
[----:B------:R0:W-:Y:S04]  /*111a0*/  STL [R1+0x360], R11 ;  /* 0x0003600b01007387 */ /* 0x0001e80000100800 */
[----:B------:R2:W-:Y:S04]  /*111b0*/  STL [R1+0x364], R8 ;  /* 0x0003640801007387 */ /* 0x0005e80000100800 */
[----:B------:R3:W-:Y:S01]  /*111c0*/  STL [R1+0xe0], R0 ;  /* 0x0000e00001007387 */ /* 0x0007e20000100800 */
[----:B0-----:R-:W-:-:S02]  /*111d0*/  F2FP.SATFINITE.E5M2.F32.PACK_AB_MERGE_C R11, R24, R25, RZ ;  /* 0x00000019180b723e */ /* 0x001fc400048060ff */
[----:B--2---:R-:W-:-:S03]  /*111e0*/  F2FP.SATFINITE.E5M2.F32.PACK_AB_MERGE_C R8, R19, R21, RZ ;  /* 0x000000151308723e */ /* 0x004fc600048060ff */
[----:B------:R-:W-:Y:S01]  /*111f0*/  STL [R1+0xc8], R11 ;  /* 0x0000c80b01007387 */ /* 0x000fe20000100800 */
[----:B---3--:R-:W-:-:S03]  /*11200*/  F2FP.SATFINITE.E5M2.F32.PACK_AB_MERGE_C R0, R9, R10, RZ ;  /* 0x0000000a0900723e */ /* 0x008fc600048060ff */
        /* <DEDUP_REMOVED lines=56> */
[----:B------:R-:W4:Y:S04]  /*11590*/  LDL.LU R15, [R1+0x2b0] ;  /* 0x0002b000010f7983 */ /* 0x000f280000300800 */
[----:B----4-:R0:W-:Y:S04]  /*115a0*/  STL [R1+0x9a4], R15 ;  /* 0x0009a40f01007387 */ /* 0x0101e80000100800 */
[----:B0-----:R-:W4:Y:S01]  /*115b0*/  LDL.LU R15, [R1+0x2c0] ;  /* 0x0002c000010f7983 */ /* 0x001f220000300800 */
[----:B--2---:R-:W-:-:S03]  /*115c0*/  F2FP.SATFINITE.E5M2.F32.PACK_AB_MERGE_C R14, R14, R24, RZ ;  /* 0x000000180e0e723e */ /* 0x004fc600048060ff */
[----:B----4-:R0:W-:Y:S04]  /*115d0*/  STL [R1+0x9ac], R15 ;  /* 0x0009ac0f01007387 */ /* 0x0101e80000100800 */
[----:B0-----:R-:W2:Y:S04]  /*115e0*/  LDL.LU R15, [R1+0x2d8] ;  /* 0x0002d800010f7983 */ /* 0x001ea80000300800 */
        /* <DEDUP_REMOVED lines=71> */
[----:B0-----:R-:W2:Y:S01]  /*11a60*/  LDL.LU R24, [R1+0x2c8] ;  /* 0x0002c80001187983 */ /* 0x001ea20000300800 */
[----:B---3--:R-:W-:-:S03]  /*11a70*/  F2FP.SATFINITE.E5M2.F32.PACK_AB_MERGE_C R21, R21, R15, RZ ;  /* 0x0000000f1515723e */ /* 0x008fc600048060ff */
[----:B------:R-:W3:Y:S04]  /*11a80*/  LDL.LU R15, [R1+0x9ac] ;  /* 0x0009ac00010f7983 */ /* 0x000ee80000300800 */
[----:B------:R0:W-:Y:S04]  /*11a90*/  STL [R1+0x84], R21 ;  /* 0x0000841501007387 */ /* 0x0001e80000100800 */
[----:B0-----:R-:W3:Y:S01]  /*11aa0*/  LDL.LU R21, [R1+0x9a8] ;  /* 0x0009a80001157983 */ /* 0x001ee20000300800 */
[----:B--2---:R-:W-:Y:S02]  /*11ab0*/  F2FP.SATFINITE.E5M2.F32.PACK_AB_MERGE_C R14, R14, R24, RZ ;  /* 0x000000180e0e723e */ /* 0x004fe400048060ff */
[----:B---3--:R-:W-:-:S02]  /*11ac0*/  F2FP.SATFINITE.E5M2.F32.PACK_AB_MERGE_C R21, R21, R15, RZ ;  /* 0x0000000f1515723e */ /* 0x008fc400048060ff */
[----:B------:R-:W4:Y:S04]  /*11ad0*/  LDL.LU R15, [R1+0x9a4] ;  /* 0x0009a400010f7983 */ /* 0x000f280000300800 */
[----:B------:R-:W-:Y:S01]  /*11ae0*/  STL [R1+0x930], R21 ;  /* 0x0009301501007387 */ /* 0x000fe20000100800 */
[----:B------:R-:W-:-:S03]  /*11af0*/  F2FP.SATFINITE.E5M2.F32.PACK_AB_MERGE_C R12, R12, R13, RZ ;  /* 0x0000000d0c0c723e */ /* 0x000fc600048060ff */
[----:B------:R0:W-:Y:S01]  /*11b00*/  STL [R1+0x80], R14 ;  /* 0x0000800e01007387 */ /* 0x0001e20000100800 */
[----:B------:R-:W-:Y:S02]  /*11b10*/  F2FP.SATFINITE.E5M2.F32.PACK_AB_MERGE_C R11, R8, R11, RZ ;  /* 0x0000000b080b723e */ /* 0x000fe400048060ff */
[----:B------:R-:W-:Y:S02]  /*11b20*/  F2FP.SATFINITE.E5M2.F32.PACK_AB_MERGE_C R8, R23, R18, RZ ;  /* 0x000000121708723e */ /* 0x000fe400048060ff */
[----:B------:R-:W-:Y:S02]  /*11b30*/  F2FP.SATFINITE.E5M2.F32.PACK_AB_MERGE_C R0, R0, R22, RZ ;  /* 0x000000160000723e */ /* 0x000fe400048060ff */
[----:B0-----:R-:W-:Y:S02]  /*11b40*/  F2FP.SATFINITE.E5M2.F32.PACK_AB_MERGE_C R14, R20, R17, RZ ;  /* 0x00000011140e723e */ /* 0x001fe400048060ff */
[----:B------:R-:W-:Y:S02]  /*11b50*/  F2FP.SATFINITE.E5M2.F32.PACK_AB_MERGE_C R6, R6, R7, RZ ;  /* 0x000000070606723e */ /* 0x000fe400048060ff */
[----:B------:R-:W-:-:S02]  /*11b60*/  F2FP.SATFINITE.E5M2.F32.PACK_AB_MERGE_C R4, R4, R5, RZ ;  /* 0x000000050404723e */ /* 0x000fc400048060ff */
[----:B----4-:R-:W-:Y:S02]  /*11b70*/  F2FP.SATFINITE.E5M2.F32.PACK_AB_MERGE_C R21, R28, R15, RZ ;  /* 0x0000000f1c15723e */ /* 0x010fe400048060ff */
[----:B------:R-:W-:-:S03]  /*11b80*/  F2FP.SATFINITE.E5M2.F32.PACK_AB_MERGE_C R15, R29, R16, RZ ;  /* 0x000000101d0f723e */ /* 0x000fc600048060ff */
[----:B------:R-:W-:Y:S04]  /*11b90*/  STL [R1+0x2b4], R21 ;  /* 0x0002b41501007387 */ /* 0x000fe80000100800 */
[----:B------:R-:W-:Y:S04]  /*11ba0*/  STL [R1+0x2b0], R15 ;  /* 0x0002b00f01007387 */ /* 0x000fe80000100800 */
        /* <DEDUP_REMOVED lines=13> */
[----:B0-----:R-:W-:-:S03]  /*11c80*/  F2FP.SATFINITE.E5M2.F32.PACK_AB_MERGE_C R0, R2, R3, RZ ;  /* 0x000000030200723e */ /* 0x001fc600048060ff */
[----:B------:R-:W-:Y:S04]  /*11c90*/  STL [R1+0x2c], R4 ;  /* 0x00002c0401007387 */ /* 0x000fe80000100800 */
[----:B------:R-:W2:Y:S04]  /*11ca0*/  LDL.LU R9, [R1+0x26c] ;  /* 0x00026c0001097983 */ /* 0x000ea80000300800 */
[----:B------:R-:W-:Y:S04]  /*11cb0*/  STL [R1+0x28], R0 ;  /* 0x0000280001007387 */ /* 0x000fe80000100800 */
[----:B------:R-:W3:Y:S04]  /*11cc0*/  LDL.LU R22, [R1+0x254] ;  /* 0x0002540001167983 */ /* 0x000ee80000300800 */
[----:B------:R-:W4:Y:S04]  /*11cd0*/  LDL.LU R23, [R1+0x25c] ;  /* 0x00025c0001177983 */ /* 0x000f280000300800 */
[----:B----4-:R0:W-:Y:S04]  /*11ce0*/  STL [R1+0x9a0], R23 ;  /* 0x0009a01701007387 */ /* 0x0101e80000100800 */
[----:B0-----:R-:W3:Y:S04]  /*11cf0*/  LDL.LU R23, [R1+0x250] ;  /* 0x0002500001177983 */ /* 0x001ee80000300800 */
[----:B------:R-:W4:Y:S04]  /*11d00*/  LDL.LU R21, [R1+0x224] ;  /* 0x0002240001157983 */ /* 0x000f280000300800 */
[----:B----4-:R0:W-:Y:S04]  /*11d10*/  STL [R1+0x980], R21 ;  /* 0x0009801501007387 */ /* 0x0101e80000100800 */
[----:B0-----:R-:W4:Y:S04]  /*11d20*/  LDL.LU R21, [R1+0x238] ;  /* 0x0002380001157983 */ /* 0x001f280000300800 */
        /* <DEDUP_REMOVED lines=8> */
[----:B------:R-:W2:Y:S04]  /*11db0*/  LDL.LU R24, [R1+0x228] ;  /* 0x0002280001187983 */ /* 0x000ea80000300800 */
[----:B--2---:R0:W-:Y:S04]  /*11dc0*/  STL [R1+0x988], R24 ;  /* 0x0009881801007387 */ /* 0x0041e80000100800 */
[----:B0-----:R-:W2:Y:S04]  /*11dd0*/  LDL.LU R24, [R1+0x230] ;  /* 0x0002300001187983 */ /* 0x001ea80000300800 */
[----:B--2---:R0:W-:Y:S04]  /*11de0*/  STL [R1+0x990], R24 ;  /* 0x0009901801007387 */ /* 0x0041e80000100800 */
[----:B0-----:R-:W2:Y:S01]  /*11df0*/  LDL.LU R24, [R1+0x248] ;  /* 0x0002480001187983 */ /* 0x001ea20000300800 */
[----:B------:R-:W-:-:S02]  /*11e00*/  F2FP.SATFINITE.E5M2.F32.PACK_AB_MERGE_C R0, R9, R10, RZ ;  /* 0x0000000a0900723e */ /* 0x000fc400048060ff */
[----:B---3--:R-:W-:Y:S01]  /*11e10*/  F2FP.SATFINITE.E5M2.F32.PACK_AB_MERGE_C R22, R22, R23, RZ ;  /* 0x000000171616723e */ /* 0x008fe200048060ff */
[----:B--2---:R0:W-:Y:S04]  /*11e20*/  STL [R1+0x998], R24 ;  /* 0x0009981801007387 */ /* 0x0041e80000100800 */
[----:B0-----:R-:W2:Y:S04]  /*11e30*/  LDL.LU R24, [R1+0x240] ;  /* 0x0002400001187983 */ /* 0x001ea80000300800 */
[----:B------:R-:W3:Y:S04]  /*11e40*/  LDL.LU R14, [R1+0x22c] ;  /* 0x00022c00010e7983 */ /* 0x000ee80000300800 */
        /* <DEDUP_REMOVED lines=21> */
[----:B0-----:R-:W2:Y:S04]  /*11fa0*/  LDL.LU R0, [R1+0x1d0] ;  /* 0x0001d00001007983 */ /* 0x001ea80000300800 */
[----:B------:R-:W2:Y:S04]  /*11fb0*/  LDL.LU R19, [R1+0x1d4] ;  /* 0x0001d40001137983 */ /* 0x000ea80000300800 */
[----:B------:R-:W2:Y:S04]  /*11fc0*/  LDL.LU R10, [R1+0x1d8] ;  /* 0x0001d800010a7983 */ /* 0x000ea80000300800 */
[----:B------:R-:W2:Y:S04]  /*11fd0*/  LDL.LU R9, [R1+0x1dc] ;  /* 0x0001dc0001097983 */ /* 0x000ea80000300800 */
[----:B------:R-:W4:Y:S04]  /*11fe0*/  LDL.LU R23, [R1+0x9a0] ;  /* 0x0009a00001177983 */ /* 0x000f280000300800 */
[----:B------:R0:W-:Y:S04]  /*11ff0*/  STL [R1+0x918], R22 ;  /* 0x0009181601007387 */ /* 0x0001e80000100800 */
[----:B0-----:R-:W2:Y:S01]  /*12000*/  LDL.LU R22, [R1+0x220] ;  /* 0x0002200001167983 */ /* 0x001ea20000300800 */
[----:B----4-:R-:W-:-:S03]  /*12010*/  F2FP.SATFINITE.E5M2.F32.PACK_AB_MERGE_C R23, R23, R21, RZ ;  /* 0x000000151717723e */ /* 0x010fc600048060ff */
[----:B------:R-:W2:Y:S04]  /*12020*/  LDL.LU R21, [R1+0x99c] ;  /* 0x00099c0001157983 */ /* 0x000ea80000300800 */
[----:B------:R0:W-:Y:S04]  /*12030*/  STL [R1+0x960], R23 ;  /* 0x0009601701007387 */ /* 0x0001e80000100800 */
[----:B0-----:R-:W4:Y:S01]  /*12040*/  LDL.LU R23, [R1+0x23c] ;  /* 0x00023c0001177983 */ /* 0x001f220000300800 */
[----:B--2---:R-:W-:-:S03]  /*12050*/  F2FP.SATFINITE.E5M2.F32.PACK_AB_MERGE_C R21, R21, R24, RZ ;  /* 0x000000181515723e */ /* 0x004fc600048060ff */
        /* <DEDUP_REMOVED lines=10> */
[----:B0-----:R-:W4:Y:S02]  /*12100*/  LDL.LU R21, [R1+0x984] ;  /* 0x0009840001157983 */ /* 0x001f240000300800 */
[----:B----4-:R-:W-:-:S02]  /*12110*/  F2FP.SATFINITE.E5M2.F32.PACK_AB_MERGE_C R23, R23, R21, RZ ;  /* 0x000000151717723e */ /* 0x010fc400048060ff */
[----:B------:R-:W2:Y:S01]  /*12120*/  LDL.LU R21, [R1+0x980] ;  /* 0x0009800001157983 */ /* 0x000ea20000300800 */
[----:B------:R-:W-:Y:S02]  /*12130*/  F2FP.SATFINITE.E5M2.F32.PACK_AB_MERGE_C R6, R6, R7, RZ ;  /* 0x000000070606723e */ /* 0x000fe400048060ff */
[----:B------:R-:W-:Y:S01]  /*12140*/  F2FP.SATFINITE.E5M2.F32.PACK_AB_MERGE_C R4, R4, R5, RZ ;  /* 0x000000050404723e */ /* 0x000fe200048060ff */
[----:B------:R-:W-:Y:S01]  /*12150*/  STL [R1+0x2ec], R23 ;  /* 0x0002ec1701007387 */ /* 0x000fe20000100800 */
[----:B------:R-:W-:Y:S02]  /*12160*/  F2FP.SATFINITE.E5M2.F32.PACK_AB_MERGE_C R2, R2, R3, RZ ;  /* 0x000000030202723e */ /* 0x000fe400048060ff */
[----:B------:R-:W-:Y:S02]  /*12170*/  F2FP.SATFINITE.E5M2.F32.PACK_AB_MERGE_C R27, R27, R16, RZ ;  /* 0x000000101b1b723e */ /* 0x000fe400048060ff */
[----:B------:R-:W-:Y:S02]  /*12180*/  F2FP.SATFINITE.E5M2.F32.PACK_AB_MERGE_C R26, R26, R20, RZ ;  /* 0x000000141a1a723e */ /* 0x000fe400048060ff */
[----:B------:R-:W-:-:S02]  /*12190*/  F2FP.SATFINITE.E5M2.F32.PACK_AB_MERGE_C R25, R25, R11, RZ ;  /* 0x0000000b1919723e */ /* 0x000fc400048060ff */
[----:B------:R-:W-:Y:S02]  /*121a0*/  F2FP.SATFINITE.E5M2.F32.PACK_AB_MERGE_C R12, R12, R13, RZ ;  /* 0x0000000d0c0c723e */ /* 0x000fe400048060ff */
[----:B------:R-:W-:Y:S02]  /*121b0*/  F2FP.SATFINITE.E5M2.F32.PACK_AB_MERGE_C R11, R18, R8, RZ ;  /* 0x00000008120b723e */ /* 0x000fe400048060ff */
[----:B--2---:R-:W-:Y:S02]  /*121c0*/  F2FP.SATFINITE.E5M2.F32.PACK_AB_MERGE_C R22, R21, R22, RZ ;  /* 0x000000161516723e */ /* 0x004fe400048060ff */
[----:B---3--:R-:W-:Y:S02]  /*121d0*/  F2FP.SATFINITE.E5M2.F32.PACK_AB_MERGE_C R21, R14, R24, RZ ;  /* 0x000000180e15723e */ /* 0x008fe400048060ff */
[----:B------:R-:W-:Y:S01]  /*121e0*/  F2FP.SATFINITE.E5M2.F32.PACK_AB_MERGE_C R14, R28, R15, RZ ;  /* 0x0000000f1c0e723e */ /* 0x000fe200048060ff */
[----:B------:R-:W-:Y:S04]  /*121f0*/  STL [R1+0x44], R22 ;  /* 0x0000441601007387 */ /* 0x000fe80000100800 */
[----:B------:R-:W-:Y:S04]  /*12200*/  STL [R1+0x2e4], R21 ;  /* 0x0002e41501007387 */ /* 0x000fe80000100800 */
[----:B------:R0:W-:Y:S04]  /*12210*/  STL [R1+0x40], R14 ;  /* 0x0000400e01007387 */ /* 0x0001e80000100800 */
[----:B------:R-:W-:Y:S04]  /*12220*/  STL [R1+0x2d8], R6 ;  /* 0x0002d80601007387 */ /* 0x000fe80000100800 */
[----:B------:R-:W2:Y:S04]  /*12230*/  LDL.LU R7, [R1+0x1c0] ;  /* 0x0001c00001077983 */ /* 0x000ea80000300800 */
[----:B------:R3:W-:Y:S01]  /*12240*/  STL [R1+0x340], R4 ;  /* 0x0003400401007387 */ /* 0x0007e20000100800 */
[----:B0-----:R-:W-:-:S03]  /*12250*/  F2FP.SATFINITE.E5M2.F32.PACK_AB_MERGE_C R14, R17, R29, RZ ;  /* 0x0000001d110e723e */ /* 0x001fc600048060ff */
[----:B---3--:R-:W2:Y:S04]  /*12260*/  LDL.LU R4, [R1+0x1c4] ;  /* 0x0001c40001047983 */ /* 0x008ea80000300800 */
[----:B------:R0:W-:Y:S04]  /*12270*/  STL [R1+0x348], R2 ;  /* 0x0003480201007387 */ /* 0x0001e80000100800 */
[----:B------:R-:W3:Y:S04]  /*12280*/  LDL.LU R6, [R1+0x1c8] ;  /* 0x0001c80001067983 */ /* 0x000ee80000300800 */
[----:B0-----:R-:W3:Y:S04]  /*12290*/  LDL.LU R2, [R1+0x1cc] ;  /* 0x0001cc0001027983 */ /* 0x001ee80000300800 */
[----:B------:R-:W4:Y:S04]  /*122a0*/  LDL.LU R5, [R1+0x1b0] ;  /* 0x0001b00001057983 */ /* 0x000f280000300800 */
[----:B------:R-:W4:Y:S04]  /*122b0*/  LDL.LU R3, [R1+0x1b4] ;  /* 0x0001b40001037983 */ /* 0x000f280000300800 */
[----:B------:R-:W-:Y:S04]  /*122c0*/  STL [R1+0x964], R27 ;  /* 0x0009641b01007387 */ /* 0x000fe80000100800 */
[----:B------:R-:W-:Y:S04]  /*122d0*/  STL [R1+0x968], R26 ;  /* 0x0009681a01007387 */ /* 0x000fe80000100800 */
[----:B------:R-:W-:Y:S04]  /*122e0*/  STL [R1+0x18], R14 ;  /* 0x0000180e01007387 */ /* 0x000fe80000100800 */
[----:B------:R-:W-:Y:S04]  /*122f0*/  STL [R1+0x96c], R25 ;  /* 0x00096c1901007387 */ /* 0x000fe80000100800 */
[----:B------:R-:W-:Y:S04]  /*12300*/  STL [R1+0x14], R12 ;  /* 0x0000140c01007387 */ /* 0x000fe80000100800 */
[----:B------:R-:W-:Y:S04]  /*12310*/  STL [R1+0x10], R11 ;  /* 0x0000100b01007387 */ /* 0x000fe80000100800 */
[----:B------:R-:W2:Y:S01]  /*12320*/  LDL.LU R22, [R1+0x1a8] ;  /* 0x0001a80001167983 */ /* 0x000ea20000300800 */
[----:B------:R-:W-:-:S02]  /*12330*/  F2FP.SATFINITE.E5M2.F32.PACK_AB_MERGE_C R8, R19, R0, RZ ;  /* 0x000000001308723e */ /* 0x000fc400048060ff */
[----:B------:R-:W-:-:S03]  /*12340*/  F2FP.SATFINITE.E5M2.F32.PACK_AB_MERGE_C R0, R9, R10, RZ ;  /* 0x0000000a0900723e */ /* 0x000fc600048060ff */
[----:B------:R-:W-:Y:S04]  /*12350*/  STL [R1+0x15c], R8 ;  /* 0x00015c0801007387 */ /* 0x000fe80000100800 */
[----:B--2---:R0:W-:Y:S04]  /*12360*/  STL [R1+0x970], R22 ;  /* 0x0009701601007387 */ /* 0x0041e80000100800 */
[----:B------:R-:W-:Y:S04]  /*12370*/  STL [R1+0x160], R0 ;  /* 0x0001600001007387 */ /* 0x000fe80000100800 */
[----:B0-----:R-:W2:Y:S04]  /*12380*/  LDL.LU R22, [R1+0x1a4] ;  /* 0x0001a40001167983 */ /* 0x001ea80000300800 */
[----:B--2---:R0:W-:Y:S04]  /*12390*/  STL [R1+0x978], R22 ;  /* 0x0009781601007387 */ /* 0x0041e80000100800 */
[----:B0-----:R-:W2:Y:S04]  /*123a0*/  LDL.LU R22, [R1+0x1bc] ;  /* 0x0001bc0001167983 */ /* 0x001ea80000300800 */
[----:B------:R-:W2:Y:S04]  /*123b0*/  LDL.LU R29, [R1+0x1ac] ;  /* 0x0001ac00011d7983 */ /* 0x000ea80000300800 */
[----:B--2---:R0:W-:Y:S04]  /*123c0*/  STL [R1+0x974], R29 ;  /* 0x0009741d01007387 */ /* 0x0041e80000100800 */
[----:B0-----:R-:W2:Y:S01]  /*123d0*/  LDL.LU R29, [R1+0x1a0] ;  /* 0x0001a000011d7983 */ /* 0x001ea20000300800 */
[----:B------:R-:W-:-:S02]  /*123e0*/  F2FP.SATFINITE.E5M2.F32.PACK_AB_MERGE_C R0, R4, R7, RZ ;  /* 0x000000070400723e */ /* 0x000fc400048060ff */
[----:B----4-:R-:W-:Y:S01]  /*123f0*/  F2FP.SATFINITE.E5M2.F32.PACK_AB_MERGE_C R3, R3, R5, RZ ;  /* 0x000000050303723e */ /* 0x010fe200048060ff */
[----:B--2---:R0:W-:Y:S04]  /*12400*/  STL [R1+0x97c], R29 ;  /* 0x00097c1d01007387 */ /* 0x0041e80000100800 */
[----:B0-----:R-:W2:Y:S04]  /*12410*/  LDL.LU R29, [R1+0x1b8] ;  /* 0x0001b800011d7983 */ /* 0x001ea80000300800 */
[----:B------:R-:W4:Y:S04]  /*12420*/  LDL.LU R20, [R1+0x120] ;  /* 0x0001200001147983 */ /* 0x000f280000300800 */
[----:B------:R-:W4:Y:S04]  /*12430*/  LDL.LU R13, [R1+0x124] ;  /* 0x00012400010d7983 */ /* 0x000f280000300800 */
[----:B------:R-:W4:Y:S04]  /*12440*/  LDL.LU R11, [R1+0x128] ;  /* 0x00012800010b7983 */ /* 0x000f280000300800 */
[----:B------:R-:W4:Y:S04]  /*12450*/  LDL.LU R9, [R1+0x12c] ;  /* 0x00012c0001097983 */ /* 0x000f280000300800 */
[----:B------:R-:W4:Y:S04]  /*12460*/  LDL.LU R8, [R1+0x110] ;  /* 0x0001100001087983 */ /* 0x000f280000300800 */
[----:B------:R-:W4:Y:S04]  /*12470*/  LDL.LU R4, [R1+0x114] ;  /* 0x0001140001047983 */ /* 0x000f280000300800 */
[----:B------:R3:W-:Y:S04]  /*12480*/  STL [R1+0x2c8], R0 ;  /* 0x0002c80001007387 */ /* 0x0007e80000100800 */
[----:B------:R-:W4:Y:S01]  /*12490*/  LDL.LU R18, [R1+0x118] ;  /* 0x0001180001127983 */ /* 0x000f220000300800 */
[----:B---3--:R-:W-:-:S03]  /*124a0*/  F2FP.SATFINITE.E5M2.F32.PACK_AB_MERGE_C R0, R2, R6, RZ ;  /* 0x000000060200723e */ /* 0x008fc600048060ff */
[----:B------:R-:W3:Y:S04]  /*124b0*/  LDL.LU R2, [R1+0x11c] ;  /* 0x00011c0001027983 */ /* 0x000ee80000300800 */
[----:B------:R0:W-:Y:S04]  /*124c0*/  STL [R1+0x2e0], R0 ;  /* 0x0002e00001007387 */ /* 0x0001e80000100800 */
[----:B------:R-:W3:Y:S04]  /*124d0*/  LDL.LU R25, [R1+0xf0] ;  /* 0x0000f00001197983 */ /* 0x000ee80000300800 */
[----:B0-----:R-:W3:Y:S04]  /*124e0*/  LDL.LU R0, [R1+0xf4] ;  /* 0x0000f40001007983 */ /* 0x001ee80000300800 */
[----:B------:R0:W-:Y:S04]  /*124f0*/  STL [R1+0x2c0], R3 ;  /* 0x0002c00301007387 */ /* 0x0001e80000100800 */
[----:B------:R-:W3:Y:S04]  /*12500*/  LDL.LU R12, [R1+0xf8] ;  /* 0x0000f800010c7983 */ /* 0x000ee80000300800 */
[----:B0-----:R-:W3:Y:S04]  /*12510*/  LDL.LU R3, [R1+0xfc] ;  /* 0x0000fc0001037983 */ /* 0x001ee80000300800 */
[----:B------:R-:W3:Y:S04]  /*12520*/  LDL.LU R26, [R1+0xd0] ;  /* 0x0000d000011a7983 */ /* 0x000ee80000300800 */
        /* <DEDUP_REMOVED lines=13> */
[----:B------:R-:W3:Y:S01]  /*12600*/  LDL.LU R10, [R1+0x7c] ;  /* 0x00007c00010a7983 */ /* 0x000ee20000300800 */
[----:B--2---:R-:W-:-:S03]  /*12610*/  F2FP.SATFINITE.E5M2.F32.PACK_AB_MERGE_C R22, R22, R29, RZ ;  /* 0x0000001d1616723e */ /* 0x004fc600048060ff */
[----:B------:R-:W2:Y:S04]  /*12620*/  LDL.LU R29, [R1+0x97c] ;  /* 0x00097c00011d7983 */ /* 0x000ea80000300800 */
[----:B------:R0:W-:Y:S04]  /*12630*/  STL [R1+0x2dc], R22 ;  /* 0x0002dc1601007387 */ /* 0x0001e80000100800 */
[----:B0-----:R-:W2:Y:S02]  /*12640*/  LDL.LU R22, [R1+0x978] ;  /* 0x0009780001167983 */ /* 0x001ea40000300800 */
[----:B--2---:R-:W-:-:S02]  /*12650*/  F2FP.SATFINITE.E5M2.F32.PACK_AB_MERGE_C R22, R22, R29, RZ ;  /* 0x0000001d1616723e */ /* 0x004fc400048060ff */
[----:B------:R-:W2:Y:S04]  /*12660*/  LDL.LU R29, [R1+0x974] ;  /* 0x00097400011d7983 */ /* 0x000ea80000300800 */
[----:B------:R0:W-:Y:S04]  /*12670*/  STL [R1+0x2ac], R22 ;  /* 0x0002ac1601007387 */ /* 0x0001e80000100800 */
[----:B0-----:R-:W2:Y:S01]  /*12680*/  LDL.LU R22, [R1+0x970] ;  /* 0x0009700001167983 */ /* 0x001ea20000300800 */
[----:B----4-:R-:W-:Y:S02]  /*12690*/  F2FP.SATFINITE.E5M2.F32.PACK_AB_MERGE_C R13, R13, R20, RZ ;  /* 0x000000140d0d723e */ /* 0x010fe400048060ff */
[----:B------:R-:W-:-:S02]  /*126a0*/  F2FP.SATFINITE.E5M2.F32.PACK_AB_MERGE_C R11, R9, R11, RZ ;  /* 0x0000000b090b723e */ /* 0x000fc400048060ff */
[----:B------:R-:W-:Y:S02]  /*126b0*/  F2FP.SATFINITE.E5M2.F32.PACK_AB_MERGE_C R4, R4, R8, RZ ;  /* 0x000000080404723e */ /* 0x000fe400048060ff */
[----:B---3--:R-:W-:Y:S02]  /*126c0*/  F2FP.SATFINITE.E5M2.F32.PACK_AB_MERGE_C R2, R2, R18, RZ ;  /* 0x000000120202723e */ /* 0x008fe400048060ff */
[----:B--2---:R-:W-:-:S05]  /*126d0*/  F2FP.SATFINITE.E5M2.F32.PACK_AB_MERGE_C R22, R29, R22, RZ ;  /* 0x000000161d16723e */ /* 0x004fca00048060ff */
[----:B------:R-:W-:Y:S04]  /*126e0*/  STL [R1+0x2cc], R22 ;  /* 0x0002cc1601007387 */ /* 0x000fe80000100800 */
[----:B------:R-:W2:Y:S04]  /*126f0*/  LDL.LU R29, [R1+0x60] ;  /* 0x00006000011d7983 */ /* 0x000ea80000300800 */
[----:B------:R-:W-:Y:S04]  /*12700*/  STL [R1+0x328], R13 ;  /* 0x0003280d01007387 */ /* 0x000fe80000100800 */
[----:B------:R-:W2:Y:S04]  /*12710*/  LDL.LU R9, [R1+0x64] ;  /* 0x0000640001097983 */ /* 0x000ea80000300800 */
[----:B------:R-:W-:Y:S04]  /*12720*/  STL [R1+0x32c], R11 ;  /* 0x00032c0b01007387 */ /* 0x000fe80000100800 */
[----:B------:R0:W-:Y:S04]  /*12730*/  STL [R1+0x90c], R4 ;  /* 0x00090c0401007387 */ /* 0x0001e80000100800 */
[----:B0-----:R-:W3:Y:S04]  /*12740*/  LDL.LU R4, [R1+0x94] ;  /* 0x0000940001047983 */ /* 0x001ee80000300800 */
[----:B------:R-:W4:Y:S04]  /*12750*/  LDL.LU R20, [R1+0x68] ;  /* 0x0000680001147983 */ /* 0x000f280000300800 */
[----:B------:R-:W4:Y:S04]  /*12760*/  LDL.LU R13, [R1+0x6c] ;  /* 0x00006c00010d7983 */ /* 0x000f280000300800 */
[----:B------:R-:W4:Y:S04]  /*12770*/  LDL.LU R11, [R1+0x50] ;  /* 0x00005000010b7983 */ /* 0x000f280000300800 */
[----:B------:R-:W4:Y:S04]  /*12780*/  LDL.LU R8, [R1+0x54] ;  /* 0x0000540001087983 */ /* 0x000f280000300800 */
[----:B------:R-:W4:Y:S04]  /*12790*/  LDL.LU R18, [R1+0x58] ;  /* 0x0000580001127983 */ /* 0x000f280000300800 */
[----:B------:R-:W4:Y:S01]  /*127a0*/  LDL.LU R22, [R1+0x5c] ;  /* 0x00005c0001167983 */ /* 0x000f220000300800 */
[----:B------:R-:W-:-:S02]  /*127b0*/  F2FP.SATFINITE.E5M2.F32.PACK_AB_MERGE_C R0, R0, R25, RZ ;  /* 0x000000190000723e */ /* 0x000fc400048060ff */
[----:B------:R-:W-:Y:S01]  /*127c0*/  F2FP.SATFINITE.E5M2.F32.PACK_AB_MERGE_C R3, R3, R12, RZ ;  /* 0x0000000c0303723e */ /* 0x000fe200048060ff */
[----:B------:R-:W4:Y:S01]  /*127d0*/  LDL.LU R25, [R1+0x96c] ;  /* 0x00096c0001197983 */ /* 0x000f220000300800 */
[----:B------:R-:W-:Y:S02]  /*127e0*/  F2FP.SATFINITE.E5M2.F32.PACK_AB_MERGE_C R15, R15, R23, RZ ;  /* 0x000000170f0f723e */ /* 0x000fe400048060ff */
[----:B------:R-:W-:Y:S01]  /*127f0*/  F2FP.SATFINITE.E5M2.F32.PACK_AB_MERGE_C R5, R5, R26, RZ ;  /* 0x0000001a0505723e */ /* 0x000fe200048060ff */
[----:B------:R-:W4:Y:S01]  /*12800*/  LDL.LU R12, [R1+0xc] ;  /* 0x00000c00010c7983 */ /* 0x000f220000300800 */
[----:B------:R-:W-:Y:S02]  /*12810*/  F2FP.SATFINITE.E5M2.F32.PACK_AB_MERGE_C R6, R6, R27, RZ ;  /* 0x0000001b0606723e */ /* 0x000fe400048060ff */
[----:B------:R-:W-:Y:S01]  /*12820*/  F2FP.SATFINITE.E5M2.F32.PACK_AB_MERGE_C R7, R7, R16, RZ ;  /* 0x000000100707723e */ /* 0x000fe200048060ff */
[----:B------:R-:W4:Y:S04]  /*12830*/  LDL.LU R26, [R1+0x968] ;  /* 0x00096800011a7983 */ /* 0x000f280000300800 */
[----:B------:R-:W4:Y:S04]  /*12840*/  LDL.LU R27, [R1+0x964] ;  /* 0x00096400011b7983 */ /* 0x000f280000300800 */
[----:B------:R-:W4:Y:S04]  /*12850*/  LDL.LU R23, [R1+0x960] ;  /* 0x0009600001177983 */ /* 0x000f280000300800 */
[----:B------:R0:W-:Y:S01]  /*12860*/  STL [R1+0x148], R15 ;  /* 0x0001480f01007387 */ /* 0x0001e20000100800 */
[----:B------:R-:W-:-:S03]  /*12870*/  F2FP.SATFINITE.E5M2.F32.PACK_AB_MERGE_C R14, R28, R14, RZ ;  /* 0x0000000e1c0e723e */ /* 0x000fc600048060ff */
[----:B0-----:R-:W4:Y:S04]  /*12880*/  LDL.LU R15, [R1+0x95c] ;  /* 0x00095c00010f7983 */ /* 0x001f280000300800 */
[----:B------:R-:W4:Y:S04]  /*12890*/  LDL.LU R16, [R1+0x958] ;  /* 0x0009580001107983 */ /* 0x000f280000300800 */
[----:B------:R0:W-:Y:S04]  /*128a0*/  STL [R1+0x144], R7 ;  /* 0x0001440701007387 */ /* 0x0001e80000100800 */
[----:B0-----:R-:W4:Y:S01]  /*128b0*/  LDL.LU R7, [R1+0x790] ;  /* 0x0007900001077983 */ /* 0x001f220000300800 */
[----:B--2---:R-:W-:-:S02]  /*128c0*/  F2FP.SATFINITE.E5M2.F32.PACK_AB_MERGE_C R9, R9, R29, RZ ;  /* 0x0000001d0909723e */ /* 0x004fc400048060ff */
[----:B---3--:R-:W-:Y:S02]  /*128d0*/  F2FP.SATFINITE.E5M2.F32.PACK_AB_MERGE_C R4, R4, R17, RZ ;  /* 0x000000110404723e */ /* 0x008fe400048060ff */
[----:B------:R-:W2:Y:S04]  /*128e0*/  LDL.LU R17, [R1+0x954] ;  /* 0x0009540001117983 */ /* 0x000ea80000300800 */
[----:B------:R0:W-:Y:S02]  /*128f0*/  STL [R1+0x2bc], R4 ;  /* 0x0002bc0401007387 */ /* 0x0001e40000100800 */
[----:B0-----:R-:W-:-:S05]  /*12900*/  F2FP.SATFINITE.E5M2.F32.PACK_AB_MERGE_C R4, R24, R21, RZ ;  /* 0x000000151804723e */ /* 0x001fca00048060ff */
[----:B------:R0:W-:Y:S04]  /*12910*/  STL [R1+0x2d4], R4 ;  /* 0x0002d40401007387 */ /* 0x0001e80000100800 */
[----:B------:R3:W-:Y:S01]  /*12920*/  STL [R1+0x2b8], R14 ;  /* 0x0002b80e01007387 */ /* 0x0007e20000100800 */
[----:B0-----:R-:W-:-:S03]  /*12930*/  F2FP.SATFINITE.E5M2.F32.PACK_AB_MERGE_C R4, R10, R19, RZ ;  /* 0x000000130a04723e */ /* 0x001fc600048060ff */
[----:B------:R-:W2:Y:S01]  /*12940*/  LDL R10, [R1+0x48] ;  /* 0x00004800010a7983 */ /* 0x000ea20000100800 */
[----:B----4-:R-:W-:-:S03]  /*12950*/  F2FP.SATFINITE.E5M2.F32.PACK_AB_MERGE_C R13, R13, R20, RZ ;  /* 0x000000140d0d723e */ /* 0x010fc600048060ff */
[----:B------:R-:W4:Y:S04]  /*12960*/  LDL.LU R24, [R1+0x458] ;  /* 0x0004580001187983 */ /* 0x000f280000300800 */
[----:B------:R-:W-:Y:S04]  /*12970*/  STL [R1+0x2d0], R4 ;  /* 0x0002d00401007387 */ /* 0x000fe80000100800 */
[----:B------:R-:W4:Y:S01]  /*12980*/  LDL.LU R21, [R1+0x454] ;  /* 0x0004540001157983 */ /* 0x000f220000300800 */
[----:B------:R-:W-:-:S03]  /*12990*/  F2FP.SATFINITE.E5M2.F32.PACK_AB_MERGE_C R8, R8, R11, RZ ;  /* 0x0000000b0808723e */ /* 0x000fc600048060ff */
[----:B---3--:R-:W3:Y:S04]  /*129a0*/  LDL.LU R14, [R1+0x450] ;  /* 0x00045000010e7983 */ /* 0x008ee80000300800 */
[----:B------:R-:W3:Y:S04]  /*129b0*/  LDL.LU R28, [R1+0x188] ;  /* 0x00018800011c7983 */ /* 0x000ee80000300800 */
[----:B------:R-:W3:Y:S04]  /*129c0*/  LDL.LU R29, [R1+0x184] ;  /* 0x00018400011d7983 */ /* 0x000ee80000300800 */
[----:B------:R-:W-:Y:S04]  /*129d0*/  STL [R1+0x2a4], R9 ;  /* 0x0002a40901007387 */ /* 0x000fe80000100800 */
[----:B------:R-:W3:Y:S04]  /*129e0*/  LDL.LU R20, [R1+0x950] ;  /* 0x0009500001147983 */ /* 0x000ee80000300800 */
[----:B------:R0:W-:Y:S01]  /*129f0*/  STL [R1+0x2c4], R13 ;  /* 0x0002c40d01007387 */ /* 0x0001e20000100800 */
[----:B------:R-:W-:-:S03]  /*12a00*/  F2FP.SATFINITE.E5M2.F32.PACK_AB_MERGE_C R22, R22, R18, RZ ;  /* 0x000000121616723e */ /* 0x000fc600048060ff */
[----:B0-----:R-:W3:Y:S04]  /*12a10*/  LDL.LU R13, [R1+0x94c] ;  /* 0x00094c00010d7983 */ /* 0x001ee80000300800 */
[----:B------:R-:W3:Y:S04]  /*12a20*/  LDL.LU R11, [R1+0x948] ;  /* 0x00094800010b7983 */ /* 0x000ee80000300800 */
[----:B------:R0:W-:Y:S04]  /*12a30*/  STL [R1+0x2fc], R8 ;  /* 0x0002fc0801007387 */ /* 0x0001e80000100800 */
[----:B0-----:R-:W3:Y:S04]  /*12a40*/  LDL.LU R8, [R1+0x944] ;  /* 0x0009440001087983 */ /* 0x001ee80000300800 */
[----:B------:R-:W3:Y:S01]  /*12a50*/  LDL.LU R18, [R1+0x940] ;  /* 0x0009400001127983 */ /* 0x000ee20000300800 */
[----:B------:R-:W0:Y:S03]  /*12a60*/  S2R R9, SR_TID.X ;  /* 0x0000000000097919 */ /* 0x000e260000002100 */
[----:B------:R0:W-:Y:S02]  /*12a70*/  STL [R1+0x2f8], R22 ;  /* 0x0002f81601007387 */ /* 0x0001e40000100800 */
[----:B0-----:R-:W-:-:S04]  /*12a80*/  SHF.R.U32.HI R22, RZ, 0x8, R9 ;  /* 0x00000008ff167819 */ /* 0x001fc80000011609 */
[----:B------:R-:W-:-:S04]  /*12a90*/  SGXT.U32 R22, R22, 0x1 ;  /* 0x000000011616781a */ /* 0x000fc80000000000 */
[C-C-:B--2---:R-:W-:Y:S02]  /*12aa0*/  LOP3.LUT R9, R10.reuse, 0x1fe, R22.reuse, 0xfe, !PT ;  /* 0x000001fe0a097812 */ /* 0x144fe400078efe16 */
[----:B------:R-:W-:Y:S02]  /*12ab0*/  LOP3.LUT R10, R10, 0x20, R22, 0xfe, !PT ;  /* 0x000000200a0a7812 */ /* 0x000fe400078efe16 */
[----:B------:R-:W-:Y:S02]  /*12ac0*/  LOP3.LUT R22, R12, 0xffff, RZ, 0xc0, !PT ;  /* 0x0000ffff0c167812 */ /* 0x000fe400078ec0ff */
[----:B---3--:R-:W-:Y:S02]  /*12ad0*/  LOP3.LUT R12, R18, 0xffff, RZ, 0xc0, !PT ;  /* 0x0000ffff120c7812 */ /* 0x008fe400078ec0ff */
[----:B------:R-:W2:Y:S01]  /*12ae0*/  LDL R18, [R1+0x7d4] ;  /* 0x0007d40001127983 */ /* 0x000ea20000100800 */
[----:B------:R-:W0:Y:S01]  /*12af0*/  S2R R4, SR_TID.X ;  /* 0x0000000000047919 */ /* 0x000e220000002100 */
[----:B-1----:R-:W-:Y:S01]  /*12b00*/  ULEA UR4, UR5, UR4, 0x18 ;  /* 0x0000000405047291 */ /* 0x002fe2000f8ec0ff */
[----:B------:R-:W-:Y:S01]  /*12b10*/  LOP3.LUT R7, R7, 0x80, RZ, 0xc0, !PT ;  /* 0x0000008007077812 */ /* 0x000fe200078ec0ff */
[----:B------:R-:W1:Y:S01]  /*12b20*/  LDCU UR5, c[0x0][0x39c] ;  /* 0x00007380ff0577ac */ /* 0x000e620008000800 */
[----:B------:R-:W-:Y:S01]  /*12b30*/  LOP3.LUT R8, R8, 0xffff, RZ, 0xc0, !PT ;  /* 0x0000ffff08087812 */ /* 0x000fe200078ec0ff */
[----:B------:R-:W-:Y:S04]  /*12b40*/  STL [R1+0x3c], R22 ;  /* 0x00003c1601007387 */ /* 0x000fe80000100800 */
[----:B------:R-:W-:Y:S04]  /*12b50*/  STL [R1+0x38], R12 ;  /* 0x0000380c01007387 */ /* 0x000fe80000100800 */
[----:B------:R3:W-:Y:S01]  /*12b60*/  STL [R1+0x58], R8 ;  /* 0x0000580801007387 */ /* 0x0007e20000100800 */
[----:B0-----:R-:W-:-:S05]  /*12b70*/  IMAD.SHL.U32 R19, R4, 0x200, RZ ;  /* 0x0000020004137824 */ /* 0x001fca00078e00ff */
[----:B------:R-:W-:-:S04]  /*12b80*/  LOP3.LUT R19, R19, 0x1000, RZ, 0xc0, !PT ;  /* 0x0000100013137812 */ /* 0x000fc800078ec0ff */
[----:B------:R-:W-:Y:S01]  /*12b90*/  IADD3 R19, PT, PT, R7, UR4, R19 ;  /* 0x0000000407137c10 */ /* 0x000fe2000fffe013 */
[----:B------:R-:W-:Y:S01]  /*12ba0*/  IMAD.SHL.U32 R7, R4, 0x100, RZ ;  /* 0x0000010004077824 */ /* 0x000fe200078e00ff */
[----:B--2---:R-:W-:Y:S01]  /*12bb0*/  ISETP.GE.AND P0, PT, R18, UR18, PT ;  /* 0x0000001212007c0c */ /* 0x004fe2000bf06270 */
[----:B------:R-:W-:-:S03]  /*12bc0*/  IMAD.SHL.U32 R18, R4, 0x10, RZ ;  /* 0x0000001004127824 */ /* 0x000fc600078e00ff */
[----:B------:R-:W-:Y:S02]  /*12bd0*/  LOP3.LUT R4, R7, 0xe000, RZ, 0xc0, !PT ;  /* 0x0000e00007047812 */ /* 0x000fe400078ec0ff */
[----:B----4-:R-:W-:Y:S02]  /*12be0*/  LOP3.LUT R24, R24, 0xffff, RZ, 0xc0, !PT ;  /* 0x0000ffff18187812 */ /* 0x010fe400078ec0ff */
[----:B------:R-:W-:Y:S02]  /*12bf0*/  LOP3.LUT R28, R28, 0xffff, RZ, 0xc0, !PT ;  /* 0x0000ffff1c1c7812 */ /* 0x000fe400078ec0ff */
[----:B------:R-:W-:Y:S02]  /*12c00*/  LOP3.LUT R15, R15, 0xffff, RZ, 0xc0, !PT ;  /* 0x0000ffff0f0f7812 */ /* 0x000fe400078ec0ff */
[----:B------:R-:W-:Y:S02]  /*12c10*/  LOP3.LUT R11, R11, 0xffff, RZ, 0xc0, !PT ;  /* 0x0000ffff0b0b7812 */ /* 0x000fe400078ec0ff */
[----:B------:R-:W-:Y:S01]  /*12c20*/  LOP3.LUT R6, R6, 0xffff, RZ, 0xc0, !PT ;  /* 0x0000ffff06067812 */ /* 0x000fe200078ec0ff */
[----:B------:R-:W-:Y:S01]  /*12c30*/  UMOV UR4, 0x400 ;  /* 0x0000040000047882 */ /* 0x000fe20000000000 */
[----:B------:R-:W-:Y:S01]  /*12c40*/  PRMT R7, R8, 0x3340, R1 ;  /* 0x0000334008077816 */ /* 0x000fe20000000001 */
[----:B------:R-:W0:Y:S01]  /*12c50*/  LDCU UR18, c[0x0][0x3b8] ;  /* 0x00007700ff1277ac */ /* 0x000e220008000800 */
[----:B---3--:R-:W-:-:S02]  /*12c60*/  PRMT R8, R22, 0x3340, R12 ;  /* 0x0000334016087816 */ /* 0x008fc4000000000c */
[----:B------:R-:W2:Y:S01]  /*12c70*/  LDL.LU R12, [R1+0x93c] ;  /* 0x00093c00010c7983 */ /* 0x000ea20000300800 */
[----:B------:R-:W-:-:S04]  /*12c80*/  LOP3.LUT R18, R18, 0x70, RZ, 0xc0, !PT ;  /* 0x0000007012127812 */ /* 0x000fc800078ec0ff */
[----:B------:R-:W-:Y:S02]  /*12c90*/  IADD3 R19, PT, PT, R18, R19, R4 ;  /* 0x0000001312137210 */ /* 0x000fe40007ffe004 */
[----:B------:R-:W-:-:S03]  /*12ca0*/  PRMT R4, R8, 0x5410, R7 ;  /* 0x0000541008047816 */ /* 0x000fc60000000007 */
[----:B------:R3:W-:Y:S01]  /*12cb0*/  STL [R1+0x8e0], R19 ;  /* 0x0008e01301007387 */ /* 0x0007e20000100800 */
[----:B------:R-:W-:-:S03]  /*12cc0*/  LOP3.LUT R18, R14, 0xffff, RZ, 0xc0, !PT ;  /* 0x0000ffff0e127812 */ /* 0x000fc600078ec0ff */
[----:B------:R4:W-:Y:S04]  /*12cd0*/  STL [R1+0x1a8], R4 ;  /* 0x0001a80401007387 */ /* 0x0009e80000100800 */
[----:B------:R-:W-:Y:S01]  /*12ce0*/  STL [R1+0xc], R24 ;  /* 0x00000c1801007387 */ /* 0x000fe20000100800 */
[----:B-1----:R-:W-:-:S03]  /*12cf0*/  ISETP.LT.AND P2, PT, R10, UR5, !P0 ;  /* 0x000000050a007c0c */ /* 0x002fc6000c741270 */
[----:B------:R-:W4:Y:S01]  /*12d00*/  LDL.LU R22, [R1+0xc0] ;  /* 0x0000c00001167983 */ /* 0x000f220000300800 */
[----:B------:R-:W-:-:S03]  /*12d10*/  LOP3.LUT R10, R13, 0xffff, RZ, 0xc0, !PT ;  /* 0x0000ffff0d0a7812 */ /* 0x000fc600078ec0ff */
[----:B---3--:R-:W3:Y:S04]  /*12d20*/  LDL.LU R19, [R1+0x8] ;  /* 0x0000080001137983 */ /* 0x008ee80000300800 */
[----:B------:R-:W-:Y:S01]  /*12d30*/  STL [R1+0x5c], R28 ;  /* 0x00005c1c01007387 */ /* 0x000fe20000100800 */
[----:B--2---:R-:W-:-:S03]  /*12d40*/  LOP3.LUT R14, R12, 0xffff, RZ, 0xc0, !PT ;  /* 0x0000ffff0c0e7812 */ /* 0x004fc600078ec0ff */
[----:B------:R-:W2:Y:S04]  /*12d50*/  LDL.LU R12, [R1+0x938] ;  /* 0x00093800010c7983 */ /* 0x000ea80000300800 */
[----:B----4-:R-:W4:Y:S04]  /*12d60*/  LDL.LU R4, [R1+0x4] ;  /* 0x0000040001047983 */ /* 0x010f280000300800 */
[----:B------:R-:W3:Y:S01]  /*12d70*/  LDL.LU R13, [R1+0x934] ;  /* 0x00093400010d7983 */ /* 0x000ee20000300800 */
[----:B------:R-:W-:Y:S02]  /*12d80*/  LOP3.LUT R7, R21, 0xffff, RZ, 0xc0, !PT ;  /* 0x0000ffff15077812 */ /* 0x000fe400078ec0ff */
[----:B------:R-:W-:Y:S01]  /*12d90*/  ISETP.LT.AND P1, PT, R9, UR6, !P0 ;  /* 0x0000000609007c0c */ /* 0x000fe2000c721270 */
[----:B------:R-:W-:Y:S01]  /*12da0*/  STL [R1+0x54], R14 ;  /* 0x0000540e01007387 */ /* 0x000fe20000100800 */
[----:B------:R-:W-:-:S02]  /*12db0*/  LOP3.LUT R21, R20, 0xffff, RZ, 0xc0, !PT ;  /* 0x0000ffff14157812 */ /* 0x000fc400078ec0ff */
[----:B------:R-:W-:Y:S01]  /*12dc0*/  PRMT R8, R18, 0x3340, R1 ;  /* 0x0000334012087816 */ /* 0x000fe20000000001 */
[----:B------:R-:W1:Y:S01]  /*12dd0*/  S2UR UR5, SR_CgaCtaId ;  /* 0x00000000000579c3 */ /* 0x000e620000008800 */
[----:B------:R-:W-:Y:S01]  /*12de0*/  LOP3.LUT R9, R29, 0xffff, RZ, 0xc0, !PT ;  /* 0x0000ffff1d097812 */ /* 0x000fe200078ec0ff */
[----:B------:R-:W0:Y:S01]  /*12df0*/  LDCU.64 UR6, c[0x0][0x390] ;  /* 0x00007200ff0677ac */ /* 0x000e220008000a00 */
[----:B------:R-:W-:Y:S02]  /*12e00*/  LOP3.LUT R20, R17, 0xffff, RZ, 0xc0, !PT ;  /* 0x0000ffff11147812 */ /* 0x000fe400078ec0ff */
[----:B------:R-:W-:Y:S01]  /*12e10*/  LOP3.LUT R29, R16, 0xffff, RZ, 0xc0, !PT ;  /* 0x0000ffff101d7812 */ /* 0x000fe200078ec0ff */
[----:B------:R-:W-:Y:S04]  /*12e20*/  STL [R1+0x50], R10 ;  /* 0x0000500a01007387 */ /* 0x000fe80000100800 */
[----:B------:R-:W-:Y:S04]  /*12e30*/  STL [R1+0x34], R21 ;  /* 0x0000341501007387 */ /* 0x000fe80000100800 */
[----:B------:R-:W-:Y:S04]  /*12e40*/  STL [R1+0x6c], R20 ;  /* 0x00006c1401007387 */ /* 0x000fe80000100800 */
[----:B------:R-:W-:Y:S04]  /*12e50*/  STL [R1+0x64], R29 ;  /* 0x0000641d01007387 */ /* 0x000fe80000100800 */
[----:B------:R-:W-:Y:S04]  /*12e60*/  STL [R1+0x90], R15 ;  /* 0x0000900f01007387 */ /* 0x000fe80000100800 */
[----:B------:R0:W-:Y:S01]  /*12e70*/  STL [R1+0x8e4], R18 ;  /* 0x0008e41201007387 */ /* 0x0001e20000100800 */
[----:B------:R-:W-:-:S03]  /*12e80*/  PRMT R16, R11, 0x3340, R9 ;  /* 0x000033400b107816 */ /* 0x000fc60000000009 */
[----:B0-----:R-:W4:Y:S01]  /*12e90*/  LDL.LU R18, [R1+0xc4] ;  /* 0x0000c40001127983 */ /* 0x001f220000300800 */
[----:B------:R-:W-:Y:S02]  /*12ea0*/  PRMT R17, R28, 0x3340, R14 ;  /* 0x000033401c117816 */ /* 0x000fe4000000000e */
[----:B--2---:R-:W-:Y:S02]  /*12eb0*/  PRMT R12, R21, 0x3340, R12 ;  /* 0x00003340150c7816 */ /* 0x004fe4000000000c */
[----:B------:R-:W2:Y:S01]  /*12ec0*/  LDL.LU R21, [R1+0x930] ;  /* 0x0009300001157983 */ /* 0x000ea20000300800 */
[----:B---3--:R-:W-:Y:S02]  /*12ed0*/  PRMT R13, R15, 0x3340, R13 ;  /* 0x000033400f0d7816 */ /* 0x008fe4000000000d */
[----:B------:R-:W-:Y:S02]  /*12ee0*/  PRMT R15, R24, 0x3340, R7 ;  /* 0x00003340180f7816 */ /* 0x000fe40000000007 */
[----:B------:R-:W3:Y:S04]  /*12ef0*/  LDL.LU R24, [R1+0x92c] ;  /* 0x00092c0001187983 */ /* 0x000ee80000300800 */
[----:B------:R0:W-:Y:S04]  /*12f00*/  STL [R1+0x8e8], R7 ;  /* 0x0008e80701007387 */ /* 0x0001e80000100800 */
[----:B0-----:R-:W2:Y:S04]  /*12f10*/  LDL.LU R7, [R1+0xc8] ;  /* 0x0000c80001077983 */ /* 0x001ea80000300800 */
[----:B------:R0:W-:Y:S04]  /*12f20*/  STL [R1+0x8f0], R11 ;  /* 0x0008f00b01007387 */ /* 0x0001e80000100800 */
[----:B0-----:R-:W2:Y:S04]  /*12f30*/  LDL.LU R11, [R1+0xe0] ;  /* 0x0000e000010b7983 */ /* 0x001ea80000300800 */
[----:B------:R0:W-:Y:S04]  /*12f40*/  STL [R1+0x8ec], R9 ;  /* 0x0008ec0901007387 */ /* 0x0001e80000100800 */
[----:B0-----:R-:W3:Y:S04]  /*12f50*/  LDL.LU R9, [R1+0x100] ;  /* 0x0001000001097983 */ /* 0x001ee80000300800 */
[----:B------:R-:W3:Y:S01]  /*12f60*/  LDL.LU R14, [R1+0x928] ;  /* 0x00092800010e7983 */ /* 0x000ee20000300800 */
[----:B------:R-:W-:-:S02]  /*12f70*/  PRMT R10, R10, 0x3340, R1 ;  /* 0x000033400a0a7816 */ /* 0x000fc40000000001 */
[----:B------:R-:W-:Y:S01]  /*12f80*/  PRMT R8, R15, 0x5410, R8 ;  /* 0x000054100f087816 */ /* 0x000fe20000000008 */
[----:B------:R-:W3:Y:S01]  /*12f90*/  LDL.LU R28, [R1+0x924] ;  /* 0x00092400011c7983 */ /* 0x000ee20000300800 */
[----:B------:R-:W-:Y:S02]  /*12fa0*/  PRMT R15, R16, 0x5410, R10 ;  /* 0x00005410100f7816 */ /* 0x000fe4000000000a */
[----:B------:R-:W-:Y:S02]  /*12fb0*/  PRMT R20, R20, 0x3340, R29 ;  /* 0x0000334014147816 */ /* 0x000fe4000000001d */
[----:B------:R-:W3:Y:S01]  /*12fc0*/  LDL.LU R29, [R1+0x920] ;  /* 0x00092000011d7983 */ /* 0x000ee20000300800 */
[----:B------:R-:W-:-:S03]  /*12fd0*/  PRMT R10, R17, 0x5410, R12 ;  /* 0x00005410110a7816 */ /* 0x000fc6000000000c */
[----:B------:R0:W-:Y:S01]  /*12fe0*/  STL [R1+0x184], R8 ;  /* 0x0001840801007387 */ /* 0x0001e20000100800 */
[----:B------:R-:W-:-:S03]  /*12ff0*/  LOP3.LUT R22, R22, 0xffff, RZ, 0xc0, !PT ;  /* 0x0000ffff16167812 */ /* 0x000fc600078ec0ff */
[----:B------:R-:W-:Y:S04]  /*13000*/  STL [R1+0x188], R15 ;  /* 0x0001880f01007387 */ /* 0x000fe80000100800 */
[----:B------:R1:W-:Y:S01]  /*13010*/  STL [R1+0x1a0], R10 ;  /* 0x0001a00a01007387 */ /* 0x0003e20000100800 */
[----:B0-----:R-:W-:Y:S02]  /*13020*/  PRMT R8, R20, 0x5410, R13 ;  /* 0x0000541014087816 */ /* 0x001fe4000000000d */
[----:B----4-:R-:W-:-:S03]  /*13030*/  LOP3.LUT R13, R18, 0xffff, RZ, 0xc0, !PT ;  /* 0x0000ffff120d7812 */ /* 0x010fc600078ec0ff */
[----:B------:R-:W-:Y:S01]  /*13040*/  STL [R1+0x1a4], R8 ;  /* 0x0001a40801007387 */ /* 0x000fe20000100800 */
[----:B-1----:R-:W-:Y:S02]  /*13050*/  LOP3.LUT R10, R19, 0xffff, RZ, 0xc0, !PT ;  /* 0x0000ffff130a7812 */ /* 0x002fe400078ec0ff */
[----:B--2---:R-:W-:Y:S02]  /*13060*/  LOP3.LUT R15, R11, 0xffff, RZ, 0xc0, !PT ;  /* 0x0000ffff0b0f7812 */ /* 0x004fe400078ec0ff */
[----:B------:R-:W-:-:S05]  /*13070*/  LOP3.LUT R11, R7, 0xffff, RZ, 0xc0, !PT ;  /* 0x0000ffff070b7812 */ /* 0x000fca00078ec0ff */
[----:B------:R-:W-:Y:S04]  /*13080*/  STL [R1+0x7c], R11 ;  /* 0x00007c0b01007387 */ /* 0x000fe80000100800 */
[----:B------:R-:W-:Y:S04]  /*13090*/  STL [R1+0x78], R22 ;  /* 0x0000781601007387 */ /* 0x000fe80000100800 */
[----:B------:R-:W-:Y:S01]  /*130a0*/  STL [R1+0x8], R10 ;  /* 0x0000080a01007387 */ /* 0x000fe20000100800 */
[----:B---3--:R-:W-:-:S03]  /*130b0*/  LOP3.LUT R7, R14, 0xffff, RZ, 0xc0, !PT ;  /* 0x0000ffff0e077812 */ /* 0x008fc600078ec0ff */
[----:B------:R-:W2:Y:S04]  /*130c0*/  LDL.LU R18, [R1+0x80] ;  /* 0x0000800001127983 */ /* 0x000ea80000300800 */
[----:B------:R-:W3:Y:S01]  /*130d0*/  LDL.LU R14, [R1+0x91c] ;  /* 0x00091c00010e7983 */ /* 0x000ee20000300800 */
[----:B------:R-:W-:Y:S02]  /*130e0*/  LOP3.LUT R12, R4, 0xffff, RZ, 0xc0, !PT ;  /* 0x0000ffff040c7812 */ /* 0x000fe400078ec0ff */
[----:B------:R-:W-:Y:S02]  /*130f0*/  LOP3.LUT R17, R9, 0xffff, RZ, 0xc0, !PT ;  /* 0x0000ffff09117812 */ /* 0x000fe400078ec0ff */
[----:B------:R-:W-:Y:S01]  /*13100*/  LOP3.LUT R9, R24, 0xffff, RZ, 0xc0, !PT ;  /* 0x0000ffff18097812 */ /* 0x000fe200078ec0ff */
[----:B------:R-:W-:Y:S01]  /*13110*/  STL [R1+0x74], R12 ;  /* 0x0000740c01007387 */ /* 0x000fe20000100800 */
[----:B------:R-:W-:-:S02]  /*13120*/  LOP3.LUT R16, R21, 0xffff, RZ, 0xc0, !PT ;  /* 0x0000ffff15107812 */ /* 0x000fc400078ec0ff */
[----:B------:R-:W-:Y:S01]  /*13130*/  LOP3.LUT R29, R29, 0xffff, RZ, 0xc0, !PT ;  /* 0x0000ffff1d1d7812 */ /* 0x000fe200078ec0ff */
[----:B------:R-:W4:Y:S01]  /*13140*/  LDL.LU R19, [R1+0x30] ;  /* 0x0000300001137983 */ /* 0x000f220000300800 */
[----:B------:R-:W-:-:S03]  /*13150*/  LOP3.LUT R28, R28, 0xffff, RZ, 0xc0, !PT ;  /* 0x0000ffff1c1c7812 */ /* 0x000fc600078ec0ff */
[----:B------:R-:W2:Y:S04]  /*13160*/  LDL.LU R4, [R1+0x24] ;  /* 0x0000240001047983 */ /* 0x000ea80000300800 */
[----:B------:R-:W-:Y:S04]  /*13170*/  STL [R1+0x4], R7 ;  /* 0x0000040701007387 */ /* 0x000fe80000100800 */
[----:B------:R-:W-:Y:S04]  /*13180*/  STL [R1], R9 ;  /* 0x0000000901007387 */ /* 0x000fe80000100800 */
[----:B------:R-:W-:Y:S04]  /*13190*/  STL [R1+0x8f4], R17 ;  /* 0x0008f41101007387 */ /* 0x000fe80000100800 */
[----:B------:R0:W-:Y:S04]  /*131a0*/  STL [R1+0x94], R16 ;  /* 0x0000941001007387 */ /* 0x0001e80000100800 */
[----:B------:R1:W-:Y:S01]  /*131b0*/  STL [R1+0x8fc], R29 ;  /* 0x0008fc1d01007387 */ /* 0x0003e20000100800 */
[----:B------:R-:W-:-:S02]  /*131c0*/  PRMT R20, R15, 0x3340, R13 ;  /* 0x000033400f147816 */ /* 0x000fc4000000000d */
[----:B------:R-:W-:Y:S02]  /*131d0*/  PRMT R21, R11, 0x3340, R22 ;  /* 0x000033400b157816 */ /* 0x000fe40000000016 */
[----:B---3--:R-:W-:Y:S02]  /*131e0*/  PRMT R14, R16, 0x3340, R14 ;  /* 0x00003340100e7816 */ /* 0x008fe4000000000e */
[----:B0-----:R-:W-:Y:S02]  /*131f0*/  PRMT R16, R29, 0x3340, R28 ;  /* 0x000033401d107816 */ /* 0x001fe4000000001c */
[----:B-1----:R-:W3:Y:S04]  /*13200*/  LDL.LU R29, [R1+0x28] ;  /* 0x00002800011d7983 */ /* 0x002ee80000300800 */
[----:B------:R0:W-:Y:S04]  /*13210*/  STL [R1+0x8f8], R28 ;  /* 0x0008f81c01007387 */ /* 0x0001e80000100800 */
[----:B0-----:R-:W3:Y:S04]  /*13220*/  LDL.LU R28, [R1+0x2c] ;  /* 0x00002c00011c7983 */ /* 0x001ee80000300800 */
[----:B------:R0:W-:Y:S04]  /*13230*/  STL [R1+0x904], R15 ;  /* 0x0009040f01007387 */ /* 0x0001e80000100800 */
[----:B0-----:R-:W3:Y:S04]  /*13240*/  LDL.LU R15, [R1+0x84] ;  /* 0x00008400010f7983 */ /* 0x001ee80000300800 */
[----:B------:R0:W-:Y:S04]  /*13250*/  STL [R1+0x900], R13 ;  /* 0x0009000d01007387 */ /* 0x0001e80000100800 */
[----:B0-----:R-:W3:Y:S04]  /*13260*/  LDL.LU R13, [R1+0x88] ;  /* 0x00008800010d7983 */ /* 0x001ee80000300800 */
[----:B------:R-:W3:Y:S01]  /*13270*/  LDL.LU R22, [R1+0x918] ;  /* 0x0009180001167983 */ /* 0x000ee20000300800 */
[----:B------:R-:W-:-:S02]  /*13280*/  PRMT R8, R17, 0x3340, R1 ;  /* 0x0000334011087816 */ /* 0x000fc40000000001 */
[----:B------:R-:W-:Y:S02]  /*13290*/  PRMT R10, R10, 0x3340, R1 ;  /* 0x000033400a0a7816 */ /* 0x000fe40000000001 */
[----:B------:R-:W-:Y:S02]  /*132a0*/  PRMT R24, R7, 0x3340, R9 ;  /* 0x0000334007187816 */ /* 0x000fe40000000009 */
[----:B------:R-:W-:Y:S02]  /*132b0*/  PRMT R12, R12, 0x3340, R1 ;  /* 0x000033400c0c7816 */ /* 0x000fe40000000001 */
[----:B------:R-:W-:Y:S02]  /*132c0*/  PRMT R7, R16, 0x5410, R8 ;  /* 0x0000541010077816 */ /* 0x000fe40000000008 */
[----:B------:R-:W-:Y:S02]  /*132d0*/  PRMT R9, R20, 0x5410, R10 ;  /* 0x0000541014097816 */ /* 0x000fe4000000000a */
[----:B------:R-:W-:Y:S01]  /*132e0*/  PRMT R8, R21, 0x5410, R12 ;  /* 0x0000541015087816 */ /* 0x000fe2000000000c */
[----:B------:R0:W-:Y:S04]  /*132f0*/  STL [R1+0x16c], R7 ;  /* 0x00016c0701007387 */ /* 0x0001e80000100800 */
[----:B------:R1:W-:Y:S04]  /*13300*/  STL [R1+0x168], R9 ;  /* 0x0001680901007387 */ /* 0x0003e80000100800 */
[----:B------:R-:W3:Y:S01]  /*13310*/  LDL.LU R17, [R1+0x460] ;  /* 0x0004600001117983 */ /* 0x000ee20000300800 */
[----:B0-----:R-:W-:-:S03]  /*13320*/  PRMT R7, R24, 0x5410, R14 ;  /* 0x0000541018077816 */ /* 0x001fc6000000000e */
[----:B------:R-:W-:Y:S01]  /*13330*/  STL [R1+0x164], R8 ;  /* 0x0001640801007387 */ /* 0x000fe20000100800 */
[----:B--2---:R-:W-:-:S03]  /*13340*/  LOP3.LUT R12, R18, 0xffff, RZ, 0xc0, !PT ;  /* 0x0000ffff120c7812 */ /* 0x004fc600078ec0ff */
[----:B-1----:R-:W2:Y:S01]  /*13350*/  LDL.LU R9, [R1+0x45c] ;  /* 0x00045c0001097983 */ /* 0x002ea20000300800 */
[----:B----4-:R-:W-:-:S03]  /*13360*/  LOP3.LUT R14, R19, 0xffff, RZ, 0xc0, !PT ;  /* 0x0000ffff130e7812 */ /* 0x010fc600078ec0ff */
[----:B------:R0:W-:Y:S04]  /*13370*/  STL [R1+0x180], R7 ;  /* 0x0001800701007387 */ /* 0x0001e80000100800 */
[----:B0-----:R-:W4:Y:S04]  /*13380*/  LDL.LU R7, [R1+0x440] ;  /* 0x0004400001077983 */ /* 0x001f280000300800 */
[----:B------:R-:W2:Y:S04]  /*13390*/  LDL.LU R11, [R1+0x18] ;  /* 0x00001800010b7983 */ /* 0x000ea80000300800 */
[----:B------:R-:W2:Y:S04]  /*133a0*/  LDL.LU R18, [R1+0x14] ;  /* 0x0000140001127983 */ /* 0x000ea80000300800 */
[----:B------:R-:W2:Y:S01]  /*133b0*/  LDL.LU R19, [R1+0x10] ;  /* 0x0000100001137983 */ /* 0x000ea20000300800 */
[----:B---3--:R-:W-:-:S03]  /*133c0*/  LOP3.LUT R21, R22, 0xffff, RZ, 0xc0, !PT ;  /* 0x0000ffff16157812 */ /* 0x008fc600078ec0ff */
[----:B------:R-:W3:Y:S01]  /*133d0*/  LDL.LU R22, [R1+0x914] ;  /* 0x0009140001167983 */ /* 0x000ee20000300800 */
[----:B------:R-:W-:Y:S02]  /*133e0*/  LOP3.LUT R28, R28, 0xffff, RZ, 0xc0, !PT ;  /* 0x0000ffff1c1c7812 */ /* 0x000fe400078ec0ff */
[----:B------:R-:W-:Y:S02]  /*133f0*/  LOP3.LUT R16, R29, 0xffff, RZ, 0xc0, !PT ;  /* 0x0000ffff1d107812 */ /* 0x000fe400078ec0ff */
[----:B------:R-:W-:Y:S01]  /*13400*/  LOP3.LUT R29, R4, 0xffff, RZ, 0xc0, !PT ;  /* 0x0000ffff041d7812 */ /* 0x000fe200078ec0ff */
[----:B------:R-:W-:Y:S01]  /*13410*/  STL [R1+0x30], R28 ;  /* 0x0000301c01007387 */ /* 0x000fe20000100800 */
[----:B------:R-:W-:-:S03]  /*13420*/  LOP3.LUT R4, R23, 0xffff, RZ, 0xc0, !PT ;  /* 0x0000ffff17047812 */ /* 0x000fc600078ec0ff */
[----:B------:R-:W2:Y:S01]  /*13430*/  LDL.LU R23, [R1+0x910] ;  /* 0x0009100001177983 */ /* 0x000ea20000300800 */
[----:B------:R-:W-:Y:S02]  /*13440*/  LOP3.LUT R8, R13, 0xffff, RZ, 0xc0, !PT ;  /* 0x0000ffff0d087812 */ /* 0x000fe400078ec0ff */
[----:B------:R-:W-:Y:S02]  /*13450*/  LOP3.LUT R10, R15, 0xffff, RZ, 0xc0, !PT ;  /* 0x0000ffff0f0a7812 */ /* 0x000fe400078ec0ff */
[----:B------:R-:W-:Y:S01]  /*13460*/  LOP3.LUT R13, R27, 0xffff, RZ, 0xc0, !PT ;  /* 0x0000ffff1b0d7812 */ /* 0x000fe200078ec0ff */
[----:B------:R-:W-:Y:S01]  /*13470*/  STL [R1+0x2c], R29 ;  /* 0x00002c1d01007387 */ /* 0x000fe20000100800 */
[----:B------:R-:W-:Y:S02]  /*13480*/  LOP3.LUT R15, R26, 0xffff, RZ, 0xc0, !PT ;  /* 0x0000ffff1a0f7812 */ /* 0x000fe400078ec0ff */
[----:B------:R-:W-:Y:S01]  /*13490*/  LOP3.LUT R24, R25, 0xffff, RZ, 0xc0, !PT ;  /* 0x0000ffff19187812 */ /* 0x000fe200078ec0ff */
[----:B------:R-:W-:Y:S04]  /*134a0*/  STL [R1+0x20], R21 ;  /* 0x0000201501007387 */ /* 0x000fe80000100800 */
[----:B------:R0:W-:Y:S04]  /*134b0*/  STL [R1+0x28], R4 ;  /* 0x0000280401007387 */ /* 0x0001e80000100800 */
[----:B------:R-:W-:Y:S04]  /*134c0*/  STL [R1+0x24], R13 ;  /* 0x0000240d01007387 */ /* 0x000fe80000100800 */
[----:B------:R-:W-:Y:S04]  /*134d0*/  STL [R1+0x1c], R15 ;  /* 0x00001c0f01007387 */ /* 0x000fe80000100800 */
[----:B------:R1:W-:Y:S04]  /*134e0*/  STL [R1+0x80], R24 ;  /* 0x0000801801007387 */ /* 0x0003e80000100800 */
[----:B------:R0:W-:Y:S01]  /*134f0*/  STL [R1+0x908], R12 ;  /* 0x0009080c01007387 */ /* 0x0001e20000100800 */
[----:B---3--:R-:W-:-:S03]  /*13500*/  PRMT R22, R4, 0x3340, R22 ;  /* 0x0000334004167816 */ /* 0x008fc60000000016 */
[----:B0-----:R-:W3:Y:S01]  /*13510*/  LDL.LU R4, [R1+0x90c] ;  /* 0x00090c0001047983 */ /* 0x001ee20000300800 */
[--C-:B------:R-:W-:Y:S02]  /*13520*/  PRMT R20, R12, 0x3340, R1.reuse ;  /* 0x000033400c147816 */ /* 0x100fe40000000001 */
[----:B------:R-:W-:Y:S02]  /*13530*/  PRMT R21, R21, 0x3340, R1 ;  /* 0x0000334015157816 */ /* 0x000fe40000000001 */
[----:B------:R-:W-:Y:S02]  /*13540*/  PRMT R25, R14, 0x3340, R16 ;  /* 0x000033400e197816 */ /* 0x000fe40000000010 */
[----:B--2---:R-:W-:Y:S02]  /*13550*/  PRMT R23, R24, 0x3340, R23 ;  /* 0x0000334018177816 */ /* 0x004fe40000000017 */
[----:B-1----:R-:W-:Y:S02]  /*13560*/  PRMT R24, R8, 0x3340, R10 ;  /* 0x0000334008187816 */ /* 0x002fe4000000000a */
[----:B------:R-:W-:-:S02]  /*13570*/  PRMT R26, R28, 0x3340, R29 ;  /* 0x000033401c1a7816 */ /* 0x000fc4000000001d */
[----:B------:R-:W-:Y:S02]  /*13580*/  PRMT R12, R24, 0x5410, R20 ;  /* 0x00005410180c7816 */ /* 0x000fe40000000014 */
[----:B------:R-:W-:Y:S02]  /*13590*/  PRMT R27, R13, 0x3340, R15 ;  /* 0x000033400d1b7816 */ /* 0x000fe4000000000f */
[----:B------:R-:W-:Y:S01]  /*135a0*/  PRMT R15, R25, 0x5410, R21 ;  /* 0x00005410190f7816 */ /* 0x000fe20000000015 */
[----:B------:R0:W-:Y:S01]  /*135b0*/  STL [R1+0x14c], R12 ;  /* 0x00014c0c01007387 */ /* 0x0001e20000100800 */
[----:B------:R-:W-:Y:S02]  /*135c0*/  PRMT R13, R26, 0x5410, R22 ;  /* 0x000054101a0d7816 */ /* 0x000fe40000000016 */
[----:B------:R-:W-:Y:S01]  /*135d0*/  LOP3.LUT R21, R17, 0xffff, RZ, 0xc0, !PT ;  /* 0x0000ffff11157812 */ /* 0x000fe200078ec0ff */
[----:B------:R1:W-:Y:S01]  /*135e0*/  STL [R1+0x150], R15 ;  /* 0x0001500f01007387 */ /* 0x0003e20000100800 */
[----:B----4-:R-:W-:-:S02]  /*135f0*/  LOP3.LUT R7, R7, 0xffff, RZ, 0xc0, !PT ;  /* 0x0000ffff07077812 */ /* 0x010fc400078ec0ff */
[----:B0-----:R-:W-:Y:S01]  /*13600*/  PRMT R12, R27, 0x5410, R23 ;  /* 0x000054101b0c7816 */ /* 0x001fe20000000017 */
[----:B------:R0:W-:Y:S01]  /*13610*/  STL [R1+0x154], R13 ;  /* 0x0001540d01007387 */ /* 0x0001e20000100800 */
[----:B-1----:R-:W-:-:S03]  /*13620*/  LOP3.LUT R15, R9, 0xffff, RZ, 0xc0, !PT ;  /* 0x0000ffff090f7812 */ /* 0x002fc600078ec0ff */
[----:B------:R1:W-:Y:S01]  /*13630*/  STL [R1+0x158], R12 ;  /* 0x0001580c01007387 */ /* 0x0003e20000100800 */
[----:B------:R-:W-:-:S03]  /*13640*/  LOP3.LUT R26, R11, 0xffff, RZ, 0xc0, !PT ;  /* 0x0000ffff0b1a7812 */ /* 0x000fc600078ec0ff */
[----:B------:R-:W-:Y:S01]  /*13650*/  STL [R1+0xd4], R21 ;  /* 0x0000d41501007387 */ /* 0x000fe20000100800 */
[----:B------:R-:W-:-:S03]  /*13660*/  LOP3.LUT R20, R2, 0xffff, RZ, 0xc0, !PT ;  /* 0x0000ffff02147812 */ /* 0x000fc600078ec0ff */
[----:B------:R-:W-:Y:S01]  /*13670*/  STL [R1+0xd0], R15 ;  /* 0x0000d00f01007387 */ /* 0x000fe20000100800 */
[----:B------:R-:W-:-:S03]  /*13680*/  LOP3.LUT R25, R18, 0xffff, RZ, 0xc0, !PT ;  /* 0x0000ffff12197812 */ /* 0x000fc600078ec0ff */
[----:B------:R-:W-:Y:S01]  /*13690*/  STL [R1+0x114], R7 ;  /* 0x0001140701007387 */ /* 0x000fe20000100800 */
[----:B------:R-:W-:-:S03]  /*136a0*/  LOP3.LUT R24, R19, 0xffff, RZ, 0xc0, !PT ;  /* 0x0000ffff13187812 */ /* 0x000fc600078ec0ff */
[----:B0-----:R-:W2:Y:S01]  /*136b0*/  LDL.LU R13, [R1+0x464] ;  /* 0x00046400010d7983 */ /* 0x001ea20000300800 */
[----:B-1----:R-:W-:-:S03]  /*136c0*/  LOP3.LUT R12, R3, 0xffff, RZ, 0xc0, !PT ;  /* 0x0000ffff030c7812 */ /* 0x002fc600078ec0ff */
[----:B------:R-:W4:Y:S01]  /*136d0*/  LDL.LU R11, [R1+0x3f0] ;  /* 0x0003f000010b7983 */ /* 0x000f220000300800 */
[----:B------:R-:W-:-:S03]  /*136e0*/  LOP3.LUT R22, R0, 0xffff, RZ, 0xc0, !PT ;  /* 0x0000ffff00167812 */ /* 0x000fc600078ec0ff */
[----:B------:R-:W4:Y:S01]  /*136f0*/  LDL.LU R29, [R1+0x3e0] ;  /* 0x0003e000011d7983 */ /* 0x000f220000300800 */
[----:B------:R-:W-:-:S03]  /*13700*/  LOP3.LUT R27, R5, 0xffff, RZ, 0xc0, !PT ;  /* 0x0000ffff051b7812 */ /* 0x000fc600078ec0ff */
[----:B------:R-:W4:Y:S01]  /*13710*/  LDL.LU R28, [R1+0x19c] ;  /* 0x00019c00011c7983 */ /* 0x000f220000300800 */
[----:B------:R-:W-:-:S03]  /*13720*/  PRMT R0, R24, 0x3340, R1 ;  /* 0x0000334018007816 */ /* 0x000fc60000000001 */
[----:B------:R-:W4:Y:S01]  /*13730*/  LDL.LU R19, [R1+0x198] ;  /* 0x0001980001137983 */ /* 0x000f220000300800 */
[----:B------:R-:W-:-:S03]  /*13740*/  PRMT R5, R26, 0x3340, R25 ;  /* 0x000033401a057816 */ /* 0x000fc60000000019 */
[----:B------:R-:W4:Y:S04]  /*13750*/  LDL.LU R9, [R1+0x194] ;  /* 0x0001940001097983 */ /* 0x000f280000300800 */
[----:B------:R0:W-:Y:S01]  /*13760*/  STL [R1+0x18], R20 ;  /* 0x0000181401007387 */ /* 0x0001e20000100800 */
[----:B------:R-:W-:-:S03]  /*13770*/  PRMT R0, R5, 0x5410, R0 ;  /* 0x0000541005007816 */ /* 0x000fc60000000000 */
[----:B------:R1:W-:Y:S04]  /*13780*/  STL [R1+0x14], R6 ;  /* 0x0000140601007387 */ /* 0x0003e80000100800 */
[----:B------:R1:W-:Y:S01]  /*13790*/  STL [R1+0x10], R12 ;  /* 0x0000100c01007387 */ /* 0x0003e20000100800 */
[--C-:B------:R-:W-:Y:S02]  /*137a0*/  PRMT R2, R27, 0x3340, R1.reuse ;  /* 0x000033401b027816 */ /* 0x100fe40000000001 */
[----:B0-----:R-:W-:Y:S02]  /*137b0*/  PRMT R20, R20, 0x3340, R12 ;  /* 0x0000334014147816 */ /* 0x001fe4000000000c */
[----:B------:R-:W-:Y:S02]  /*137c0*/  PRMT R3, R6, 0x3340, R1 ;  /* 0x0000334006037816 */ /* 0x000fe40000000001 */
[----:B------:R-:W-:-:S02]  /*137d0*/  PRMT R21, R21, 0x3340, R15 ;  /* 0x0000334015157816 */ /* 0x000fc4000000000f */
[----:B---3--:R-:W-:Y:S02]  /*137e0*/  LOP3.LUT R23, R4, 0xffff, RZ, 0xc0, !PT ;  /* 0x0000ffff04177812 */ /* 0x008fe400078ec0ff */
[----:B------:R-:W-:Y:S02]  /*137f0*/  PRMT R4, R7, 0x3340, R1 ;  /* 0x0000334007047816 */ /* 0x000fe40000000001 */
[----:B------:R-:W3:Y:S01]  /*13800*/  LDL.LU R7, [R1+0x17c] ;  /* 0x00017c0001077983 */ /* 0x000ee20000300800 */
[----:B-1----:R-:W-:-:S03]  /*13810*/  PRMT R6, R23, 0x3340, R22 ;  /* 0x0000334017067816 */ /* 0x002fc60000000016 */
[----:B------:R-:W3:Y:S04]  /*13820*/  LDL.LU R17, [R1+0x174] ;  /* 0x0001740001117983 */ /* 0x000ee80000300800 */
[----:B------:R-:W3:Y:S04]  /*13830*/  LDL.LU R18, [R1+0x170] ;  /* 0x0001700001127983 */ /* 0x000ee80000300800 */
[----:B------:R-:W3:Y:S04]  /*13840*/  LDL.LU R12, [R1+0x908] ;  /* 0x00090800010c7983 */ /* 0x000ee80000300800 */
[----:B------:R-:W3:Y:S01]  /*13850*/  LDL.LU R15, [R1+0x904] ;  /* 0x00090400010f7983 */ /* 0x000ee20000300800 */
[----:B------:R-:W-:-:S03]  /*13860*/  PRMT R6, R6, 0x5410, R2 ;  /* 0x0000541006067816 */ /* 0x000fc60000000002 */
[----:B------:R-:W3:Y:S04]  /*13870*/  LDL.LU R5, [R1+0x468] ;  /* 0x0004680001057983 */ /* 0x000ee80000300800 */
[----:B------:R0:W-:Y:S04]  /*13880*/  STL [R1+0x13c], R0 ;  /* 0x00013c0001007387 */ /* 0x0001e80000100800 */
[----:B0-----:R-:W3:Y:S04]  /*13890*/  LDL.LU R0, [R1+0x444] ;  /* 0x0004440001007983 */ /* 0x001ee80000300800 */
[----:B------:R-:W3:Y:S04]  /*138a0*/  LDL.LU R2, [R1+0x3f4] ;  /* 0x0003f40001027983 */ /* 0x000ee80000300800 */
[----:B------:R0:W-:Y:S01]  /*138b0*/  STL [R1+0x138], R6 ;  /* 0x0001380601007387 */ /* 0x0001e20000100800 */
[----:B--2---:R-:W-:-:S02]  /*138c0*/  LOP3.LUT R13, R13, 0xffff, RZ, 0xc0, !PT ;  /* 0x0000ffff0d0d7812 */ /* 0x004fc400078ec0ff */
[----:B0-----:R-:W-:Y:S02]  /*138d0*/  PRMT R6, R20, 0x5410, R3 ;  /* 0x0000541014067816 */ /* 0x001fe40000000003 */
[----:B------:R-:W-:-:S03]  /*138e0*/  PRMT R3, R21, 0x5410, R4 ;  /* 0x0000541015037816 */ /* 0x000fc60000000004 */
[----:B------:R-:W-:Y:S01]  /*138f0*/  STL [R1+0x134], R6 ;  /* 0x0001340601007387 */ /* 0x000fe20000100800 */
[----:B----4-:R-:W-:-:S03]  /*13900*/  LOP3.LUT R20, R11, 0xffff, RZ, 0xc0, !PT ;  /* 0x0000ffff0b147812 */ /* 0x010fc600078ec0ff */
[----:B------:R0:W-:Y:S01]  /*13910*/  STL [R1+0x140], R3 ;  /* 0x0001400301007387 */ /* 0x0001e20000100800 */
[----:B------:R-:W-:Y:S02]  /*13920*/  LOP3.LUT R29, R29, 0xffff, RZ, 0xc0, !PT ;  /* 0x0000ffff1d1d7812 */ /* 0x000fe400078ec0ff */
[----:B------:R-:W-:Y:S02]  /*13930*/  LOP3.LUT R28, R28, 0xffff, RZ, 0xc0, !PT ;  /* 0x0000ffff1c1c7812 */ /* 0x000fe400078ec0ff */
[----:B0-----:R-:W-:Y:S02]  /*13940*/  LOP3.LUT R3, R9, 0xffff, RZ, 0xc0, !PT ;  /* 0x0000ffff09037812 */ /* 0x001fe400078ec0ff */
[----:B---3--:R-:W-:Y:S02]  /*13950*/  LOP3.LUT R21, R7, 0xffff, RZ, 0xc0, !PT ;  /* 0x0000ffff07157812 */ /* 0x008fe400078ec0ff */
[----:B------:R-:W-:Y:S02]  /*13960*/  LOP3.LUT R17, R17, 0xffff, RZ, 0xc0, !PT ;  /* 0x0000ffff11117812 */ /* 0x000fe400078ec0ff */
[----:B------:R-:W-:-:S05]  /*13970*/  LOP3.LUT R5, R5, 0xffff, RZ, 0xc0, !PT ;  /* 0x0000ffff05057812 */ /* 0x000fca00078ec0ff */
[----:B------:R-:W-:Y:S04]  /*13980*/  STL [R1+0x84], R5 ;  /* 0x0000840501007387 */ /* 0x000fe80000100800 */
[----:B------:R-:W-:Y:S01]  /*13990*/  STL [R1+0x88], R13 ;  /* 0x0000880d01007387 */ /* 0x000fe20000100800 */
[----:B------:R-:W-:Y:S02]  /*139a0*/  LOP3.LUT R0, R0, 0xffff, RZ, 0xc0, !PT ;  /* 0x0000ffff00007812 */ /* 0x000fe400078ec0ff */
[----:B------:R-:W-:-:S03]  /*139b0*/  LOP3.LUT R6, R2, 0xffff, RZ, 0xc0, !PT ;  /* 0x0000ffff02067812 */ /* 0x000fc600078ec0ff */
[----:B------:R0:W-:Y:S01]  /*139c0*/  STL [R1+0x98], R0 ;  /* 0x0000980001007387 */ /* 0x0001e20000100800 */
[----:B------:R-:W-:-:S03]  /*139d0*/  LOP3.LUT R2, R19, 0xffff, RZ, 0xc0, !PT ;  /* 0x0000ffff13027812 */ /* 0x000fc600078ec0ff */
[----:B------:R-:W2:Y:S04]  /*139e0*/  LDL.LU R11, [R1+0x18c] ;  /* 0x00018c00010b7983 */ /* 0x000ea80000300800 */
[----:B------:R-:W-:Y:S04]  /*139f0*/  STL [R1+0x9c], R6 ;  /* 0x00009c0601007387 */ /* 0x000fe80000100800 */
[----:B------:R-:W-:Y:S04]  /*13a00*/  STL [R1+0xf4], R20 ;  /* 0x0000f41401007387 */ /* 0x000fe80000100800 */
[----:B------:R-:W-:Y:S01]  /*13a10*/  STL [R1+0xb0], R29 ;  /* 0x0000b01d01007387 */ /* 0x000fe20000100800 */
[----:B------:R-:W-:-:S03]  /*13a20*/  LOP3.LUT R4, R18, 0xffff, RZ, 0xc0, !PT ;  /* 0x0000ffff12047812 */ /* 0x000fc600078ec0ff */
[----:B------:R-:W3:Y:S04]  /*13a30*/  LDL.LU R19, [R1+0x108] ;  /* 0x0001080001137983 */ /* 0x000ee80000300800 */
[----:B------:R-:W-:Y:S04]  /*13a40*/  STL [R1+0xf0], R28 ;  /* 0x0000f01c01007387 */ /* 0x000fe80000100800 */
[----:B------:R1:W-:Y:S01]  /*13a50*/  STL [R1+0xc8], R2 ;  /* 0x0000c80201007387 */ /* 0x0003e20000100800 */
[----:B0-----:R-:W-:-:S03]  /*13a60*/  PRMT R0, R0, 0x3340, R1 ;  /* 0x0000334000007816 */ /* 0x001fc60000000001 */
[----:B------:R-:W4:Y:S01]  /*13a70*/  LDL.LU R9, [R1+0x104] ;  /* 0x0001040001097983 */ /* 0x000f220000300800 */
[----:B------:R-:W-:-:S03]  /*13a80*/  PRMT R5, R5, 0x3340, R13 ;  /* 0x0000334005057816 */ /* 0x000fc6000000000d */
[----:B------:R-:W4:Y:S04]  /*13a90*/  LDL.LU R7, [R1+0xec] ;  /* 0x0000ec0001077983 */ /* 0x000f280000300800 */
[----:B------:R-:W-:Y:S04]  /*13aa0*/  STL [R1+0xe0], R3 ;  /* 0x0000e00301007387 */ /* 0x000fe80000100800 */
[----:B------:R0:W-:Y:S01]  /*13ab0*/  STL [R1+0xdc], R21 ;  /* 0x0000dc1501007387 */ /* 0x0001e20000100800 */
[----:B-1----:R-:W-:-:S03]  /*13ac0*/  PRMT R2, R2, 0x3340, R1 ;  /* 0x0000334002027816 */ /* 0x002fc60000000001 */
[----:B------:R1:W-:Y:S01]  /*13ad0*/  STL [R1+0xd8], R17 ;  /* 0x0000d81101007387 */ /* 0x0003e20000100800 */
[----:B------:R-:W-:-:S03]  /*13ae0*/  PRMT R6, R6, 0x3340, R29 ;  /* 0x0000334006067816 */ /* 0x000fc6000000001d */
[----:B------:R1:W-:Y:S01]  /*13af0*/  STL [R1+0x110], R4 ;  /* 0x0001100401007387 */ /* 0x0003e20000100800 */
[----:B------:R-:W-:-:S03]  /*13b00*/  PRMT R0, R5, 0x5410, R0 ;  /* 0x0000541005007816 */ /* 0x000fc60000000000 */
[----:B------:R-:W4:Y:S01]  /*13b10*/  LDL.LU R18, [R1+0xa0] ;  /* 0x0000a00001127983 */ /* 0x000f220000300800 */
[----:B------:R-:W-:-:S03]  /*13b20*/  PRMT R20, R20, 0x3340, R28 ;  /* 0x0000334014147816 */ /* 0x000fc6000000001c */
[----:B------:R-:W4:Y:S01]  /*13b30*/  LDL.LU R13, [R1+0x900] ;  /* 0x00090000010d7983 */ /* 0x000f220000300800 */
[----:B0-----:R-:W-:-:S03]  /*13b40*/  PRMT R21, R21, 0x3340, R17 ;  /* 0x0000334015157816 */ /* 0x001fc60000000011 */
[----:B------:R-:W4:Y:S01]  /*13b50*/  LDL.LU R29, [R1+0x8fc] ;  /* 0x0008fc00011d7983 */ /* 0x000f220000300800 */
[----:B------:R-:W-:-:S03]  /*13b60*/  PRMT R3, R3, 0x3340, R1 ;  /* 0x0000334003037816 */ /* 0x000fc60000000001 */
[----:B------:R-:W4:Y:S01]  /*13b70*/  LDL.LU R28, [R1+0x8f8] ;  /* 0x0008f800011c7983 */ /* 0x000f220000300800 */
[----:B------:R-:W-:-:S03]  /*13b80*/  PRMT R2, R6, 0x5410, R2 ;  /* 0x0000541006027816 */ /* 0x000fc60000000002 */
[----:B-1----:R-:W4:Y:S01]  /*13b90*/  LDL.LU R17, [R1+0x8f4] ;  /* 0x0008f40001117983 */ /* 0x002f220000300800 */
[----:B------:R-:W-:-:S03]  /*13ba0*/  PRMT R20, R20, 0x5410, R3 ;  /* 0x0000541014147816 */ /* 0x000fc60000000003 */
[----:B------:R-:W4:Y:S04]  /*13bb0*/  LDL.LU R5, [R1+0x190] ;  /* 0x0001900001057983 */ /* 0x000f280000300800 */
[----:B------:R0:W-:Y:S01]  /*13bc0*/  STL [R1+0x12c], R0 ;  /* 0x00012c0001007387 */ /* 0x0001e20000100800 */
[----:B------:R-:W-:-:S03]  /*13bd0*/  PRMT R4, R4, 0x3340, R1 ;  /* 0x0000334004047816 */ /* 0x000fc60000000001 */
[----:B0-----:R-:W4:Y:S04]  /*13be0*/  LDL.LU R0, [R1+0x178] ;  /* 0x0001780001007983 */ /* 0x001f280000300800 */
[----:B------:R-:W4:Y:S04]  /*13bf0*/  LDL.LU R6, [R1+0x10c] ;  /* 0x00010c0001067983 */ /* 0x000f280000300800 */
[----:B------:R0:W-:Y:S04]  /*13c00*/  STL [R1+0x128], R2 ;  /* 0x0001280201007387 */ /* 0x0001e80000100800 */
[----:B0-----:R-:W4:Y:S04]  /*13c10*/  LDL.LU R2, [R1+0xe8] ;  /* 0x0000e80001027983 */ /* 0x001f280000300800 */
[----:B------:R-:W4:Y:S04]  /*13c20*/  LDL.LU R3, [R1+0xe4] ;  /* 0x0000e40001037983 */ /* 0x000f280000300800 */
[----:B------:R0:W-:Y:S02]  /*13c30*/  STL [R1+0x120], R20 ;  /* 0x0001201401007387 */ /* 0x0001e40000100800 */
[----:B0-----:R-:W-:-:S02]  /*13c40*/  PRMT R20, R21, 0x5410, R4 ;  /* 0x0000541015147816 */ /* 0x001fc40000000004 */
[----:B------:R-:W4:Y:S04]  /*13c50*/  LDL.LU R21, [R1+0xa8] ;  /* 0x0000a80001157983 */ /* 0x000f280000300800 */
[----:B------:R-:W4:Y:S04]  /*13c60*/  LDL.LU R4, [R1+0x8c] ;  /* 0x00008c0001047983 */ /* 0x000f280000300800 */
[----:B------:R3:W-:Y:S01]  /*13c70*/  STL [R1+0x130], R20 ;  /* 0x0001301401007387 */ /* 0x0007e20000100800 */
[----:B--2---:R-:W-:Y:S02]  /*13c80*/  LOP3.LUT R11, R11, 0xffff, RZ, 0xc0, !PT ;  /* 0x0000ffff0b0b7812 */ /* 0x004fe400078ec0ff */
[----:B---3--:R-:W-:-:S02]  /*13c90*/  LOP3.LUT R20, R19, 0xffff, RZ, 0xc0, !PT ;  /* 0x0000ffff13147812 */ /* 0x008fc400078ec0ff */
[----:B----4-:R-:W-:Y:S02]  /*13ca0*/  LOP3.LUT R9, R9, 0xffff, RZ, 0xc0, !PT ;  /* 0x0000ffff09097812 */ /* 0x010fe400078ec0ff */
[----:B------:R-:W-:Y:S02]  /*13cb0*/  LOP3.LUT R7, R7, 0xffff, RZ, 0xc0, !PT ;  /* 0x0000ffff07077812 */ /* 0x000fe400078ec0ff */
[----:B------:R-:W-:Y:S02]  /*13cc0*/  LOP3.LUT R18, R18, 0xffff, RZ, 0xc0, !PT ;  /* 0x0000ffff12127812 */ /* 0x000fe400078ec0ff */
[----:B------:R-:W-:-:S05]  /*13cd0*/  LOP3.LUT R5, R5, 0xffff, RZ, 0xc0, !PT ;  /* 0x0000ffff05057812 */ /* 0x000fca00078ec0ff */
[----:B------:R-:W-:Y:S04]  /*13ce0*/  STL [R1+0xc4], R5 ;  /* 0x0000c40501007387 */ /* 0x000fe80000100800 */
[----:B------:R-:W-:Y:S01]  /*13cf0*/  STL [R1+0xc0], R11 ;  /* 0x0000c00b01007387 */ /* 0x000fe20000100800 */
[----:B------:R-:W-:Y:S02]  /*13d00*/  LOP3.LUT R0, R0, 0xffff, RZ, 0xc0, !PT ;  /* 0x0000ffff00007812 */ /* 0x000fe400078ec0ff */
[----:B------:R-:W-:-:S03]  /*13d10*/  LOP3.LUT R6, R6, 0xffff, RZ, 0xc0, !PT ;  /* 0x0000ffff06067812 */ /* 0x000fc600078ec0ff */
[----:B------:R0:W-:Y:S04]  /*13d20*/  STL [R1+0xbc], R0 ;  /* 0x0000bc0001007387 */ /* 0x0001e80000100800 */
[----:B------:R-:W2:Y:S04]  /*13d30*/  LDL.LU R19, [R1+0x44] ;  /* 0x0000440001137983 */ /* 0x000ea80000300800 */
[----:B------:R-:W-:Y:S01]  /*13d40*/  STL [R1+0xb8], R6 ;  /* 0x0000b80601007387 */ /* 0x000fe20000100800 */
[----:B------:R-:W-:-:S03]  /*13d50*/  LOP3.LUT R2, R2, 0xffff, RZ, 0xc0, !PT ;  /* 0x0000ffff02027812 */ /* 0x000fc600078ec0ff */
[----:B------:R-:W-:Y:S01]  /*13d60*/  STL [R1+0x100], R20 ;  /* 0x0001001401007387 */ /* 0x000fe20000100800 */
[----:B------:R-:W-:-:S03]  /*13d70*/  LOP3.LUT R3, R3, 0xffff, RZ, 0xc0, !PT ;  /* 0x0000ffff03037812 */ /* 0x000fc600078ec0ff */
[----:B------:R-:W-:Y:S01]  /*13d80*/  STL [R1+0xb4], R9 ;  /* 0x0000b40901007387 */ /* 0x000fe20000100800 */
[----:B0-----:R-:W-:-:S03]  /*13d90*/  PRMT R0, R0, 0x3340, R1 ;  /* 0x0000334000007816 */ /* 0x001fc60000000001 */
[----:B------:R-:W-:Y:S01]  /*13da0*/  STL [R1+0xfc], R7 ;  /* 0x0000fc0701007387 */ /* 0x000fe20000100800 */
[----:B------:R-:W-:-:S03]  /*13db0*/  PRMT R5, R5, 0x3340, R11 ;  /* 0x0000334005057816 */ /* 0x000fc6000000000b */
[----:B------:R0:W-:Y:S01]  /*13dc0*/  STL [R1+0xe8], R2 ;  /* 0x0000e80201007387 */ /* 0x0001e20000100800 */
[----:B------:R-:W-:-:S03]  /*13dd0*/  LOP3.LUT R21, R21, 0xffff, RZ, 0xc0, !PT ;  /* 0x0000ffff15157812 */ /* 0x000fc600078ec0ff */
[----:B------:R1:W-:Y:S01]  /*13de0*/  STL [R1+0xf8], R3 ;  /* 0x0000f80301007387 */ /* 0x0003e20000100800 */
[----:B------:R-:W-:-:S03]  /*13df0*/  LOP3.LUT R4, R4, 0xffff, RZ, 0xc0, !PT ;  /* 0x0000ffff04047812 */ /* 0x000fc600078ec0ff */
[----:B------:R3:W-:Y:S01]  /*13e00*/  STL [R1+0xec], R21 ;  /* 0x0000ec1501007387 */ /* 0x0007e20000100800 */
[----:B0-----:R-:W-:Y:S02]  /*13e10*/  PRMT R2, R2, 0x3340, R1 ;  /* 0x0000334002027816 */ /* 0x001fe40000000001 */
[----:B------:R-:W-:Y:S01]  /*13e20*/  PRMT R6, R6, 0x3340, R9 ;  /* 0x0000334006067816 */ /* 0x000fe20000000009 */
[----:B------:R0:W-:Y:S01]  /*13e30*/  STL [R1+0xe4], R18 ;  /* 0x0000e41201007387 */ /* 0x0001e20000100800 */
[----:B------:R-:W-:-:S03]  /*13e40*/  PRMT R0, R5, 0x5410, R0 ;  /* 0x0000541005007816 */ /* 0x000fc60000000000 */
[----:B------:R4:W-:Y:S01]  /*13e50*/  STL [R1+0x104], R4 ;  /* 0x0001040401007387 */ /* 0x0009e20000100800 */
[----:B------:R-:W-:-:S03]  /*13e60*/  PRMT R20, R20, 0x3340, R7 ;  /* 0x0000334014147816 */ /* 0x000fc60000000007 */
[----:B------:R-:W2:Y:S01]  /*13e70*/  LDL.LU R11, [R1+0x8f0] ;  /* 0x0008f000010b7983 */ /* 0x000ea20000300800 */
[----:B-1----:R-:W-:Y:S02]  /*13e80*/  PRMT R3, R3, 0x3340, R1 ;  /* 0x0000334003037816 */ /* 0x002fe40000000001 */
[----:B---3--:R-:W-:Y:S01]  /*13e90*/  PRMT R21, R21, 0x3340, R18 ;  /* 0x0000334015157816 */ /* 0x008fe20000000012 */
[----:B------:R-:W3:Y:S01]  /*13ea0*/  LDL.LU R9, [R1+0x8ec] ;  /* 0x0008ec0001097983 */ /* 0x000ee20000300800 */
[----:B------:R-:W-:-:S03]  /*13eb0*/  PRMT R2, R6, 0x5410, R2 ;  /* 0x0000541006027816 */ /* 0x000fc60000000002 */
[----:B------:R-:W3:Y:S01]  /*13ec0*/  LDL.LU R7, [R1+0x8e8] ;  /* 0x0008e80001077983 */ /* 0x000ee20000300800 */
[----:B------:R-:W-:-:S03]  /*13ed0*/  PRMT R20, R20, 0x5410, R3 ;  /* 0x0000541014147816 */ /* 0x000fc60000000003 */
[----:B0-----:R-:W3:Y:S04]  /*13ee0*/  LDL.LU R18, [R1+0x8e4] ;  /* 0x0008e40001127983 */ /* 0x001ee80000300800 */
[----:B------:R-:W3:Y:S01]  /*13ef0*/  LDL.LU R5, [R1+0x4c] ;  /* 0x00004c0001057983 */ /* 0x000ee20000300800 */
[----:B----4-:R-:W-:-:S03]  /*13f00*/  PRMT R4, R4, 0x3340, R1 ;  /* 0x0000334004047816 */ /* 0x010fc60000000001 */
[----:B------:R0:W-:Y:S01]  /*13f10*/  STL [R1+0x11c], R0 ;  /* 0x00011c0001007387 */ /* 0x0001e20000100800 */
[----:B------:R-:W-:-:S03]  /*13f20*/  PRMT R4, R21, 0x5410, R4 ;  /* 0x0000541015047816 */ /* 0x000fc60000000004 */
[----:B0-----:R-:W4:Y:S04]  /*13f30*/  LDL.LU R0, [R1+0x3c] ;  /* 0x00003c0001007983 */ /* 0x001f280000300800 */
[----:B------:R-:W4:Y:S04]  /*13f40*/  LDL.LU R6, [R1+0xcc] ;  /* 0x0000cc0001067983 */ /* 0x000f280000300800 */
[----:B------:R0:W-:Y:S04]  /*13f50*/  STL [R1+0x118], R2 ;  /* 0x0001180201007387 */ /* 0x0001e80000100800 */
[----:B0-----:R-:W4:Y:S04]  /*13f60*/  LDL.LU R2, [R1+0x38] ;  /* 0x0000380001027983 */ /* 0x001f280000300800 */
[----:B------:R-:W4:Y:S04]  /*13f70*/  LDL.LU R3, [R1+0xa4] ;  /* 0x0000a40001037983 */ /* 0x000f280000300800 */
[----:B------:R0:W-:Y:S04]  /*13f80*/  STL [R1+0x10c], R20 ;  /* 0x00010c1401007387 */ /* 0x0001e80000100800 */
[----:B0-----:R-:W4:Y:S04]  /*13f90*/  LDL.LU R20, [R1+0xc] ;  /* 0x00000c0001147983 */ /* 0x001f280000300800 */
[----:B------:R-:W4:Y:S04]  /*13fa0*/  LDL.LU R21, [R1+0xac] ;  /* 0x0000ac0001157983 */ /* 0x000f280000300800 */
[----:B------:R0:W-:Y:S04]  /*13fb0*/  STL [R1+0x108], R4 ;  /* 0x0001080401007387 */ /* 0x0001e80000100800 */
[----:B0-----:R-:W4:Y:S01]  /*13fc0*/  LDL.LU R4, [R1+0x40] ;  /* 0x0000400001047983 */ /* 0x001f220000300800 */
[----:B--2---:R-:W-:-:S02]  /*13fd0*/  LOP3.LUT R19, R19, 0xffff, RZ, 0xc0, !PT ;  /* 0x0000ffff13137812 */ /* 0x004fc400078ec0ff */
[----:B---3--:R-:W-:Y:S02]  /*13fe0*/  LOP3.LUT R5, R5, 0xffff, RZ, 0xc0, !PT ;  /* 0x0000ffff05057812 */ /* 0x008fe400078ec0ff */
[----:B----4-:R-:W-:-:S05]  /*13ff0*/  LOP3.LUT R6, R6, 0xffff, RZ, 0xc0, !PT ;  /* 0x0000ffff06067812 */ /* 0x010fca00078ec0ff */
[----:B------:R0:W-:Y:S01]  /*14000*/  STL [R1+0xcc], R6 ;  /* 0x0000cc0601007387 */ /* 0x0001e20000100800 */
[----:B------:R-:W-:Y:S02]  /*14010*/  LOP3.LUT R3, R3, 0xffff, RZ, 0xc0, !PT ;  /* 0x0000ffff03037812 */ /* 0x000fe400078ec0ff */
[----:B------:R-:W-:-:S05]  /*14020*/  LOP3.LUT R21, R21, 0xffff, RZ, 0xc0, !PT ;  /* 0x0000ffff15157812 */ /* 0x000fca00078ec0ff */
[----:B------:R-:W-:Y:S01]  /*14030*/  STL [R1+0xa8], R21 ;  /* 0x0000a81501007387 */ /* 0x000fe20000100800 */
[----:B0-----:R-:W-:-:S03]  /*14040*/  PRMT R6, R6, 0x3340, R21 ;  /* 0x0000334006067816 */ /* 0x001fc60000000015 */
[----:B------:R0:W-:Y:S01]  /*14050*/  STL [R1+0xa4], R3 ;  /* 0x0000a40301007387 */ /* 0x0001e20000100800 */
[----:B------:R-:W-:-:S03]  /*14060*/  LOP3.LUT R4, R4, 0xffff, RZ, 0xc0, !PT ;  /* 0x0000ffff04047812 */ /* 0x000fc600078ec0ff */
[----:B------:R1:W-:Y:S01]  /*14070*/  STL [R1+0xa0], R5 ;  /* 0x0000a00501007387 */ /* 0x0003e20000100800 */
[----:B0-----:R-:W-:-:S03]  /*14080*/  PRMT R3, R3, 0x3340, R1 ;  /* 0x0000334003037816 */ /* 0x001fc60000000001 */
[----:B------:R0:W-:Y:S01]  /*14090*/  STL [R1+0x8c], R19 ;  /* 0x00008c1301007387 */ /* 0x0001e20000100800 */
[----:B------:R-:W-:-:S03]  /*140a0*/  PRMT R6, R6, 0x5410, R3 ;  /* 0x0000541006067816 */ /* 0x000fc60000000003 */
[----:B------:R2:W-:Y:S01]  /*140b0*/  STL [R1+0x3c4], R4 ;  /* 0x0003c40401007387 */ /* 0x0005e20000100800 */
[----:B-1----:R-:W-:-:S03]  /*140c0*/  PRMT R5, R5, 0x3340, R19 ;  /* 0x0000334005057816 */ /* 0x002fc60000000013 */
[----:B------:R-:W3:Y:S04]  /*140d0*/  LDL.LU R21, [R1+0x64] ;  /* 0x0000640001157983 */ /* 0x000ee80000300800 */
[----:B0-----:R-:W4:Y:S01]  /*140e0*/  LDL.LU R19, [R1+0x8e0] ;  /* 0x0008e00001137983 */ /* 0x001f220000300800 */
[----:B--2---:R-:W-:-:S03]  /*140f0*/  PRMT R4, R4, 0x3340, R1 ;  /* 0x0000334004047816 */ /* 0x004fc60000000001 */
[----:B------:R0:W-:Y:S01]  /*14100*/  STL [R1+0xac], R6 ;  /* 0x0000ac0601007387 */ /* 0x0001e20000100800 */
[----:B------:R-:W-:-:S03]  /*14110*/  PRMT R4, R5, 0x5410, R4 ;  /* 0x0000541005047816 */ /* 0x000fc60000000004 */
[----:B0-----:R-:W2:Y:S04]  /*14120*/  LDL.LU R6, [R1+0x5c] ;  /* 0x00005c0001067983 */ /* 0x001ea80000300800 */
[----:B------:R-:W2:Y:S01]  /*14130*/  LDL.LU R5, [R1+0x58] ;  /* 0x0000580001057983 */ /* 0x000ea20000300800 */
[----:B------:R-:W0:Y:S01]  /*14140*/  S2R R3, SR_TID.X ;  /* 0x0000000000037919 */ /* 0x000e220000002100 */
[----:B------:R-:W-:Y:S02]  /*14150*/  SHF.R.U32.HI R0, RZ, 0x8, R0 ;  /* 0x00000008ff007819 */ /* 0x000fe40000011600 */
[----:B------:R-:W-:Y:S02]  /*14160*/  SHF.R.U32.HI R2, RZ, 0x8, R2 ;  /* 0x00000008ff027819 */ /* 0x000fe40000011602 */
[----:B------:R-:W-:-:S02]  /*14170*/  LOP3.LUT R0, R0, 0xffff, RZ, 0xc0, !PT ;  /* 0x0000ffff00007812 */ /* 0x000fc400078ec0ff */
[----:B------:R-:W-:Y:S01]  /*14180*/  LOP3.LUT R2, R2, 0xffff, RZ, 0xc0, !PT ;  /* 0x0000ffff02027812 */ /* 0x000fe200078ec0ff */
[----:B------:R1:W-:Y:S03]  /*14190*/  STL [R1+0x308], R4 ;  /* 0x0003080401007387 */ /* 0x0003e60000100800 */
[----:B------:R-:W-:Y:S01]  /*141a0*/  PRMT R2, R0, 0x3340, R2 ;  /* 0x0000334000027816 */ /* 0x000fe20000000002 */
[----:B-1----:R-:W3:Y:S01]  /*141b0*/  LDL.LU R4, [R1+0x54] ;  /* 0x0000540001047983 */ /* 0x002ee20000300800 */
[----:B0-----:R-:W-:-:S05]  /*141c0*/  LOP3.LUT R3, R3, 0x100, RZ, 0xc0, !PT ;  /* 0x0000010003037812 */ /* 0x001fca00078ec0ff */
[----:B----4-:R-:W-:Y:S02]  /*141d0*/  IMAD.IADD R3, R3, 0x1, R19 ;  /* 0x0000000103037824 */ /* 0x010fe400078e0213 */
[----:B------:R-:W4:Y:S04]  /*141e0*/  LDL.LU R19, [R1+0x6c] ;  /* 0x00006c0001137983 */ /* 0x000f280000300800 */
[----:B------:R0:W-:Y:S04]  /*141f0*/  STL [R1+0x88c], R3 ;  /* 0x00088c0301007387 */ /* 0x0001e80000100800 */
[----:B0-----:R-:W4:Y:S01]  /*14200*/  LDL.LU R3, [R1+0x34] ;  /* 0x0000340001037983 */ /* 0x001f220000300800 */
[----:B--2---:R-:W-:-:S04]  /*14210*/  SHF.R.U32.HI R0, RZ, 0x8, R5 ;  /* 0x00000008ff007819 */ /* 0x004fc80000011605 */
[----:B------:R-:W-:Y:S01]  /*14220*/  LOP3.LUT R0, R0, 0xffff, RZ, 0xc0, !PT ;  /* 0x0000ffff00007812 */ /* 0x000fe200078ec0ff */
[----:B------:R0:W-:Y:S03]  /*14230*/  STL [R1+0x70], R2 ;  /* 0x0000700201007387 */ /* 0x0001e60000100800 */
[----:B------:R-:W-:Y:S02]  /*14240*/  PRMT R5, R0, 0x3340, R1 ;  /* 0x0000334000057816 */ /* 0x000fe40000000001 */
[----:B0-----:R-:W-:Y:S02]  /*14250*/  SHF.R.U32.HI R2, RZ, 0x8, R20 ;  /* 0x00000008ff027819 */ /* 0x001fe40000011614 */
[----:B------:R-:W2:Y:S04]  /*14260*/  LDL.LU R20, [R1+0x90] ;  /* 0x0000900001147983 */ /* 0x000ea80000300800 */
[----:B------:R-:W2:Y:S01]  /*14270*/  LDL.LU R0, [R1+0x50] ;  /* 0x0000500001007983 */ /* 0x000ea20000300800 */
[----:B------:R-:W-:-:S02]  /*14280*/  SHF.R.U32.HI R7, RZ, 0x8, R7 ;  /* 0x00000008ff077819 */ /* 0x000fc40000011607 */
[----:B------:R-:W-:Y:S02]  /*14290*/  LOP3.LUT R2, R2, 0xffff, RZ, 0xc0, !PT ;  /* 0x0000ffff02027812 */ /* 0x000fe400078ec0ff */
[----:B------:R-:W-:Y:S02]  /*142a0*/  LOP3.LUT R7, R7, 0xffff, RZ, 0xc0, !PT ;  /* 0x0000ffff07077812 */ /* 0x000fe400078ec0ff */
[----:B------:R-:W-:Y:S02]  /*142b0*/  SHF.R.U32.HI R11, RZ, 0x8, R11 ;  /* 0x00000008ff0b7819 */ /* 0x000fe4000001160b */
[----:B------:R-:W-:Y:S02]  /*142c0*/  SHF.R.U32.HI R9, RZ, 0x8, R9 ;  /* 0x00000008ff097819 */ /* 0x000fe40000011609 */
[----:B------:R-:W-:Y:S02]  /*142d0*/  PRMT R2, R2, 0x3340, R7 ;  /* 0x0000334002027816 */ /* 0x000fe40000000007 */
[----:B------:R-:W-:-:S02]  /*142e0*/  LOP3.LUT R9, R9, 0xffff, RZ, 0xc0, !PT ;  /* 0x0000ffff09097812 */ /* 0x000fc400078ec0ff */
[----:B------:R-:W-:Y:S01]  /*142f0*/  LOP3.LUT R11, R11, 0xffff, RZ, 0xc0, !PT ;  /* 0x0000ffff0b0b7812 */ /* 0x000fe200078ec0ff */
[----:B------:R0:W-:Y:S01]  /*14300*/  STL [R1+0x60], R2 ;  /* 0x0000600201007387 */ /* 0x0001e20000100800 */
[----:B------:R-:W-:Y:S02]  /*14310*/  SHF.R.U32.HI R18, RZ, 0x8, R18 ;  /* 0x00000008ff127819 */ /* 0x000fe40000011612 */
[----:B------:R-:W-:Y:S02]  /*14320*/  SHF.R.U32.HI R6, RZ, 0x8, R6 ;  /* 0x00000008ff067819 */ /* 0x000fe40000011606 */
[----:B---3--:R-:W-:Y:S02]  /*14330*/  SHF.R.U32.HI R4, RZ, 0x8, R4 ;  /* 0x00000008ff047819 */ /* 0x008fe40000011604 */
[----:B------:R-:W-:Y:S02]  /*14340*/  LOP3.LUT R18, R18, 0xffff, RZ, 0xc0, !PT ;  /* 0x0000ffff12127812 */ /* 0x000fe400078ec0ff */
[----:B0-----:R-:W-:-:S02]  /*14350*/  PRMT R2, R11, 0x3340, R9 ;  /* 0x000033400b027816 */ /* 0x001fc40000000009 */
[----:B------:R-:W-:Y:S02]  /*14360*/  LOP3.LUT R4, R4, 0xffff, RZ, 0xc0, !PT ;  /* 0x0000ffff04047812 */ /* 0x000fe400078ec0ff */
[----:B------:R-:W-:Y:S01]  /*14370*/  LOP3.LUT R6, R6, 0xffff, RZ, 0xc0, !PT ;  /* 0x0000ffff06067812 */ /* 0x000fe200078ec0ff */
[----:B------:R4:W-:Y:S01]  /*14380*/  STL [R1+0x68], R2 ;  /* 0x0000680201007387 */ /* 0x0009e20000100800 */
[----:B------:R-:W-:Y:S02]  /*14390*/  PRMT R7, R18, 0x3340, R1 ;  /* 0x0000334012077816 */ /* 0x000fe40000000001 */
[----:B------:R-:W-:Y:S01]  /*143a0*/  PRMT R4, R6, 0x3340, R4 ;  /* 0x0000334006047816 */ /* 0x000fe20000000004 */
[----:B------:R-:W3:Y:S01]  /*143b0*/  LDL.LU R18, [R1+0x78] ;  /* 0x0000780001127983 */ /* 0x000ee20000300800 */
[----:B----4-:R-:W-:-:S03]  /*143c0*/  SHF.R.U32.HI R2, RZ, 0x8, R19 ;  /* 0x00000008ff027819 */ /* 0x010fc60000011613 */
[----:B------:R-:W4:Y:S01]  /*143d0*/  LDL.LU R19, [R1+0x74] ;  /* 0x0000740001137983 */ /* 0x000f220000300800 */
[----:B------:R-:W-:-:S03]  /*143e0*/  SHF.R.U32.HI R11, RZ, 0x8, R3 ;  /* 0x00000008ff0b7819 */ /* 0x000fc60000011603 */
[----:B------:R-:W4:Y:S01]  /*143f0*/  LDL.LU R3, [R1+0x4] ;  /* 0x0000040001037983 */ /* 0x000f220000300800 */
[----:B------:R-:W-:-:S04]  /*14400*/  LOP3.LUT R11, R11, 0xffff, RZ, 0xc0, !PT ;  /* 0x0000ffff0b0b7812 */ /* 0x000fc800078ec0ff */
[----:B------:R-:W-:Y:S02]  /*14410*/  PRMT R11, R11, 0x3340, R1 ;  /* 0x000033400b0b7816 */ /* 0x000fe40000000001 */
[----:B--2---:R-:W-:Y:S02]  /*14420*/  SHF.R.U32.HI R9, RZ, 0x8, R0 ;  /* 0x00000008ff097819 */ /* 0x004fe40000011600 */
[----:B------:R-:W-:Y:S02]  /*14430*/  SHF.R.U32.HI R0, RZ, 0x8, R21 ;  /* 0x00000008ff007819 */ /* 0x000fe40000011615 */
[----:B------:R-:W2:Y:S04]  /*14440*/  LDL.LU R21, [R1] ;  /* 0x0000000001157983 */ /* 0x000ea80000300800 */
[----:B------:R-:W2:Y:S04]  /*14450*/  LDL.LU R6, [R1+0x7c] ;  /* 0x00007c0001067983 */ /* 0x000ea80000300800 */
[----:B------:R-:W-:Y:S04]  /*14460*/  STL [R1+0x64], R4 ;  /* 0x0000640401007387 */ /* 0x000fe80000100800 */
[----:B------:R0:W-:Y:S04]  /*14470*/  STL [R1+0x8dc], R11 ;  /* 0x0008dc0b01007387 */ /* 0x0001e80000100800 */
[----:B0-----:R-:W2:Y:S01]  /*14480*/  LDL.LU R11, [R1+0x8] ;  /* 0x00000800010b7983 */ /* 0x001ea20000300800 */
[----:B------:R-:W-:-:S02]  /*14490*/  LOP3.LUT R0, R0, 0xffff, RZ, 0xc0, !PT ;  /* 0x0000ffff00007812 */ /* 0x000fc400078ec0ff */
[----:B------:R-:W-:Y:S02]  /*144a0*/  LOP3.LUT R2, R2, 0xffff, RZ, 0xc0, !PT ;  /* 0x0000ffff02027812 */ /* 0x000fe400078ec0ff */
[----:B------:R-:W-:Y:S02]  /*144b0*/  SHF.R.U32.HI R17, RZ, 0x8, R17 ;  /* 0x00000008ff117819 */ /* 0x000fe40000011611 */
[----:B------:R-:W-:Y:S02]  /*144c0*/  PRMT R2, R2, 0x3340, R0 ;  /* 0x0000334002027816 */ /* 0x000fe40000000000 */
[----:B------:R-:W-:Y:S02]  /*144d0*/  SHF.R.U32.HI R0, RZ, 0x8, R20 ;  /* 0x00000008ff007819 */ /* 0x000fe40000011614 */
[----:B------:R-:W-:Y:S01]  /*144e0*/  SHF.R.U32.HI R29, RZ, 0x8, R29 ;  /* 0x00000008ff1d7819 */ /* 0x000fe2000001161d */
[----:B------:R-:W2:Y:S01]  /*144f0*/  LDL.LU R20, [R1+0x94] ;  /* 0x0000940001147983 */ /* 0x000ea20000300800 */
[----:B------:R-:W-:-:S02]  /*14500*/  SHF.R.U32.HI R28, RZ, 0x8, R28 ;  /* 0x00000008ff1c7819 */ /* 0x000fc4000001161c */
[----:B------:R-:W-:Y:S02]  /*14510*/  SHF.R.U32.HI R13, RZ, 0x8, R13 ;  /* 0x00000008ff0d7819 */ /* 0x000fe4000001160d */
[----:B------:R-:W-:Y:S02]  /*14520*/  SHF.R.U32.HI R15, RZ, 0x8, R15 ;  /* 0x00000008ff0f7819 */ /* 0x000fe4000001160f */
[----:B------:R-:W-:Y:S01]  /*14530*/  LOP3.LUT R0, R0, 0xffff, RZ, 0xc0, !PT ;  /* 0x0000ffff00007812 */ /* 0x000fe200078ec0ff */
[----:B------:R0:W-:Y:S01]  /*14540*/  STL [R1+0x6c], R2 ;  /* 0x00006c0201007387 */ /* 0x0001e20000100800 */
[----:B------:R-:W-:Y:S02]  /*14550*/  LOP3.LUT R17, R17, 0xffff, RZ, 0xc0, !PT ;  /* 0x0000ffff11117812 */ /* 0x000fe400078ec0ff */
[----:B------:R-:W-:Y:S02]  /*14560*/  LOP3.LUT R28, R28, 0xffff, RZ, 0xc0, !PT ;  /* 0x0000ffff1c1c7812 */ /* 0x000fe400078ec0ff */
[----:B------:R-:W-:-:S02]  /*14570*/  LOP3.LUT R29, R29, 0xffff, RZ, 0xc0, !PT ;  /* 0x0000ffff1d1d7812 */ /* 0x000fc400078ec0ff */
[----:B------:R-:W-:Y:S02]  /*14580*/  LOP3.LUT R4, R15, 0xffff, RZ, 0xc0, !PT ;  /* 0x0000ffff0f047812 */ /* 0x000fe400078ec0ff */
[----:B0-----:R-:W-:Y:S02]  /*14590*/  LOP3.LUT R2, R13, 0xffff, RZ, 0xc0, !PT ;  /* 0x0000ffff0d027812 */ /* 0x001fe400078ec0ff */
[--C-:B------:R-:W-:Y:S02]  /*145a0*/  PRMT R13, R0, 0x3340, R1.reuse ;  /* 0x00003340000d7816 */ /* 0x100fe40000000001 */
[----:B------:R-:W-:Y:S02]  /*145b0*/  PRMT R15, R17, 0x3340, R1 ;  /* 0x00003340110f7816 */ /* 0x000fe40000000001 */
[----:B------:R-:W-:Y:S01]  /*145c0*/  PRMT R0, R29, 0x3340, R28 ;  /* 0x000033401d007816 */ /* 0x000fe2000000001c */
[----:B------:R-:W-:Y:S04]  /*145d0*/  STL [R1+0x8d8], R13 ;  /* 0x0008d80d01007387 */ /* 0x000fe80000100800 */
[----:B------:R-:W-:Y:S04]  /*145e0*/  STL [R1+0x8d4], R15 ;  /* 0x0008d40f01007387 */ /* 0x000fe80000100800 */
[----:B------:R0:W-:Y:S02]  /*145f0*/  STL [R1+0x54], R0 ;  /* 0x0000540001007387 */ /* 0x0001e40000100800 */
[----:B0-----:R-:W-:-:S05]  /*14600*/  PRMT R0, R4, 0x3340, R2 ;  /* 0x0000334004007816 */ /* 0x001fca0000000002 */
[----:B------:R-:W-:Y:S04]  /*14610*/  STL [R1+0x5c], R0 ;  /* 0x00005c0001007387 */ /* 0x000fe80000100800 */
[----:B------:R-:W2:Y:S01]  /*14620*/  LDL.LU R15, [R1+0x20] ;  /* 0x00002000010f7983 */ /* 0x000ea20000300800 */
[----:B---3--:R-:W-:-:S03]  /*14630*/  SHF.R.U32.HI R4, RZ, 0x8, R18 ;  /* 0x00000008ff047819 */ /* 0x008fc60000011612 */
[----:B------:R-:W3:Y:S04]  /*14640*/  LDL.LU R29, [R1+0x30] ;  /* 0x00003000011d7983 */ /* 0x000ee80000300800 */
[----:B------:R-:W3:Y:S04]  /*14650*/  LDL.LU R28, [R1+0x2c] ;  /* 0x00002c00011c7983 */ /* 0x000ee80000300800 */
[----:B------:R-:W3:Y:S01]  /*14660*/  LDL.LU R13, [R1+0x28] ;  /* 0x00002800010d7983 */ /* 0x000ee20000300800 */
[----:B------:R-:W-:Y:S02]  /*14670*/  LOP3.LUT R4, R4, 0xffff, RZ, 0xc0, !PT ;  /* 0x0000ffff04047812 */ /* 0x000fe400078ec0ff */
[----:B----4-:R-:W-:-:S04]  /*14680*/  SHF.R.U32.HI R19, RZ, 0x8, R19 ;  /* 0x00000008ff137819 */ /* 0x010fc80000011613 */
[----:B------:R-:W-:-:S04]  /*14690*/  LOP3.LUT R19, R19, 0xffff, RZ, 0xc0, !PT ;  /* 0x0000ffff13137812 */ /* 0x000fc800078ec0ff */
[----:B------:R-:W-:Y:S02]  /*146a0*/  PRMT R19, R19, 0x3340, R1 ;  /* 0x0000334013137816 */ /* 0x000fe40000000001 */
[----:B------:R-:W-:Y:S02]  /*146b0*/  SHF.R.U32.HI R2, RZ, 0x8, R3 ;  /* 0x00000008ff027819 */ /* 0x000fe40000011603 */
[----:B--2---:R-:W-:Y:S02]  /*146c0*/  SHF.R.U32.HI R17, RZ, 0x8, R11 ;  /* 0x00000008ff117819 */ /* 0x004fe4000001160b */
[----:B------:R-:W2:Y:S04]  /*146d0*/  LDL.LU R11, [R1+0x24] ;  /* 0x00002400010b7983 */ /* 0x000ea80000300800 */
[----:B------:R-:W4:Y:S01]  /*146e0*/  LDL.LU R18, [R1+0x1c] ;  /* 0x00001c0001127983 */ /* 0x000f220000300800 */
[----:B------:R-:W-:-:S02]  /*146f0*/  SHF.R.U32.HI R6, RZ, 0x8, R6 ;  /* 0x00000008ff067819 */ /* 0x000fc40000011606 */
[----:B------:R-:W-:Y:S02]  /*14700*/  LOP3.LUT R17, R17, 0xffff, RZ, 0xc0, !PT ;  /* 0x0000ffff11117812 */ /* 0x000fe400078ec0ff */
[----:B------:R-:W-:Y:S02]  /*14710*/  LOP3.LUT R6, R6, 0xffff, RZ, 0xc0, !PT ;  /* 0x0000ffff06067812 */ /* 0x000fe400078ec0ff */
[----:B------:R-:W-:Y:S02]  /*14720*/  PRMT R17, R17, 0x3340, R1 ;  /* 0x0000334011117816 */ /* 0x000fe40000000001 */
[----:B------:R-:W-:-:S03]  /*14730*/  PRMT R3, R6, 0x3340, R4 ;  /* 0x0000334006037816 */ /* 0x000fc60000000004 */
[----:B------:R-:W-:Y:S04]  /*14740*/  STL [R1+0x8d0], R17 ;  /* 0x0008d01101007387 */ /* 0x000fe80000100800 */
[----:B------:R-:W-:Y:S04]  /*14750*/  STL [R1+0x8cc], R19 ;  /* 0x0008cc1301007387 */ /* 0x000fe80000100800 */
[----:B------:R0:W-:Y:S04]  /*14760*/  STL [R1+0x3c], R3 ;  /* 0x00003c0301007387 */ /* 0x0001e80000100800 */
[----:B0-----:R-:W2:Y:S01]  /*14770*/  LDL.LU R3, [R1+0x80] ;  /* 0x0000800001037983 */ /* 0x001ea20000300800 */
[----:B------:R-:W-:-:S02]  /*14780*/  SHF.R.U32.HI R0, RZ, 0x8, R21 ;  /* 0x00000008ff007819 */ /* 0x000fc40000011615 */
[----:B------:R-:W-:Y:S02]  /*14790*/  LOP3.LUT R2, R2, 0xffff, RZ, 0xc0, !PT ;  /* 0x0000ffff02027812 */ /* 0x000fe400078ec0ff */
[----:B------:R-:W-:Y:S02]  /*147a0*/  LOP3.LUT R0, R0, 0xffff, RZ, 0xc0, !PT ;  /* 0x0000ffff00007812 */ /* 0x000fe400078ec0ff */
[----:B------:R-:W-:Y:S02]  /*147b0*/  SHF.R.U32.HI R12, RZ, 0x8, R12 ;  /* 0x00000008ff0c7819 */ /* 0x000fe4000001160c */
[----:B------:R-:W-:Y:S02]  /*147c0*/  PRMT R2, R2, 0x3340, R0 ;  /* 0x0000334002027816 */ /* 0x000fe40000000000 */
[----:B------:R-:W-:Y:S02]  /*147d0*/  SHF.R.U32.HI R0, RZ, 0x8, R20 ;  /* 0x00000008ff007819 */ /* 0x000fe40000011614 */
[----:B------:R-:W-:-:S02]  /*147e0*/  SHF.R.U32.HI R8, RZ, 0x8, R8 ;  /* 0x00000008ff087819 */ /* 0x000fc40000011608 */
[----:B------:R-:W-:Y:S02]  /*147f0*/  SHF.R.U32.HI R10, RZ, 0x8, R10 ;  /* 0x00000008ff0a7819 */ /* 0x000fe4000001160a */
[----:B------:R-:W-:Y:S02]  /*14800*/  LOP3.LUT R0, R0, 0xffff, RZ, 0xc0, !PT ;  /* 0x0000ffff00007812 */ /* 0x000fe400078ec0ff */
[----:B------:R-:W-:Y:S02]  /*14810*/  LOP3.LUT R12, R12, 0xffff, RZ, 0xc0, !PT ;  /* 0x0000ffff0c0c7812 */ /* 0x000fe400078ec0ff */
[----:B------:R-:W-:Y:S02]  /*14820*/  LOP3.LUT R10, R10, 0xffff, RZ, 0xc0, !PT ;  /* 0x0000ffff0a0a7812 */ /* 0x000fe400078ec0ff */
[----:B------:R-:W-:Y:S01]  /*14830*/  LOP3.LUT R8, R8, 0xffff, RZ, 0xc0, !PT ;  /* 0x0000ffff08087812 */ /* 0x000fe200078ec0ff */
[----:B------:R0:W-:Y:S01]  /*14840*/  STL [R1+0x50], R2 ;  /* 0x0000500201007387 */ /* 0x0001e20000100800 */
[----:B------:R-:W-:-:S02]  /*14850*/  SHF.R.U32.HI R14, RZ, 0x8, R14 ;  /* 0x00000008ff0e7819 */ /* 0x000fc4000001160e */
[----:B------:R-:W-:Y:S02]  /*14860*/  SHF.R.U32.HI R16, RZ, 0x8, R16 ;  /* 0x00000008ff107819 */ /* 0x000fe40000011610 */
[--C-:B------:R-:W-:Y:S02]  /*14870*/  PRMT R21, R0, 0x3340, R1.reuse ;  /* 0x0000334000157816 */ /* 0x100fe40000000001 */
[----:B------:R-:W-:Y:S02]  /*14880*/  PRMT R20, R12, 0x3340, R1 ;  /* 0x000033400c147816 */ /* 0x000fe40000000001 */
[----:B------:R-:W-:Y:S02]  /*14890*/  PRMT R0, R8, 0x3340, R10 ;  /* 0x0000334008007816 */ /* 0x000fe4000000000a */
[----:B0-----:R-:W-:Y:S01]  /*148a0*/  SHF.R.U32.HI R2, RZ, 0x8, R15 ;  /* 0x00000008ff027819 */ /* 0x001fe2000001160f */
[----:B------:R-:W-:Y:S01]  /*148b0*/  STL [R1+0x8c8], R21 ;  /* 0x0008c81501007387 */ /* 0x000fe20000100800 */
[----:B------:R-:W-:-:S02]  /*148c0*/  LOP3.LUT R16, R16, 0xffff, RZ, 0xc0, !PT ;  /* 0x0000ffff10107812 */ /* 0x000fc400078ec0ff */
[----:B------:R-:W-:Y:S01]  /*148d0*/  LOP3.LUT R14, R14, 0xffff, RZ, 0xc0, !PT ;  /* 0x0000ffff0e0e7812 */ /* 0x000fe200078ec0ff */
[----:B------:R-:W-:Y:S01]  /*148e0*/  STL [R1+0x8c4], R20 ;  /* 0x0008c41401007387 */ /* 0x000fe20000100800 */
[----:B------:R-:W-:-:S03]  /*148f0*/  LOP3.LUT R2, R2, 0xffff, RZ, 0xc0, !PT ;  /* 0x0000ffff02027812 */ /* 0x000fc600078ec0ff */
[----:B------:R0:W-:Y:S01]  /*14900*/  STL [R1+0x4], R0 ;  /* 0x0000040001007387 */ /* 0x0001e20000100800 */
[----:B------:R-:W-:Y:S02]  /*14910*/  PRMT R2, R2, 0x3340, R1 ;  /* 0x0000334002027816 */ /* 0x000fe40000000001 */
[----:B0-----:R-:W-:-:S05]  /*14920*/  PRMT R0, R14, 0x3340, R16 ;  /* 0x000033400e007816 */ /* 0x001fca0000000010 */
[----:B------:R0:W-:Y:S04]  /*14930*/  STL [R1+0x8], R0 ;  /* 0x0000080001007387 */ /* 0x0001e80000100800 */
[----:B------:R1:W-:Y:S01]  /*14940*/  STL [R1+0x8c0], R2 ;  /* 0x0008c00201007387 */ /* 0x0003e20000100800 */
[----:B---3--:R-:W-:Y:S02]  /*14950*/  SHF.R.U32.HI R10, RZ, 0x8, R29 ;  /* 0x00000008ff0a7819 */ /* 0x008fe4000001161d */
[----:B------:R-:W-:Y:S02]  /*14960*/  SHF.R.U32.HI R8, RZ, 0x8, R28 ;  /* 0x00000008ff087819 */ /* 0x000fe4000001161c */
[----:B------:R-:W-:Y:S02]  /*14970*/  LOP3.LUT R10, R10, 0xffff, RZ, 0xc0, !PT ;  /* 0x0000ffff0a0a7812 */ /* 0x000fe400078ec0ff */
[----:B0-----:R-:W-:-:S02]  /*14980*/  SHF.R.U32.HI R0, RZ, 0x8, R13 ;  /* 0x00000008ff007819 */ /* 0x001fc4000001160d */
[----:B------:R-:W-:Y:S02]  /*14990*/  LOP3.LUT R8, R8, 0xffff, RZ, 0xc0, !PT ;  /* 0x0000ffff08087812 */ /* 0x000fe400078ec0ff */
[----:B------:R-:W-:Y:S02]  /*149a0*/  LOP3.LUT R0, R0, 0xffff, RZ, 0xc0, !PT ;  /* 0x0000ffff00007812 */ /* 0x000fe400078ec0ff */
[----:B-1----:R-:W-:Y:S02]  /*149b0*/  PRMT R2, R10, 0x3340, R8 ;  /* 0x000033400a027816 */ /* 0x002fe40000000008 */
[----:B------:R-:W-:Y:S02]  /*149c0*/  PRMT R0, R0, 0x3340, R1 ;  /* 0x0000334000007816 */ /* 0x000fe40000000001 */
[----:B----4-:R-:W-:Y:S02]  /*149d0*/  SHF.R.U32.HI R4, RZ, 0x8, R18 ;  /* 0x00000008ff047819 */ /* 0x010fe40000011612 */
[----:B------:R-:W3:Y:S04]  /*149e0*/  LDL.LU R18, [R1+0x18] ;  /* 0x0000180001127983 */ /* 0x000ee80000300800 */
[----:B------:R-:W4:Y:S01]  /*149f0*/  LDL.LU R20, [R1+0x10] ;  /* 0x0000100001147983 */ /* 0x000f220000300800 */
[----:B--2---:R-:W-:-:S02]  /*14a00*/  SHF.R.U32.HI R6, RZ, 0x8, R11 ;  /* 0x00000008ff067819 */ /* 0x004fc4000001160b */
[----:B------:R-:W-:Y:S01]  /*14a10*/  LOP3.LUT R4, R4, 0xffff, RZ, 0xc0, !PT ;  /* 0x0000ffff04047812 */ /* 0x000fe200078ec0ff */
[----:B------:R-:W-:Y:S01]  /*14a20*/  STL [R1+0xc], R2 ;  /* 0x00000c0201007387 */ /* 0x000fe20000100800 */
[----:B------:R-:W-:-:S03]  /*14a30*/  LOP3.LUT R6, R6, 0xffff, RZ, 0xc0, !PT ;  /* 0x0000ffff06067812 */ /* 0x000fc600078ec0ff */
[----:B------:R-:W2:Y:S04]  /*14a40*/  LDL.LU R21, [R1+0x14] ;  /* 0x0000140001157983 */ /* 0x000ea80000300800 */
[----:B------:R-:W2:Y:S04]  /*14a50*/  LDL.LU R19, [R1+0xd4] ;  /* 0x0000d40001137983 */ /* 0x000ea80000300800 */
[----:B------:R-:W2:Y:S04]  /*14a60*/  LDL.LU R17, [R1+0xd0] ;  /* 0x0000d00001117983 */ /* 0x000ea80000300800 */
[----:B------:R0:W-:Y:S04]  /*14a70*/  STL [R1+0x8bc], R0 ;  /* 0x0008bc0001007387 */ /* 0x0001e80000100800 */
[----:B------:R-:W2:Y:S01]  /*14a80*/  LDL.LU R15, [R1+0x114] ;  /* 0x00011400010f7983 */ /* 0x000ea20000300800 */
[----:B0-----:R-:W-:-:S05]  /*14a90*/  PRMT R0, R6, 0x3340, R4 ;  /* 0x0000334006007816 */ /* 0x001fca0000000004 */
[----:B------:R0:W-:Y:S04]  /*14aa0*/  STL [R1+0x30], R0 ;  /* 0x0000300001007387 */ /* 0x0001e80000100800 */
[----:B------:R-:W2:Y:S04]  /*14ab0*/  LDL.LU R29, [R1+0x84] ;  /* 0x00008400011d7983 */ /* 0x000ea80000300800 */
[----:B------:R-:W2:Y:S01]  /*14ac0*/  LDL.LU R28, [R1+0x88] ;  /* 0x00008800011c7983 */ /* 0x000ea20000300800 */
[----:B------:R-:W-:-:S03]  /*14ad0*/  SHF.R.U32.HI R4, RZ, 0x8, R3 ;  /* 0x00000008ff047819 */ /* 0x000fc60000011603 */
[----:B------:R-:W2:Y:S04]  /*14ae0*/  LDL.LU R13, [R1+0x98] ;  /* 0x00009800010d7983 */ /* 0x000ea80000300800 */
[----:B------:R-:W2:Y:S04]  /*14af0*/  LDL.LU R11, [R1+0x9c] ;  /* 0x00009c00010b7983 */ /* 0x000ea80000300800 */
[----:B------:R-:W2:Y:S01]  /*14b00*/  LDL.LU R3, [R1+0xb0] ;  /* 0x0000b00001037983 */ /* 0x000ea20000300800 */
[----:B------:R-:W-:Y:S02]  /*14b10*/  SHF.R.U32.HI R14, RZ, 0x8, R26 ;  /* 0x00000008ff0e7819 */ /* 0x000fe4000001161a */
[----:B------:R-:W-:-:S02]  /*14b20*/  SHF.R.U32.HI R12, RZ, 0x8, R25 ;  /* 0x00000008ff0c7819 */ /* 0x000fc40000011619 */
[----:B------:R-:W-:Y:S02]  /*14b30*/  SHF.R.U32.HI R10, RZ, 0x8, R23 ;  /* 0x00000008ff0a7819 */ /* 0x000fe40000011617 */
[----:B------:R-:W-:Y:S02]  /*14b40*/  SHF.R.U32.HI R8, RZ, 0x8, R22 ;  /* 0x00000008ff087819 */ /* 0x000fe40000011616 */
[----:B------:R-:W-:Y:S02]  /*14b50*/  LOP3.LUT R4, R4, 0xffff, RZ, 0xc0, !PT ;  /* 0x0000ffff04047812 */ /* 0x000fe400078ec0ff */
[----:B------:R-:W-:Y:S02]  /*14b60*/  LOP3.LUT R12, R12, 0xffff, RZ, 0xc0, !PT ;  /* 0x0000ffff0c0c7812 */ /* 0x000fe400078ec0ff */
[----:B------:R-:W-:Y:S02]  /*14b70*/  LOP3.LUT R14, R14, 0xffff, RZ, 0xc0, !PT ;  /* 0x0000ffff0e0e7812 */ /* 0x000fe400078ec0ff */
[----:B------:R-:W-:-:S02]  /*14b80*/  LOP3.LUT R8, R8, 0xffff, RZ, 0xc0, !PT ;  /* 0x0000ffff08087812 */ /* 0x000fc400078ec0ff */
[----:B------:R-:W-:Y:S02]  /*14b90*/  LOP3.LUT R10, R10, 0xffff, RZ, 0xc0, !PT ;  /* 0x0000ffff0a0a7812 */ /* 0x000fe400078ec0ff */
[----:B------:R-:W-:Y:S02]  /*14ba0*/  PRMT R4, R4, 0x3340, R1 ;  /* 0x0000334004047816 */ /* 0x000fe40000000001 */
[----:B------:R-:W-:Y:S02]  /*14bb0*/  PRMT R2, R14, 0x3340, R12 ;  /* 0x000033400e027816 */ /* 0x000fe4000000000c */
[----:B0-----:R-:W-:Y:S01]  /*14bc0*/  PRMT R0, R10, 0x3340, R8 ;  /* 0x000033400a007816 */ /* 0x001fe20000000008 */
[----:B------:R-:W-:Y:S04]  /*14bd0*/  STL [R1+0x8b8], R4 ;  /* 0x0008b80401007387 */ /* 0x000fe80000100800 */
[----:B------:R-:W-:Y:S04]  /*14be0*/  STL [R1+0x40], R2 ;  /* 0x0000400201007387 */ /* 0x000fe80000100800 */
[----:B------:R0:W-:Y:S04]  /*14bf0*/  STL [R1+0x58], R0 ;  /* 0x0000580001007387 */ /* 0x0001e80000100800 */
[----:B0-----:R-:W2:Y:S04]  /*14c00*/  LDL.LU R0, [R1+0xc8] ;  /* 0x0000c80001007983 */ /* 0x001ea80000300800 */
[----:B------:R-:W2:Y:S01]  /*14c10*/  LDL.LU R2, [R1+0xf4] ;  /* 0x0000f40001027983 */ /* 0x000ea20000300800 */
[----:B---3--:R-:W-:-:S02]  /*14c20*/  SHF.R.U32.HI R18, RZ, 0x8, R18 ;  /* 0x00000008ff127819 */ /* 0x008fc40000011612 */
[----:B----4-:R-:W-:Y:S02]  /*14c30*/  SHF.R.U32.HI R16, RZ, 0x8, R20 ;  /* 0x00000008ff107819 */ /* 0x010fe40000011614 */
[----:B------:R-:W-:Y:S02]  /*14c40*/  LOP3.LUT R18, R18, 0xffff, RZ, 0xc0, !PT ;  /* 0x0000ffff12127812 */ /* 0x000fe400078ec0ff */
[----:B------:R-:W-:-:S04]  /*14c50*/  LOP3.LUT R16, R16, 0xffff, RZ, 0xc0, !PT ;  /* 0x0000ffff10107812 */ /* 0x000fc800078ec0ff */
[----:B------:R-:W-:-:S05]  /*14c60*/  PRMT R4, R18, 0x3340, R16 ;  /* 0x0000334012047816 */ /* 0x000fca0000000010 */
[----:B------:R0:W-:Y:S04]  /*14c70*/  STL [R1+0x44], R4 ;  /* 0x0000440401007387 */ /* 0x0001e80000100800 */
[----:B------:R-:W3:Y:S01]  /*14c80*/  LDL.LU R20, [R1+0xf0] ;  /* 0x0000f00001147983 */ /* 0x000ee20000300800 */
[----:B--2---:R-:W-:-:S03]  /*14c90*/  SHF.R.U32.HI R10, RZ, 0x8, R21 ;  /* 0x00000008ff0a7819 */ /* 0x004fc60000011615 */
[----:B------:R-:W2:Y:S01]  /*14ca0*/  LDL.LU R21, [R1+0xe0] ;  /* 0x0000e00001157983 */ /* 0x000ea20000300800 */
[----:B------:R-:W-:Y:S02]  /*14cb0*/  SHF.R.U32.HI R14, RZ, 0x8, R19 ;  /* 0x00000008ff0e7819 */ /* 0x000fe40000011613 */
[----:B------:R-:W-:Y:S01]  /*14cc0*/  SHF.R.U32.HI R12, RZ, 0x8, R17 ;  /* 0x00000008ff0c7819 */ /* 0x000fe20000011611 */
[----:B------:R-:W4:Y:S01]  /*14cd0*/  LDL.LU R19, [R1+0xdc] ;  /* 0x0000dc0001137983 */ /* 0x000f220000300800 */
[----:B------:R-:W-:-:S03]  /*14ce0*/  LOP3.LUT R14, R14, 0xffff, RZ, 0xc0, !PT ;  /* 0x0000ffff0e0e7812 */ /* 0x000fc600078ec0ff */
[----:B------:R-:W4:Y:S01]  /*14cf0*/  LDL.LU R17, [R1+0xd8] ;  /* 0x0000d80001117983 */ /* 0x000f220000300800 */
[----:B------:R-:W-:-:S04]  /*14d00*/  LOP3.LUT R12, R12, 0xffff, RZ, 0xc0, !PT ;  /* 0x0000ffff0c0c7812 */ /* 0x000fc800078ec0ff */
[----:B0-----:R-:W-:Y:S02]  /*14d10*/  PRMT R4, R14, 0x3340, R12 ;  /* 0x000033400e047816 */ /* 0x001fe4000000000c */
[----:B------:R-:W-:Y:S02]  /*14d20*/  SHF.R.U32.HI R23, RZ, 0x8, R29 ;  /* 0x00000008ff177819 */ /* 0x000fe4000001161d */
[----:B------:R-:W-:Y:S02]  /*14d30*/  SHF.R.U32.HI R22, RZ, 0x8, R28 ;  /* 0x00000008ff167819 */ /* 0x000fe4000001161c */
[----:B------:R-:W-:Y:S02]  /*14d40*/  LOP3.LUT R23, R23, 0xffff, RZ, 0xc0, !PT ;  /* 0x0000ffff17177812 */ /* 0x000fe400078ec0ff */
[----:B------:R-:W-:Y:S01]  /*14d50*/  LOP3.LUT R22, R22, 0xffff, RZ, 0xc0, !PT ;  /* 0x0000ffff16167812 */ /* 0x000fe200078ec0ff */
[----:B------:R-:W-:Y:S01]  /*14d60*/  STL [R1+0x4c], R4 ;  /* 0x00004c0401007387 */ /* 0x000fe20000100800 */
[----:B------:R-:W-:-:S03]  /*14d70*/  SHF.R.U32.HI R12, RZ, 0x8, R15 ;  /* 0x00000008ff0c7819 */ /* 0x000fc6000001160f */
[----:B------:R-:W4:Y:S01]  /*14d80*/  LDL.LU R15, [R1+0x110] ;  /* 0x00011000010f7983 */ /* 0x000f220000300800 */
[----:B------:R-:W-:-:S03]  /*14d90*/  SHF.R.U32.HI R16, RZ, 0x8, R3 ;  /* 0x00000008ff107819 */ /* 0x000fc60000011603 */
[----:B------:R-:W4:Y:S01]  /*14da0*/  LDL.LU R29, [R1+0xc4] ;  /* 0x0000c400011d7983 */ /* 0x000f220000300800 */
[----:B------:R-:W-:Y:S02]  /*14db0*/  PRMT R3, R23, 0x3340, R22 ;  /* 0x0000334017037816 */ /* 0x000fe40000000016 */
[----:B------:R-:W-:-:S03]  /*14dc0*/  SHF.R.U32.HI R14, RZ, 0x8, R13 ;  /* 0x00000008ff0e7819 */ /* 0x000fc6000001160d */
[----:B------:R0:W-:Y:S01]  /*14dd0*/  STL [R1+0x34], R3 ;  /* 0x0000340301007387 */ /* 0x0001e20000100800 */
[----:B------:R-:W-:-:S03]  /*14de0*/  SHF.R.U32.HI R18, RZ, 0x8, R11 ;  /* 0x00000008ff127819 */ /* 0x000fc6000001160b */
[----:B------:R-:W4:Y:S04]  /*14df0*/  LDL.LU R28, [R1+0xc0] ;  /* 0x0000c000011c7983 */ /* 0x000f280000300800 */
[----:B------:R-:W4:Y:S04]  /*14e00*/  LDL.LU R13, [R1+0xbc] ;  /* 0x0000bc00010d7983 */ /* 0x000f280000300800 */
[----:B------:R-:W4:Y:S04]  /*14e10*/  LDL.LU R11, [R1+0xb8] ;  /* 0x0000b800010b7983 */ /* 0x000f280000300800 */
[----:B0-----:R-:W4:Y:S01]  /*14e20*/  LDL.LU R3, [R1+0xb4] ;  /* 0x0000b40001037983 */ /* 0x001f220000300800 */
[----:B------:R-:W-:-:S02]  /*14e30*/  LOP3.LUT R16, R16, 0xffff, RZ, 0xc0, !PT ;  /* 0x0000ffff10107812 */ /* 0x000fc400078ec0ff */
[----:B------:R-:W-:Y:S02]  /*14e40*/  LOP3.LUT R18, R18, 0xffff, RZ, 0xc0, !PT ;  /* 0x0000ffff12127812 */ /* 0x000fe400078ec0ff */
[----:B------:R-:W-:Y:S02]  /*14e50*/  LOP3.LUT R14, R14, 0xffff, RZ, 0xc0, !PT ;  /* 0x0000ffff0e0e7812 */ /* 0x000fe400078ec0ff */
[----:B------:R-:W-:Y:S02]  /*14e60*/  PRMT R4, R18, 0x3340, R16 ;  /* 0x0000334012047816 */ /* 0x000fe40000000010 */
[----:B------:R-:W-:Y:S02]  /*14e70*/  SHF.R.U32.HI R6, RZ, 0x8, R24 ;  /* 0x00000008ff067819 */ /* 0x000fe40000011618 */
[----:B------:R-:W-:Y:S02]  /*14e80*/  PRMT R14, R14, 0x3340, R1 ;  /* 0x000033400e0e7816 */ /* 0x000fe40000000001 */
[----:B------:R-:W-:-:S02]  /*14e90*/  SHF.R.U32.HI R16, RZ, 0x8, R0 ;  /* 0x00000008ff107819 */ /* 0x000fc40000011600 */
[----:B------:R-:W-:Y:S02]  /*14ea0*/  SHF.R.U32.HI R25, RZ, 0x8, R2 ;  /* 0x00000008ff197819 */ /* 0x000fe40000011602 */
[----:B------:R-:W-:Y:S02]  /*14eb0*/  LOP3.LUT R16, R16, 0xffff, RZ, 0xc0, !PT ;  /* 0x0000ffff10107812 */ /* 0x000fe400078ec0ff */
[----:B------:R-:W-:Y:S01]  /*14ec0*/  LOP3.LUT R25, R25, 0xffff, RZ, 0xc0, !PT ;  /* 0x0000ffff19197812 */ /* 0x000fe200078ec0ff */
[----:B------:R-:W-:Y:S01]  /*14ed0*/  STL [R1+0x8b4], R14 ;  /* 0x0008b40e01007387 */ /* 0x000fe20000100800 */
[----:B------:R-:W-:-:S03]  /*14ee0*/  PRMT R16, R16, 0x3340, R1 ;  /* 0x0000334010107816 */ /* 0x000fc60000000001 */
[----:B------:R0:W-:Y:S04]  /*14ef0*/  STL [R1+0x38], R4 ;  /* 0x0000380401007387 */ /* 0x0001e80000100800 */
[----:B------:R-:W-:Y:S04]  /*14f00*/  STL [R1+0x8b0], R16 ;  /* 0x0008b01001007387 */ /* 0x000fe80000100800 */
[----:B------:R-:W4:Y:S04]  /*14f10*/  LDL.LU R0, [R1+0xe8] ;  /* 0x0000e80001007983 */ /* 0x000f280000300800 */
[----:B------:R-:W4:Y:S01]  /*14f20*/  LDL.LU R2, [R1+0x100] ;  /* 0x0001000001027983 */ /* 0x000f220000300800 */
[----:B---3--:R-:W-:-:S04]  /*14f30*/  SHF.R.U32.HI R24, RZ, 0x8, R20 ;  /* 0x00000008ff187819 */ /* 0x008fc80000011614 */
[----:B------:R-:W-:-:S04]  /*14f40*/  LOP3.LUT R24, R24, 0xffff, RZ, 0xc0, !PT ;  /* 0x0000ffff18187812 */ /* 0x000fc800078ec0ff */
[----:B0-----:R-:W-:Y:S02]  /*14f50*/  PRMT R4, R25, 0x3340, R24 ;  /* 0x0000334019047816 */ /* 0x001fe40000000018 */
[----:B--2---:R-:W-:-:S03]  /*14f60*/  SHF.R.U32.HI R23, RZ, 0x8, R21 ;  /* 0x00000008ff177819 */ /* 0x004fc60000011615 */
[----:B------:R0:W-:Y:S04]  /*14f70*/  STL [R1+0x18], R4 ;  /* 0x0000180401007387 */ /* 0x0001e80000100800 */
[----:B------:R-:W2:Y:S01]  /*14f80*/  LDL.LU R20, [R1+0xfc] ;  /* 0x0000fc0001147983 */ /* 0x000ea20000300800 */
[----:B----4-:R-:W-:-:S03]  /*14f90*/  SHF.R.U32.HI R22, RZ, 0x8, R19 ;  /* 0x00000008ff167819 */ /* 0x010fc60000011613 */
[----:B------:R-:W3:Y:S01]  /*14fa0*/  LDL.LU R21, [R1+0xf8] ;  /* 0x0000f80001157983 */ /* 0x000ee20000300800 */
[----:B------:R-:W-:Y:S02]  /*14fb0*/  SHF.R.U32.HI R18, RZ, 0x8, R17 ;  /* 0x00000008ff127819 */ /* 0x000fe40000011611 */
[----:B------:R-:W-:Y:S01]  /*14fc0*/  LOP3.LUT R23, R23, 0xffff, RZ, 0xc0, !PT ;  /* 0x0000ffff17177812 */ /* 0x000fe200078ec0ff */
[----:B------:R-:W4:Y:S01]  /*14fd0*/  LDL.LU R19, [R1+0xec] ;  /* 0x0000ec0001137983 */ /* 0x000f220000300800 */
[----:B------:R-:W-:Y:S02]  /*14fe0*/  LOP3.LUT R18, R18, 0xffff, RZ, 0xc0, !PT ;  /* 0x0000ffff12127812 */ /* 0x000fe400078ec0ff */
[----:B------:R-:W-:Y:S01]  /*14ff0*/  LOP3.LUT R22, R22, 0xffff, RZ, 0xc0, !PT ;  /* 0x0000ffff16167812 */ /* 0x000fe200078ec0ff */
[----:B------:R-:W4:Y:S01]  /*15000*/  LDL.LU R17, [R1+0xe4] ;  /* 0x0000e40001117983 */ /* 0x000f220000300800 */
[----:B------:R-:W-:Y:S02]  /*15010*/  PRMT R14, R23, 0x3340, R1 ;  /* 0x00003340170e7816 */ /* 0x000fe40000000001 */
[----:B0-----:R-:W-:-:S03]  /*15020*/  PRMT R4, R22, 0x3340, R18 ;  /* 0x0000334016047816 */ /* 0x001fc60000000012 */
[----:B------:R0:W-:Y:S01]  /*15030*/  STL [R1+0x14], R14 ;  /* 0x0000140e01007387 */ /* 0x0001e20000100800 */
[----:B------:R-:W-:-:S03]  /*15040*/  SHF.R.U32.HI R26, RZ, 0x8, R15 ;  /* 0x00000008ff1a7819 */ /* 0x000fc6000001160f */
[----:B------:R1:W-:Y:S01]  /*15050*/  STL [R1+0x2c], R4 ;  /* 0x00002c0401007387 */ /* 0x0003e20000100800 */
[----:B------:R-:W-:-:S03]  /*15060*/  SHF.R.U32.HI R24, RZ, 0x8, R29 ;  /* 0x00000008ff187819 */ /* 0x000fc6000001161d */
[----:B------:R-:W4:Y:S04]  /*15070*/  LDL.LU R15, [R1+0x104] ;  /* 0x00010400010f7983 */ /* 0x000f280000300800 */
[----:B------:R-:W4:Y:S01]  /*15080*/  LDL.LU R29, [R1+0xcc] ;  /* 0x0000cc00011d7983 */ /* 0x000f220000300800 */
[----:B------:R-:W-:-:S03]  /*15090*/  SHF.R.U32.HI R18, RZ, 0x8, R28 ;  /* 0x00000008ff127819 */ /* 0x000fc6000001161c */
[----:B------:R-:W4:Y:S01]  /*150a0*/  LDL.LU R28, [R1+0xa8] ;  /* 0x0000a800011c7983 */ /* 0x000f220000300800 */
[----:B------:R-:W-:-:S03]  /*150b0*/  SHF.R.U32.HI R25, RZ, 0x8, R13 ;  /* 0x00000008ff197819 */ /* 0x000fc6000001160d */
[----:B------:R-:W4:Y:S01]  /*150c0*/  LDL.LU R13, [R1+0xa4] ;  /* 0x0000a400010d7983 */ /* 0x000f220000300800 */
[----:B------:R-:W-:-:S03]  /*150d0*/  SHF.R.U32.HI R23, RZ, 0x8, R11 ;  /* 0x00000008ff177819 */ /* 0x000fc6000001160b */
[----:B------:R-:W4:Y:S01]  /*150e0*/  LDL.LU R11, [R1+0xa0] ;  /* 0x0000a000010b7983 */ /* 0x000f220000300800 */
[----:B------:R-:W-:-:S03]  /*150f0*/  SHF.R.U32.HI R22, RZ, 0x8, R3 ;  /* 0x00000008ff167819 */ /* 0x000fc60000011603 */
[----:B------:R-:W4:Y:S01]  /*15100*/  LDL.LU R3, [R1+0x8c] ;  /* 0x00008c0001037983 */ /* 0x000f220000300800 */
[----:B------:R-:W-:Y:S02]  /*15110*/  LOP3.LUT R26, R26, 0xffff, RZ, 0xc0, !PT ;  /* 0x0000ffff1a1a7812 */ /* 0x000fe400078ec0ff */
[----:B------:R-:W-:Y:S02]  /*15120*/  LOP3.LUT R18, R18, 0xffff, RZ, 0xc0, !PT ;  /* 0x0000ffff12127812 */ /* 0x000fe400078ec0ff */
[----:B------:R-:W-:Y:S02]  /*15130*/  LOP3.LUT R24, R24, 0xffff, RZ, 0xc0, !PT ;  /* 0x0000ffff18187812 */ /* 0x000fe400078ec0ff */
[----:B------:R-:W-:Y:S02]  /*15140*/  LOP3.LUT R25, R25, 0xffff, RZ, 0xc0, !PT ;  /* 0x0000ffff19197812 */ /* 0x000fe400078ec0ff */
[----:B0-----:R-:W-:Y:S02]  /*15150*/  PRMT R14, R26, 0x3340, R1 ;  /* 0x000033401a0e7816 */ /* 0x001fe40000000001 */
[----:B-1----:R-:W-:-:S02]  /*15160*/  PRMT R4, R24, 0x3340, R18 ;  /* 0x0000334018047816 */ /* 0x002fc40000000012 */
[----:B------:R-:W-:Y:S01]  /*15170*/  PRMT R18, R25, 0x3340, R1 ;  /* 0x0000334019127816 */ /* 0x000fe20000000001 */
[----:B------:R-:W-:Y:S01]  /*15180*/  STL [R1+0x10], R14 ;  /* 0x0000100e01007387 */ /* 0x000fe20000100800 */
[----:B------:R-:W-:Y:S02]  /*15190*/  LOP3.LUT R22, R22, 0xffff, RZ, 0xc0, !PT ;  /* 0x0000ffff16167812 */ /* 0x000fe400078ec0ff */
[----:B------:R-:W-:Y:S01]  /*151a0*/  LOP3.LUT R23, R23, 0xffff, RZ, 0xc0, !PT ;  /* 0x0000ffff17177812 */ /* 0x000fe200078ec0ff */
[----:B------:R-:W-:Y:S01]  /*151b0*/  STL [R1+0x89c], R18 ;  /* 0x00089c1201007387 */ /* 0x000fe20000100800 */
[----:B------:R-:W-:-:S03]  /*151c0*/  SHF.R.U32.HI R8, RZ, 0x8, R27 ;  /* 0x00000008ff087819 */ /* 0x000fc6000001161b */
[----:B------:R0:W-:Y:S02]  /*151d0*/  STL [R1+0x1c], R4 ;  /* 0x00001c0401007387 */ /* 0x0001e40000100800 */
[----:B0-----:R-:W-:Y:S02]  /*151e0*/  PRMT R4, R23, 0x3340, R22 ;  /* 0x0000334017047816 */ /* 0x001fe40000000016 */
[----:B------:R-:W-:Y:S02]  /*151f0*/  SHF.R.U32.HI R22, RZ, 0x8, R0 ;  /* 0x00000008ff167819 */ /* 0x000fe40000011600 */
[----:B------:R-:W-:Y:S02]  /*15200*/  SHF.R.U32.HI R26, RZ, 0x8, R2 ;  /* 0x00000008ff1a7819 */ /* 0x000fe40000011602 */
[----:B------:R-:W-:Y:S02]  /*15210*/  LOP3.LUT R22, R22, 0xffff, RZ, 0xc0, !PT ;  /* 0x0000ffff16167812 */ /* 0x000fe400078ec0ff */
[----:B------:R-:W-:-:S02]  /*15220*/  LOP3.LUT R26, R26, 0xffff, RZ, 0xc0, !PT ;  /* 0x0000ffff1a1a7812 */ /* 0x000fc400078ec0ff */
[----:B------:R-:W-:Y:S01]  /*15230*/  PRMT R22, R22, 0x3340, R1 ;  /* 0x0000334016167816 */ /* 0x000fe20000000001 */
[----:B------:R-:W-:Y:S04]  /*15240*/  STL [R1+0x28], R4 ;  /* 0x0000280401007387 */ /* 0x000fe80000100800 */
[----:B------:R-:W-:Y:S01]  /*15250*/  STL [R1+0x898], R22 ;  /* 0x0008981601007387 */ /* 0x000fe20000100800 */
[----:B--2---:R-:W-:Y:S02]  /*15260*/  SHF.R.U32.HI R23, RZ, 0x8, R20 ;  /* 0x00000008ff177819 */ /* 0x004fe40000011614 */
[----:B---3--:R-:W-:Y:S02]  /*15270*/  SHF.R.U32.HI R27, RZ, 0x8, R21 ;  /* 0x00000008ff1b7819 */ /* 0x008fe40000011615 */
[----:B------:R-:W-:-:S02]  /*15280*/  LOP3.LUT R23, R23, 0xffff, RZ, 0xc0, !PT ;  /* 0x0000ffff17177812 */ /* 0x000fc400078ec0ff */
[----:B------:R-:W-:Y:S02]  /*15290*/  LOP3.LUT R27, R27, 0xffff, RZ, 0xc0, !PT ;  /* 0x0000ffff1b1b7812 */ /* 0x000fe400078ec0ff */
[----:B----4-:R-:W-:Y:S02]  /*152a0*/  SHF.R.U32.HI R25, RZ, 0x8, R19 ;  /* 0x00000008ff197819 */ /* 0x010fe40000011613 */
[----:B------:R-:W-:Y:S02]  /*152b0*/  SHF.R.U32.HI R24, RZ, 0x8, R17 ;  /* 0x00000008ff187819 */ /* 0x000fe40000011611 */
[----:B------:R-:W-:Y:S02]  /*152c0*/  PRMT R0, R26, 0x3340, R23 ;  /* 0x000033401a007816 */ /* 0x000fe40000000017 */
[----:B------:R-:W-:Y:S02]  /*152d0*/  PRMT R23, R27, 0x3340, R1 ;  /* 0x000033401b177816 */ /* 0x000fe40000000001 */
[----:B------:R-:W-:-:S02]  /*152e0*/  LOP3.LUT R24, R24, 0xffff, RZ, 0xc0, !PT ;  /* 0x0000ffff18187812 */ /* 0x000fc400078ec0ff */
[----:B------:R-:W-:Y:S01]  /*152f0*/  LOP3.LUT R25, R25, 0xffff, RZ, 0xc0, !PT ;  /* 0x0000ffff19197812 */ /* 0x000fe200078ec0ff */
[----:B------:R-:W-:Y:S04]  /*15300*/  STL [R1+0x894], R23 ;  /* 0x0008941701007387 */ /* 0x000fe80000100800 */
[----:B------:R0:W-:Y:S02]  /*15310*/  STL [R1+0x24], R0 ;  /* 0x0000240001007387 */ /* 0x0001e40000100800 */
[----:B0-----:R-:W-:Y:S02]  /*15320*/  PRMT R0, R25, 0x3340, R24 ;  /* 0x0000334019007816 */ /* 0x001fe40000000018 */
[----:B------:R-:W-:Y:S02]  /*15330*/  SHF.R.U32.HI R24, RZ, 0x8, R15 ;  /* 0x00000008ff187819 */ /* 0x000fe4000001160f */
[----:B------:R-:W-:Y:S01]  /*15340*/  SHF.R.U32.HI R25, RZ, 0x8, R28 ;  /* 0x00000008ff197819 */ /* 0x000fe2000001161c */
[----:B------:R0:W-:Y:S01]  /*15350*/  STL [R1+0x20], R0 ;  /* 0x0000200001007387 */ /* 0x0001e20000100800 */
[----:B------:R-:W-:-:S02]  /*15360*/  SHF.R.U32.HI R26, RZ, 0x8, R29 ;  /* 0x00000008ff1a7819 */ /* 0x000fc4000001161d */
[----:B------:R-:W-:Y:S01]  /*15370*/  SHF.R.U32.HI R28, RZ, 0x8, R11 ;  /* 0x00000008ff1c7819 */ /* 0x000fe2000001160b */
[----:B------:R-:W2:Y:S01]  /*15380*/  LDL.LU R23, [R1+0x70] ;  /* 0x0000700001177983 */ /* 0x000ea20000300800 */
[----:B------:R-:W-:Y:S02]  /*15390*/  SHF.R.U32.HI R27, RZ, 0x8, R13 ;  /* 0x00000008ff1b7819 */ /* 0x000fe4000001160d */
[----:B------:R-:W-:Y:S01]  /*153a0*/  LOP3.LUT R24, R24, 0xffff, RZ, 0xc0, !PT ;  /* 0x0000ffff18187812 */ /* 0x000fe200078ec0ff */
[----:B------:R-:W3:Y:S01]  /*153b0*/  LDL.LU R11, [R1+0x68] ;  /* 0x00006800010b7983 */ /* 0x000ee20000300800 */
[----:B------:R-:W-:-:S03]  /*153c0*/  LOP3.LUT R25, R25, 0xffff, RZ, 0xc0, !PT ;  /* 0x0000ffff19197812 */ /* 0x000fc600078ec0ff */
[----:B------:R-:W4:Y:S01]  /*153d0*/  LDL.LU R13, [R1+0x64] ;  /* 0x00006400010d7983 */ /* 0x000f220000300800 */
[----:B------:R-:W-:-:S03]  /*153e0*/  LOP3.LUT R26, R26, 0xffff, RZ, 0xc0, !PT ;  /* 0x0000ffff1a1a7812 */ /* 0x000fc600078ec0ff */
[----:B------:R-:W2:Y:S01]  /*153f0*/  LDL.LU R15, [R1+0x6c] ;  /* 0x00006c00010f7983 */ /* 0x000ea20000300800 */
[----:B------:R-:W-:-:S03]  /*15400*/  PRMT R24, R24, 0x3340, R1 ;  /* 0x0000334018187816 */ /* 0x000fc60000000001 */
[----:B------:R-:W2:Y:S01]  /*15410*/  LDL.LU R17, [R1+0x54] ;  /* 0x0000540001117983 */ /* 0x000ea20000300800 */
[----:B------:R-:W-:-:S03]  /*15420*/  SHF.R.U32.HI R29, RZ, 0x8, R3 ;  /* 0x00000008ff1d7819 */ /* 0x000fc60000011603 */
[----:B------:R-:W2:Y:S01]  /*15430*/  LDL.LU R19, [R1+0x5c] ;  /* 0x00005c0001137983 */ /* 0x000ea20000300800 */
[----:B------:R-:W-:-:S03]  /*15440*/  LOP3.LUT R27, R27, 0xffff, RZ, 0xc0, !PT ;  /* 0x0000ffff1b1b7812 */ /* 0x000fc600078ec0ff */
[----:B------:R-:W2:Y:S01]  /*15450*/  LDL.LU R21, [R1+0x3c] ;  /* 0x00003c0001157983 */ /* 0x000ea20000300800 */
[----:B------:R-:W-:-:S03]  /*15460*/  PRMT R3, R26, 0x3340, R25 ;  /* 0x000033401a037816 */ /* 0x000fc60000000019 */
[----:B------:R-:W2:Y:S01]  /*15470*/  LDL.LU R20, [R1+0x50] ;  /* 0x0000500001147983 */ /* 0x000ea20000300800 */
[----:B------:R-:W-:-:S03]  /*15480*/  LOP3.LUT R29, R29, 0xffff, RZ, 0xc0, !PT ;  /* 0x0000ffff1d1d7812 */ /* 0x000fc600078ec0ff */
[----:B------:R-:W2:Y:S01]  /*15490*/  LDL.LU R2, [R1+0x4] ;  /* 0x0000040001027983 */ /* 0x000ea20000300800 */
[----:B------:R-:W-:-:S03]  /*154a0*/  LOP3.LUT R28, R28, 0xffff, RZ, 0xc0, !PT ;  /* 0x0000ffff1c1c7812 */ /* 0x000fc600078ec0ff */
[----:B0-----:R-:W2:Y:S01]  /*154b0*/  LDL.LU R0, [R1+0x8] ;  /* 0x0000080001007983 */ /* 0x001ea20000300800 */
[----:B------:R-:W-:-:S03]  /*154c0*/  PRMT R25, R27, 0x3340, R1 ;  /* 0x000033401b197816 */ /* 0x000fc60000000001 */
[----:B------:R-:W2:Y:S04]  /*154d0*/  LDL.LU R4, [R1+0xc] ;  /* 0x00000c0001047983 */ /* 0x000ea80000300800 */
[----:B------:R0:W-:Y:S04]  /*154e0*/  STL [R1+0x890], R24 ;  /* 0x0008901801007387 */ /* 0x0001e80000100800 */
[----:B0-----:R-:W2:Y:S04]  /*154f0*/  LDL.LU R24, [R1+0x60] ;  /* 0x0000600001187983 */ /* 0x001ea80000300800 */
[----:B------:R-:W2:Y:S04]  /*15500*/  LDL.LU R26, [R1+0x30] ;  /* 0x00003000011a7983 */ /* 0x000ea80000300800 */
[----:B------:R0:W-:Y:S04]  /*15510*/  STL [R1+0x8a0], R3 ;  /* 0x0008a00301007387 */ /* 0x0001e80000100800 */
[----:B------:R-:W2:Y:S04]  /*15520*/  LDL.LU R27, [R1+0x40] ;  /* 0x00004000011b7983 */ /* 0x000ea80000300800 */
[----:B------:R1:W-:Y:S01]  /*15530*/  STL [R1+0x8a4], R25 ;  /* 0x0008a41901007387 */ /* 0x0003e20000100800 */
[----:B0-----:R-:W-:-:S03]  /*15540*/  PRMT R3, R28, 0x3340, R29 ;  /* 0x000033401c037816 */ /* 0x001fc6000000001d */
[----:B------:R-:W2:Y:S04]  /*15550*/  LDL.LU R28, [R1+0x58] ;  /* 0x00005800011c7983 */ /* 0x000ea80000300800 */
[----:B------:R-:W2:Y:S04]  /*15560*/  LDL.LU R29, [R1+0x44] ;  /* 0x00004400011d7983 */ /* 0x000ea80000300800 */
[----:B------:R-:W-:Y:S04]  /*15570*/  STL [R1+0x124], R3 ;  /* 0x0001240301007387 */ /* 0x000fe80000100800 */
[----:B------:R-:W2:Y:S04]  /*15580*/  LDL.LU R14, [R1+0x4c] ;  /* 0x00004c00010e7983 */ /* 0x000ea80000300800 */
[----:B------:R-:W2:Y:S04]  /*15590*/  LDL.LU R16, [R1+0x34] ;  /* 0x0000340001107983 */ /* 0x000ea80000300800 */
[----:B-1----:R-:W2:Y:S01]  /*155a0*/  LDL.LU R25, [R1+0x18] ;  /* 0x0000180001197983 */ /* 0x002ea20000300800 */
[----:B------:R-:W-:-:S03]  /*155b0*/  LOP3.LUT R9, R9, 0xffff, RZ, 0xc0, !PT ;  /* 0x0000ffff09097812 */ /* 0x000fc600078ec0ff */
[----:B--2---:R0:W-:Y:S04]  /*155c0*/  STL [R1+0x8ac], R25 ;  /* 0x0008ac1901007387 */ /* 0x0041e80000100800 */
[----:B0-----:R-:W2:Y:S04]  /*155d0*/  LDL.LU R25, [R1+0x38] ;  /* 0x0000380001197983 */ /* 0x001ea80000300800 */
[----:B------:R-:W2:Y:S01]  /*155e0*/  LDL.LU R3, [R1+0x10] ;  /* 0x0000100001037983 */ /* 0x000ea20000300800 */
[----:B------:R-:W-:Y:S02]  /*155f0*/  PRMT R9, R9, 0x3340, R1 ;  /* 0x0000334009097816 */ /* 0x000fe40000000001 */
[----:B------:R-:W-:-:S02]  /*15600*/  PRMT R5, R23, 0x5410, R5 ;  /* 0x0000541017057816 */ /* 0x000fc40000000005 */
[----:B------:R-:W-:Y:S02]  /*15610*/  PRMT R7, R24, 0x5410, R7 ;  /* 0x0000541018077816 */ /* 0x000fe40000000007 */
[----:B---3--:R-:W-:Y:S01]  /*15620*/  PRMT R9, R11, 0x5410, R9 ;  /* 0x000054100b097816 */ /* 0x008fe20000000009 */
[----:B--2---:R0:W-:Y:S04]  /*15630*/  STL [R1+0x8a8], R3 ;  /* 0x0008a80301007387 */ /* 0x0041e80000100800 */
[----:B0-----:R-:W2:Y:S04]  /*15640*/  LDL.LU R3, [R1+0x14] ;  /* 0x0000140001037983 */ /* 0x001ea80000300800 */
[----:B------:R-:W3:Y:S04]  /*15650*/  LDL.LU R18, [R1+0x2c] ;  /* 0x00002c0001127983 */ /* 0x000ee80000300800 */
[----:B------:R-:W2:Y:S04]  /*15660*/  LDL.LU R22, [R1+0x1c] ;  /* 0x00001c0001167983 */ /* 0x000ea80000300800 */
[----:B------:R-:W2:Y:S04]  /*15670*/  LDL.LU R23, [R1+0x28] ;  /* 0x0000280001177983 */ /* 0x000ea80000300800 */
[----:B------:R-:W2:Y:S04]  /*15680*/  LDL.LU R24, [R1+0x24] ;  /* 0x0000240001187983 */ /* 0x000ea80000300800 */
[----:B------:R-:W4:Y:S02]  /*15690*/  LDL.LU R11, [R1+0x8dc] ;  /* 0x0008dc00010b7983 */ /* 0x000f240000300800 */
[----:B----4-:R-:W-:-:S02]  /*156a0*/  PRMT R11, R13, 0x5410, R11 ;  /* 0x000054100d0b7816 */ /* 0x010fc4000000000b */
[----:B------:R-:W4:Y:S02]  /*156b0*/  LDL.LU R13, [R1+0x8d8] ;  /* 0x0008d800010d7983 */ /* 0x000f240000300800 */
[----:B----4-:R-:W-:Y:S02]  /*156c0*/  PRMT R13, R15, 0x5410, R13 ;  /* 0x000054100f0d7816 */ /* 0x010fe4000000000d */
[----:B------:R-:W4:Y:S02]  /*156d0*/  LDL.LU R15, [R1+0x8d4] ;  /* 0x0008d400010f7983 */ /* 0x000f240000300800 */
[----:B----4-:R-:W-:Y:S02]  /*156e0*/  PRMT R15, R17, 0x5410, R15 ;  /* 0x00005410110f7816 */ /* 0x010fe4000000000f */
        /* <DEDUP_REMOVED lines=10> */
[----:B------:R-:W4:Y:S01]  /*15790*/  LDL.LU R0, [R1+0x8bc] ;  /* 0x0008bc0001007983 */ /* 0x000f220000300800 */
[----:B------:R-:W-:Y:S02]  /*157a0*/  LOP3.LUT R6, R6, 0xffff, RZ, 0xc0, !PT ;  /* 0x0000ffff06067812 */ /* 0x000fe400078ec0ff */
[----:B------:R-:W-:Y:S02]  /*157b0*/  LOP3.LUT R8, R8, 0xffff, RZ, 0xc0, !PT ;  /* 0x0000ffff08087812 */ /* 0x000fe400078ec0ff */
[----:B------:R-:W-:Y:S02]  /*157c0*/  LOP3.LUT R10, R10, 0xffff, RZ, 0xc0, !PT ;  /* 0x0000ffff0a0a7812 */ /* 0x000fe400078ec0ff */
[----:B----4-:R-:W-:-:S02]  /*157d0*/  PRMT R0, R4, 0x5410, R0 ;  /* 0x0000541004007816 */ /* 0x010fc40000000000 */
[----:B------:R-:W4:Y:S01]  /*157e0*/  LDL.LU R4, [R1+0x8b8] ;  /* 0x0008b80001047983 */ /* 0x000f220000300800 */
[--C-:B------:R-:W-:Y:S02]  /*157f0*/  PRMT R6, R6, 0x3340, R1.reuse ;  /* 0x0000334006067816 */ /* 0x100fe40000000001 */
[----:B------:R-:W-:Y:S02]  /*15800*/  LOP3.LUT R12, R12, 0xffff, RZ, 0xc0, !PT ;  /* 0x0000ffff0c0c7812 */ /* 0x000fe400078ec0ff */
[--C-:B------:R-:W-:Y:S02]  /*15810*/  PRMT R8, R8, 0x3340, R1.reuse ;  /* 0x0000334008087816 */ /* 0x100fe40000000001 */
[--C-:B------:R-:W-:Y:S02]  /*15820*/  PRMT R10, R10, 0x3340, R1.reuse ;  /* 0x000033400a0a7816 */ /* 0x100fe40000000001 */
[----:B------:R-:W-:Y:S02]  /*15830*/  PRMT R12, R12, 0x3340, R1 ;  /* 0x000033400c0c7816 */ /* 0x000fe40000000001 */
[----:B------:R-:W-:-:S02]  /*15840*/  PRMT R27, R27, 0x5410, R6 ;  /* 0x000054101b1b7816 */ /* 0x000fc40000000006 */
[----:B------:R-:W-:Y:S02]  /*15850*/  PRMT R28, R28, 0x5410, R8 ;  /* 0x000054101c1c7816 */ /* 0x000fe40000000008 */
[----:B------:R-:W-:Y:S02]  /*15860*/  PRMT R29, R29, 0x5410, R10 ;  /* 0x000054101d1d7816 */ /* 0x000fe4000000000a */
[----:B------:R-:W-:Y:S02]  /*15870*/  PRMT R12, R14, 0x5410, R12 ;  /* 0x000054100e0c7816 */ /* 0x000fe4000000000c */
[----:B----4-:R-:W-:Y:S02]  /*15880*/  PRMT R26, R26, 0x5410, R4 ;  /* 0x000054101a1a7816 */ /* 0x010fe40000000004 */
[----:B------:R-:W4:Y:S04]  /*15890*/  LDL.LU R4, [R1+0x1a8] ;  /* 0x0001a80001047983 */ /* 0x000f280000300800 */
[----:B------:R-:W2:Y:S04]  /*158a0*/  LDL.LU R6, [R1+0x46c] ;  /* 0x00046c0001067983 */ /* 0x000ea80000300800 */
[----:B------:R-:W2:Y:S04]  /*158b0*/  LDL.LU R8, [R1+0x470] ;  /* 0x0004700001087983 */ /* 0x000ea80000300800 */
[----:B------:R-:W2:Y:S04]  /*158c0*/  LDL.LU R10, [R1+0x400] ;  /* 0x00040000010a7983 */ /* 0x000ea80000300800 */
[----:B------:R-:W2:Y:S04]  /*158d0*/  LDL.LU R14, [R1+0x8b4] ;  /* 0x0008b400010e7983 */ /* 0x000ea80000300800 */
[----:B------:R0:W-:Y:S04]  /*158e0*/  STL [R1+0x4], R12 ;  /* 0x0000040c01007387 */ /* 0x0001e80000100800 */
[----:B0-----:R-:W3:Y:S01]  /*158f0*/  LDL.LU R12, [R1+0x404] ;  /* 0x00040400010c7983 */ /* 0x001ee20000300800 */
[----:B--2---:R-:W-:-:S03]  /*15900*/  PRMT R14, R16, 0x5410, R14 ;  /* 0x00005410100e7816 */ /* 0x004fc6000000000e */
        /* <DEDUP_REMOVED lines=8> */
[----:B------:R-:W3:Y:S04]  /*15990*/  LDL.LU R3, [R1+0x8a8] ;  /* 0x0008a80001037983 */ /* 0x000ee80000300800 */
[----:B------:R0:W-:Y:S04]  /*159a0*/  STL [R1+0x14], R25 ;  /* 0x0000141901007387 */ /* 0x0001e80000100800 */
[----:B0-----:R-:W2:Y:S01]  /*159b0*/  LDL.LU R25, [R1+0x8a4] ;  /* 0x0008a40001197983 */ /* 0x001ea20000300800 */
[----:B---3--:R-:W-:-:S03]  /*159c0*/  PRMT R18, R18, 0x5410, R3 ;  /* 0x0000541012127816 */ /* 0x008fc60000000003 */
[----:B------:R-:W2:Y:S04]  /*159d0*/  LDL.LU R3, [R1+0x8a0] ;  /* 0x0008a00001037983 */ /* 0x000ea80000300800 */
[----:B------:R0:W-:Y:S04]  /*159e0*/  STL [R1+0x18], R18 ;  /* 0x0000181201007387 */ /* 0x0001e80000100800 */
[----:B0-----:R-:W3:Y:S02]  /*159f0*/  LDL.LU R18, [R1+0x89c] ;  /* 0x00089c0001127983 */ /* 0x001ee40000300800 */
[----:B---3--:R-:W-:-:S02]  /*15a00*/  PRMT R18, R22, 0x5410, R18 ;  /* 0x0000541016127816 */ /* 0x008fc40000000012 */
[----:B------:R-:W3:Y:S04]  /*15a10*/  LDL.LU R22, [R1+0x898] ;  /* 0x0008980001167983 */ /* 0x000ee80000300800 */
[----:B------:R0:W-:Y:S04]  /*15a20*/  STL [R1+0x1c], R18 ;  /* 0x00001c1201007387 */ /* 0x0001e80000100800 */
[----:B0-----:R-:W2:Y:S01]  /*15a30*/  LDL.LU R18, [R1+0x324] ;  /* 0x0003240001127983 */ /* 0x001ea20000300800 */
[----:B---3--:R-:W-:-:S03]  /*15a40*/  PRMT R22, R23, 0x5410, R22 ;  /* 0x0000541017167816 */ /* 0x008fc60000000016 */
[----:B------:R-:W3:Y:S04]  /*15a50*/  LDL.LU R23, [R1+0x894] ;  /* 0x0008940001177983 */ /* 0x000ee80000300800 */
[----:B------:R0:W-:Y:S04]  /*15a60*/  STL [R1+0x4c], R22 ;  /* 0x00004c1601007387 */ /* 0x0001e80000100800 */
[----:B0-----:R-:W2:Y:S01]  /*15a70*/  LDL.LU R22, [R1+0x320] ;  /* 0x0003200001167983 */ /* 0x001ea20000300800 */
[----:B---3--:R-:W-:-:S03]  /*15a80*/  PRMT R23, R24, 0x5410, R23 ;  /* 0x0000541018177816 */ /* 0x008fc60000000017 */
[----:B------:R-:W3:Y:S04]  /*15a90*/  LDL.LU R24, [R1+0x890] ;  /* 0x0008900001187983 */ /* 0x000ee80000300800 */
[----:B------:R0:W-:Y:S04]  /*15aa0*/  STL [R1+0x44], R23 ;  /* 0x0000441701007387 */ /* 0x0001e80000100800 */
[----:B0-----:R-:W3:Y:S01]  /*15ab0*/  LDL.LU R23, [R1+0x20] ;  /* 0x0000200001177983 */ /* 0x001ee20000300800 */
[----:B------:R-:W-:-:S04]  /*15ac0*/  LOP3.LUT R6, R6, 0xffff, RZ, 0xc0, !PT ;  /* 0x0000ffff06067812 */ /* 0x000fc800078ec0ff */
[--C-:B----4-:R-:W-:Y:S02]  /*15ad0*/  PRMT R4, R4, 0x4210, R6.reuse ;  /* 0x0000421004047816 */ /* 0x110fe40000000006 */
[----:B------:R-:W-:Y:S02]  /*15ae0*/  PRMT R5, R5, 0x5210, R6 ;  /* 0x0000521005057816 */ /* 0x000fe40000000006 */
[----:B---3--:R-:W-:Y:S02]  /*15af0*/  PRMT R23, R23, 0x5410, R24 ;  /* 0x0000541017177816 */ /* 0x008fe40000000018 */
[----:B------:R-:W3:Y:S04]  /*15b00*/  LDL.LU R24, [R1+0x1a4] ;  /* 0x0001a40001187983 */ /* 0x000ee80000300800 */
[----:B------:R2:W-:Y:S02]  /*15b10*/  STL [R1+0x40], R23 ;  /* 0x0000401701007387 */ /* 0x0005e40000100800 */
[----:B--2---:R-:W-:-:S02]  /*15b20*/  PRMT R23, R3, 0x5410, R25 ;  /* 0x0000541003177816 */ /* 0x004fc40000000019 */
[----:B------:R-:W2:Y:S04]  /*15b30*/  LDL.LU R3, [R1+0x88c] ;  /* 0x00088c0001037983 */ /* 0x000ea80000300800 */
[----:B------:R-:W4:Y:S04]  /*15b40*/  LDL.LU R25, [R1+0x168] ;  /* 0x0001680001197983 */ /* 0x000f280000300800 */
[----:B------:R-:W2:Y:S01]  /*15b50*/  LDL.LU R6, [R1+0x184] ;  /* 0x0001840001067983 */ /* 0x000ea20000300800 */
[----:B------:R-:W-:-:S04]  /*15b60*/  LOP3.LUT R8, R8, 0xffff, RZ, 0xc0, !PT ;  /* 0x0000ffff08087812 */ /* 0x000fc800078ec0ff */
[--C-:B------:R-:W-:Y:S02]  /*15b70*/  PRMT R7, R7, 0x5210, R8.reuse ;  /* 0x0000521007077816 */ /* 0x100fe40000000008 */
[----:B--2---:R-:W-:Y:S02]  /*15b80*/  PRMT R6, R6, 0x4210, R8 ;  /* 0x0000421006067816 */ /* 0x004fe40000000008 */
[----:B------:R-:W2:Y:S01]  /*15b90*/  LDL.LU R8, [R1+0x188] ;  /* 0x0001880001087983 */ /* 0x000ea20000300800 */
[----:B------:R-:W-:-:S04]  /*15ba0*/  LOP3.LUT R10, R10, 0xffff, RZ, 0xc0, !PT ;  /* 0x0000ffff0a0a7812 */ /* 0x000fc800078ec0ff */
[--C-:B------:R-:W-:Y:S02]  /*15bb0*/  PRMT R9, R9, 0x5210, R10.reuse ;  /* 0x0000521009097816 */ /* 0x100fe4000000000a */
[----:B--2---:R-:W-:Y:S02]  /*15bc0*/  PRMT R8, R8, 0x4210, R10 ;  /* 0x0000421008087816 */ /* 0x004fe4000000000a */
[----:B------:R-:W2:Y:S01]  /*15bd0*/  LDL.LU R10, [R1+0x1a0] ;  /* 0x0001a000010a7983 */ /* 0x000ea20000300800 */
[----:B------:R-:W-:Y:S02]  /*15be0*/  LOP3.LUT R12, R12, 0xffff, RZ, 0xc0, !PT ;  /* 0x0000ffff0c0c7812 */ /* 0x000fe400078ec0ff */
[----:B------:R-:W-:Y:S02]  /*15bf0*/  LOP3.LUT R14, R14, 0xffff, RZ, 0xc0, !PT ;  /* 0x0000ffff0e0e7812 */ /* 0x000fe400078ec0ff */
[----:B------:R-:W-:Y:S02]  /*15c00*/  PRMT R11, R11, 0x5210, R12 ;  /* 0x000052100b0b7816 */ /* 0x000fe4000000000c */
[----:B------:R-:W-:-:S02]  /*15c10*/  PRMT R13, R13, 0x5210, R14 ;  /* 0x000052100d0d7816 */ /* 0x000fc4000000000e */
[----:B--2---:R-:W-:Y:S02]  /*15c20*/  PRMT R10, R10, 0x4210, R12 ;  /* 0x000042100a0a7816 */ /* 0x004fe4000000000c */
[----:B---3--:R-:W-:Y:S02]  /*15c30*/  PRMT R12, R24, 0x4210, R14 ;  /* 0x00004210180c7816 */ /* 0x008fe4000000000e */
[----:B------:R-:W2:Y:S01]  /*15c40*/  LDL.LU R14, [R1+0x16c] ;  /* 0x00016c00010e7983 */ /* 0x000ea20000300800 */
[----:B------:R-:W-:Y:S02]  /*15c50*/  LOP3.LUT R16, R16, 0xffff, RZ, 0xc0, !PT ;  /* 0x0000ffff10107812 */ /* 0x000fe400078ec0ff */
[----:B------:R-:W-:Y:S01]  /*15c60*/  LOP3.LUT R18, R18, 0xffff, RZ, 0xc0, !PT ;  /* 0x0000ffff12127812 */ /* 0x000fe200078ec0ff */
[----:B------:R-:W3:Y:S01]  /*15c70*/  LDL.LU R24, [R1+0x154] ;  /* 0x0001540001187983 */ /* 0x000ee20000300800 */
[----:B------:R-:W-:Y:S02]  /*15c80*/  PRMT R15, R15, 0x5210, R16 ;  /* 0x000052100f0f7816 */ /* 0x000fe40000000010 */
[----:B------:R-:W-:-:S02]  /*15c90*/  PRMT R17, R17, 0x5210, R18 ;  /* 0x0000521011117816 */ /* 0x000fc40000000012 */
[----:B--2---:R-:W-:Y:S02]  /*15ca0*/  PRMT R14, R14, 0x4210, R16 ;  /* 0x000042100e0e7816 */ /* 0x004fe40000000010 */
[----:B----4-:R-:W-:Y:S02]  /*15cb0*/  PRMT R16, R25, 0x4210, R18 ;  /* 0x0000421019107816 */ /* 0x010fe40000000012 */
[----:B------:R-:W2:Y:S04]  /*15cc0*/  LDL.LU R25, [R1+0x134] ;  /* 0x0001340001197983 */ /* 0x000ea80000300800 */
[----:B------:R-:W4:Y:S01]  /*15cd0*/  LDL.LU R18, [R1+0x164] ;  /* 0x0001640001127983 */ /* 0x000f220000300800 */
[----:B------:R-:W-:-:S03]  /*15ce0*/  LOP3.LUT R22, R22, 0xffff, RZ, 0xc0, !PT ;  /* 0x0000ffff16167812 */ /* 0x000fc600078ec0ff */
[----:B------:R0:W-:Y:S01]  /*15cf0*/  STSM.16.M88.4 [R3], R4 ;  /* 0x0000000403007844 */ /* 0x0001e20000000200 */
[----:B------:R-:W-:-:S03]  /*15d00*/  PRMT R19, R19, 0x5210, R22 ;  /* 0x0000521013137816 */ /* 0x000fc60000000016 */
[----:B------:R1:W-:Y:S04]  /*15d10*/  STSM.16.M88.4 [R3+0x200], R8 ;  /* 0x0002000803007844 */ /* 0x0003e80000000200 */
[----:B------:R0:W-:Y:S01]  /*15d20*/  STSM.16.M88.4 [R3+0x400], R12 ;  /* 0x0004000c03007844 */ /* 0x0001e20000000200 */
[----:B----4-:R-:W-:-:S03]  /*15d30*/  PRMT R18, R18, 0x4210, R22 ;  /* 0x0000421012127816 */ /* 0x010fc60000000016 */
[----:B------:R-:W4:Y:S04]  /*15d40*/  LDL.LU R22, [R1+0x138] ;  /* 0x0001380001167983 */ /* 0x000f280000300800 */
[----:B0-----:R-:W2:Y:S04]  /*15d50*/  LDL.LU R5, [R1+0x2b4] ;  /* 0x0002b40001057983 */ /* 0x001ea80000300800 */
[----:B------:R-:W2:Y:S04]  /*15d60*/  LDL.LU R7, [R1+0x2b0] ;  /* 0x0002b00001077983 */ /* 0x000ea80000300800 */
[----:B------:R-:W2:Y:S04]  /*15d70*/  LDL.LU R4, [R1+0x180] ;  /* 0x0001800001047983 */ /* 0x000ea80000300800 */
[----:B------:R-:W2:Y:S04]  /*15d80*/  LDL.LU R6, [R1+0x14c] ;  /* 0x00014c0001067983 */ /* 0x000ea80000300800 */
[----:B-1----:R-:W2:Y:S04]  /*15d90*/  LDL.LU R9, [R1+0x240] ;  /* 0x0002400001097983 */ /* 0x002ea80000300800 */
[----:B------:R-:W2:Y:S04]  /*15da0*/  LDL.LU R11, [R1+0x244] ;  /* 0x00024400010b7983 */ /* 0x000ea80000300800 */
[----:B------:R-:W3:Y:S04]  /*15db0*/  LDL.LU R8, [R1+0x150] ;  /* 0x0001500001087983 */ /* 0x000ee80000300800 */
[----:B------:R-:W3:Y:S04]  /*15dc0*/  LDL.LU R10, [R1+0x15c] ;  /* 0x00015c00010a7983 */ /* 0x000ee80000300800 */
[----:B------:R-:W4:Y:S04]  /*15dd0*/  LDL.LU R15, [R1+0x160] ;  /* 0x00016000010f7983 */ /* 0x000f280000300800 */
[----:B------:R-:W4:Y:S04]  /*15de0*/  LDL.LU R12, [R1+0x158] ;  /* 0x00015800010c7983 */ /* 0x000f280000300800 */
[----:B------:R-:W4:Y:S04]  /*15df0*/  LDL.LU R14, [R1+0x13c] ;  /* 0x00013c00010e7983 */ /* 0x000f280000300800 */
[----:B------:R0:W-:Y:S04]  /*15e00*/  STSM.16.M88.4 [R3+0x600], R16 ;  /* 0x0006001003007844 */ /* 0x0001e80000000200 */
[----:B0-----:R-:W4:Y:S04]  /*15e10*/  LDL.LU R18, [R1+0x148] ;  /* 0x0001480001127983 */ /* 0x001f280000300800 */
[----:B------:R-:W4:Y:S01]  /*15e20*/  LDL.LU R19, [R1+0x144] ;  /* 0x0001440001137983 */ /* 0x000f220000300800 */
[----:B--2---:R-:W-:-:S02]  /*15e30*/  LOP3.LUT R11, R11, 0xffff, RZ, 0xc0, !PT ;  /* 0x0000ffff0b0b7812 */ /* 0x004fc400078ec0ff */
[----:B---3--:R-:W-:Y:S02]  /*15e40*/  LOP3.LUT R13, R10, 0xffff, RZ, 0xc0, !PT ;  /* 0x0000ffff0a0d7812 */ /* 0x008fe400078ec0ff */
[----:B------:R-:W-:Y:S02]  /*15e50*/  PRMT R10, R24, 0x4210, R11 ;  /* 0x00004210180a7816 */ /* 0x000fe4000000000b */
[----:B------:R-:W2:Y:S01]  /*15e60*/  LDL.LU R24, [R1+0x44c] ;  /* 0x00044c0001187983 */ /* 0x000ea20000300800 */
[----:B------:R-:W-:Y:S02]  /*15e70*/  LOP3.LUT R5, R5, 0xffff, RZ, 0xc0, !PT ;  /* 0x0000ffff05057812 */ /* 0x000fe400078ec0ff */
[----:B------:R-:W-:Y:S02]  /*15e80*/  LOP3.LUT R7, R7, 0xffff, RZ, 0xc0, !PT ;  /* 0x0000ffff07077812 */ /* 0x000fe400078ec0ff */
[----:B------:R-:W-:Y:S02]  /*15e90*/  LOP3.LUT R9, R9, 0xffff, RZ, 0xc0, !PT ;  /* 0x0000ffff09097812 */ /* 0x000fe400078ec0ff */
[----:B------:R-:W-:-:S02]  /*15ea0*/  PRMT R4, R4, 0x4210, R5 ;  /* 0x0000421004047816 */ /* 0x000fc40000000005 */
[----:B------:R-:W-:Y:S02]  /*15eb0*/  PRMT R6, R6, 0x4210, R7 ;  /* 0x0000421006067816 */ /* 0x000fe40000000007 */
[----:B------:R-:W-:Y:S02]  /*15ec0*/  PRMT R5, R21, 0x5210, R5 ;  /* 0x0000521015057816 */ /* 0x000fe40000000005 */
[----:B------:R-:W-:Y:S02]  /*15ed0*/  PRMT R7, R20, 0x5210, R7 ;  /* 0x0000521014077816 */ /* 0x000fe40000000007 */
[--C-:B------:R-:W-:Y:S02]  /*15ee0*/  PRMT R8, R8, 0x4210, R9.reuse ;  /* 0x0000421008087816 */ /* 0x100fe40000000009 */
[----:B------:R-:W-:Y:S02]  /*15ef0*/  PRMT R9, R2, 0x5210, R9 ;  /* 0x0000521002097816 */ /* 0x000fe40000000009 */
[----:B----4-:R-:W-:Y:S01]  /*15f00*/  LOP3.LUT R15, R15, 0xffff, RZ, 0xc0, !PT ;  /* 0x0000ffff0f0f7812 */ /* 0x010fe200078ec0ff */
[----:B------:R-:W3:Y:S01]  /*15f10*/  LDL.LU R2, [R1+0x3d0] ;  /* 0x0003d00001027983 */ /* 0x000ee20000300800 */
[----:B------:R-:W-:-:S03]  /*15f20*/  PRMT R11, R0, 0x5210, R11 ;  /* 0x00005210000b7816 */ /* 0x000fc6000000000b */
[----:B------:R-:W4:Y:S01]  /*15f30*/  LDL.LU R20, [R1+0x2f4] ;  /* 0x0002f40001147983 */ /* 0x000f220000300800 */
[----:B------:R-:W-:Y:S02]  /*15f40*/  LOP3.LUT R17, R18, 0xffff, RZ, 0xc0, !PT ;  /* 0x0000ffff12117812 */ /* 0x000fe400078ec0ff */
[----:B------:R-:W-:Y:S01]  /*15f50*/  LOP3.LUT R19, R19, 0xffff, RZ, 0xc0, !PT ;  /* 0x0000ffff13137812 */ /* 0x000fe200078ec0ff */
[----:B------:R0:W-:Y:S03]  /*15f60*/  STSM.16.M88.4 [R3+0x800], R4 ;  /* 0x0008000403007844 */ /* 0x0001e60000000200 */
[--C-:B------:R-:W-:Y:S02]  /*15f70*/  PRMT R18, R25, 0x4210, R19.reuse ;  /* 0x0000421019127816 */ /* 0x100fe40000000013 */
[----:B------:R-:W-:Y:S02]  /*15f80*/  PRMT R19, R29, 0x5210, R19 ;  /* 0x000052101d137816 */ /* 0x000fe40000000013 */
[----:B------:R-:W3:Y:S01]  /*15f90*/  LDL.LU R29, [R1+0x4c] ;  /* 0x00004c00011d7983 */ /* 0x000ee20000300800 */
[----:B------:R-:W-:-:S02]  /*15fa0*/  PRMT R12, R12, 0x4210, R13 ;  /* 0x000042100c0c7816 */ /* 0x000fc4000000000d */
[----:B------:R-:W-:Y:S01]  /*15fb0*/  PRMT R14, R14, 0x4210, R15 ;  /* 0x000042100e0e7816 */ /* 0x000fe2000000000f */
[----:B------:R1:W-:Y:S01]  /*15fc0*/  STSM.16.M88.4 [R3+0xa00], R8 ;  /* 0x000a000803007844 */ /* 0x0003e20000000200 */
[----:B------:R-:W-:Y:S02]  /*15fd0*/  PRMT R13, R26, 0x5210, R13 ;  /* 0x000052101a0d7816 */ /* 0x000fe4000000000d */
[----:B------:R-:W-:Y:S01]  /*15fe0*/  PRMT R15, R27, 0x5210, R15 ;  /* 0x000052101b0f7816 */ /* 0x000fe2000000000f */
[----:B0-----:R-:W3:Y:S04]  /*15ff0*/  LDL.LU R4, [R1+0x448] ;  /* 0x0004480001047983 */ /* 0x001ee80000300800 */
[----:B------:R-:W4:Y:S04]  /*16000*/  LDL.LU R5, [R1+0x11c] ;  /* 0x00011c0001057983 */ /* 0x000f280000300800 */
[----:B------:R-:W4:Y:S04]  /*16010*/  LDL.LU R6, [R1+0x1c] ;  /* 0x00001c0001067983 */ /* 0x000f280000300800 */
[----:B------:R-:W4:Y:S04]  /*16020*/  LDL.LU R7, [R1+0x118] ;  /* 0x0001180001077983 */ /* 0x000f280000300800 */
[----:B-1----:R-:W4:Y:S04]  /*16030*/  LDL.LU R8, [R1+0x364] ;  /* 0x0003640001087983 */ /* 0x002f280000300800 */
[----:B------:R-:W4:Y:S04]  /*16040*/  LDL.LU R9, [R1+0x2f0] ;  /* 0x0002f00001097983 */ /* 0x000f280000300800 */
[----:B------:R-:W4:Y:S04]  /*16050*/  LDL.LU R10, [R1+0x130] ;  /* 0x00013000010a7983 */ /* 0x000f280000300800 */
[----:B------:R-:W4:Y:S04]  /*16060*/  LDL.LU R11, [R1+0x18] ;  /* 0x00001800010b7983 */ /* 0x000f280000300800 */
[----:B------:R0:W-:Y:S01]  /*16070*/  STSM.16.M88.4 [R3+0xc00], R12 ;  /* 0x000c000c03007844 */ /* 0x0001e20000000200 */
[----:B------:R-:W-:-:S02]  /*16080*/  PRMT R16, R22, 0x4210, R17 ;  /* 0x0000421016107816 */ /* 0x000fc40000000011 */
[----:B------:R-:W-:Y:S01]  /*16090*/  PRMT R17, R28, 0x5210, R17 ;  /* 0x000052101c117816 */ /* 0x000fe20000000011 */
[----:B0-----:R-:W4:Y:S04]  /*160a0*/  LDL.LU R15, [R1+0x128] ;  /* 0x00012800010f7983 */ /* 0x001f280000300800 */
[----:B------:R-:W4:Y:S04]  /*160b0*/  LDL.LU R14, [R1+0xc] ;  /* 0x00000c00010e7983 */ /* 0x000f280000300800 */
[----:B------:R-:W4:Y:S04]  /*160c0*/  LDL.LU R13, [R1+0x120] ;  /* 0x00012000010d7983 */ /* 0x000f280000300800 */
[----:B------:R-:W4:Y:S04]  /*160d0*/  LDL.LU R12, [R1+0x14] ;  /* 0x00001400010c7983 */ /* 0x000f280000300800 */
[----:B------:R-:W4:Y:S04]  /*160e0*/  LDL.LU R25, [R1+0x284] ;  /* 0x0002840001197983 */ /* 0x000f280000300800 */
[----:B------:R-:W4:Y:S04]  /*160f0*/  LDL.LU R28, [R1+0x10c] ;  /* 0x00010c00011c7983 */ /* 0x000f280000300800 */
[----:B------:R-:W4:Y:S04]  /*16100*/  LDL.LU R27, [R1+0x44] ;  /* 0x00004400011b7983 */ /* 0x000f280000300800 */
[----:B------:R-:W4:Y:S04]  /*16110*/  LDL.LU R26, [R1+0x280] ;  /* 0x00028000011a7983 */ /* 0x000f280000300800 */
[----:B------:R0:W-:Y:S01]  /*16120*/  STSM.16.M88.4 [R3+0xe00], R16 ;  /* 0x000e001003007844 */ /* 0x0001e20000000200 */
[----:B--2---:R-:W-:-:S03]  /*16130*/  LOP3.LUT R0, R24, 0xffff, RZ, 0xc0, !PT ;  /* 0x0000ffff18007812 */ /* 0x004fc600078ec0ff */
[----:B------:R-:W2:Y:S04]  /*16140*/  LDL.LU R24, [R1+0x108] ;  /* 0x0001080001187983 */ /* 0x000ea80000300800 */
[----:B------:R-:W2:Y:S04]  /*16150*/  LDL.LU R21, [R1+0x40] ;  /* 0x0000400001157983 */ /* 0x000ea80000300800 */
[----:B------:R-:W2:Y:S04]  /*16160*/  LDL.LU R22, [R1+0xac] ;  /* 0x0000ac0001167983 */ /* 0x000ea80000300800 */
[----:B0-----:R-:W2:Y:S04]  /*16170*/  LDL.LU R19, [R1+0x140] ;  /* 0x0001400001137983 */ /* 0x001ea80000300800 */
[----:B------:R-:W2:Y:S04]  /*16180*/  LDL.LU R18, [R1+0x4] ;  /* 0x0000040001127983 */ /* 0x000ea80000300800 */
[----:B------:R-:W2:Y:S04]  /*16190*/  LDL.LU R17, [R1+0x12c] ;  /* 0x00012c0001117983 */ /* 0x000ea80000300800 */
[----:B------:R-:W2:Y:S01]  /*161a0*/  LDL.LU R16, [R1+0x8] ;  /* 0x0000080001107983 */ /* 0x000ea20000300800 */
[----:B---3--:R-:W-:-:S02]  /*161b0*/  LOP3.LUT R4, R4, 0xffff, RZ, 0xc0, !PT ;  /* 0x0000ffff04047812 */ /* 0x008fc400078ec0ff */
[----:B------:R-:W-:Y:S01]  /*161c0*/  LOP3.LUT R2, R2, 0xffff, RZ, 0xc0, !PT ;  /* 0x0000ffff02027812 */ /* 0x000fe200078ec0ff */
[----:B------:R-:W-:Y:S01]  /*161d0*/  ULEA UR4, UR5, UR4, 0x18 ;  /* 0x0000000405047291 */ /* 0x000fe2000f8ec0ff */
[----:B------:R-:W0:Y:S01]  /*161e0*/  LDCU UR5, c[0x0][0x3b4] ;  /* 0x00007680ff0577ac */ /* 0x000e220008000800 */
[----:B----4-:R-:W-:Y:S02]  /*161f0*/  LOP3.LUT R25, R25, 0xffff, RZ, 0xc0, !PT ;  /* 0x0000ffff19197812 */ /* 0x010fe400078ec0ff */
[--C-:B--2---:R-:W-:Y:S02]  /*16200*/  PRMT R19, R19, 0x4210, R0.reuse ;  /* 0x0000421013137816 */ /* 0x104fe40000000000 */
[----:B------:R-:W-:Y:S02]  /*16210*/  PRMT R18, R18, 0x5210, R0 ;  /* 0x0000521012127816 */ /* 0x000fe40000000000 */
[----:B------:R-:W2:Y:S01]  /*16220*/  LDL.LU R0, [R1+0x3d4] ;  /* 0x0003d40001007983 */ /* 0x000ea20000300800 */
[----:B------:R-:W-:-:S02]  /*16230*/  PRMT R17, R17, 0x4210, R4 ;  /* 0x0000421011117816 */ /* 0x000fc40000000004 */
[----:B------:R-:W-:Y:S02]  /*16240*/  PRMT R16, R16, 0x5210, R4 ;  /* 0x0000521010107816 */ /* 0x000fe40000000004 */
[----:B------:R-:W3:Y:S01]  /*16250*/  LDL.LU R4, [R1+0x360] ;  /* 0x0003600001047983 */ /* 0x000ee20000300800 */
[--C-:B------:R-:W-:Y:S02]  /*16260*/  PRMT R15, R15, 0x4210, R2.reuse ;  /* 0x000042100f0f7816 */ /* 0x100fe40000000002 */
[----:B------:R-:W-:Y:S02]  /*16270*/  PRMT R14, R14, 0x5210, R2 ;  /* 0x000052100e0e7816 */ /* 0x000fe40000000002 */
[--C-:B------:R-:W-:Y:S02]  /*16280*/  PRMT R24, R24, 0x4210, R25.reuse ;  /* 0x0000421018187816 */ /* 0x100fe40000000019 */
[----:B------:R-:W-:Y:S01]  /*16290*/  PRMT R25, R21, 0x5210, R25 ;  /* 0x0000521015197816 */ /* 0x000fe20000000019 */
[----:B------:R-:W-:Y:S01]  /*162a0*/  BAR.SYNC.DEFER_BLOCKING 0x0 ;  /* 0x0000000000007b1d */ /* 0x000fe20000010000 */
[----:B--2---:R-:W-:-:S04]  /*162b0*/  LOP3.LUT R0, R0, 0xffff, RZ, 0xc0, !PT ;  /* 0x0000ffff00007812 */ /* 0x004fc800078ec0ff */
[--C-:B------:R-:W-:Y:S02]  /*162c0*/  PRMT R13, R13, 0x4210, R0.reuse ;  /* 0x000042100d0d7816 */ /* 0x100fe40000000000 */
[----:B------:R-:W-:Y:S02]  /*162d0*/  PRMT R12, R12, 0x5210, R0 ;  /* 0x000052100c0c7816 */ /* 0x000fe40000000000 */
[----:B---3--:R-:W-:Y:S02]  /*162e0*/  LOP3.LUT R2, R4, 0xffff, RZ, 0xc0, !PT ;  /* 0x0000ffff04027812 */ /* 0x008fe400078ec0ff */
[----:B------:R-:W-:Y:S02]  /*162f0*/  LOP3.LUT R4, R8, 0xffff, RZ, 0xc0, !PT ;  /* 0x0000ffff08047812 */ /* 0x000fe400078ec0ff */
[----:B------:R-:W-:Y:S02]  /*16300*/  LOP3.LUT R0, R9, 0xffff, RZ, 0xc0, !PT ;  /* 0x0000ffff09007812 */ /* 0x000fe400078ec0ff */
[----:B------:R-:W-:-:S02]  /*16310*/  PRMT R10, R10, 0x4210, R2 ;  /* 0x000042100a0a7816 */ /* 0x000fc40000000002 */
[----:B------:R-:W-:Y:S02]  /*16320*/  PRMT R9, R11, 0x5210, R2 ;  /* 0x000052100b097816 */ /* 0x000fe40000000002 */
[----:B------:R-:W-:Y:S02]  /*16330*/  PRMT R2, R6, 0x5210, R4 ;  /* 0x0000521006027816 */ /* 0x000fe40000000004 */
[--C-:B------:R-:W-:Y:S02]  /*16340*/  PRMT R7, R7, 0x4210, R0.reuse ;  /* 0x0000421007077816 */ /* 0x100fe40000000000 */
[----:B------:R-:W-:Y:S02]  /*16350*/  PRMT R6, R29, 0x5210, R0 ;  /* 0x000052101d067816 */ /* 0x000fe40000000000 */
[----:B------:R-:W-:Y:S02]  /*16360*/  LOP3.LUT R0, R20, 0xffff, RZ, 0xc0, !PT ;  /* 0x0000ffff14007812 */ /* 0x000fe400078ec0ff */
[----:B------:R-:W1:Y:S01]  /*16370*/  S2R R20, SR_TID.X ;  /* 0x0000000000147919 */ /* 0x000e620000002100 */
[----:B------:R-:W-:-:S02]  /*16380*/  PRMT R8, R5, 0x4210, R4 ;  /* 0x0000421005087816 */ /* 0x000fc40000000004 */
[--C-:B------:R-:W-:Y:S02]  /*16390*/  PRMT R4, R27, 0x5210, R0.reuse ;  /* 0x000052101b047816 */ /* 0x100fe40000000000 */
[----:B------:R-:W-:Y:S02]  /*163a0*/  PRMT R5, R28, 0x4210, R0 ;  /* 0x000042101c057816 */ /* 0x000fe40000000000 */
[----:B------:R-:W-:-:S04]  /*163b0*/  LOP3.LUT R27, R26, 0xffff, RZ, 0xc0, !PT ;  /* 0x0000ffff1a1b7812 */ /* 0x000fc800078ec0ff */
[--C-:B------:R-:W-:Y:S02]  /*163c0*/  PRMT R26, R22, 0x4210, R27.reuse ;  /* 0x00004210161a7816 */ /* 0x100fe4000000001b */
[----:B------:R-:W-:Y:S01]  /*163d0*/  PRMT R27, R23, 0x5210, R27 ;  /* 0x00005210171b7816 */ /* 0x000fe2000000001b */
[----:B-1----:R-:W-:-:S05]  /*163e0*/  IMAD.SHL.U32 R20, R20, 0x10, RZ ;  /* 0x0000001014147824 */ /* 0x002fca00078e00ff */
[----:B------:R-:W-:-:S05]  /*163f0*/  LOP3.LUT R0, R20, 0x1ff0, RZ, 0xc0, !PT ;  /* 0x00001ff014007812 */ /* 0x000fca00078ec0ff */
[----:B------:R-:W1:Y:S04]  /*16400*/  LDS.128 R20, [R0+UR4] ;  /* 0x0000000400147984 */ /* 0x000e680008000c00 */
[----:B-1----:R-:W-:Y:S04]  /*16410*/  STL.64 [R1+0x50], R20 ;  /* 0x0000501401007387 */ /* 0x002fe80000100a00 */
[----:B------:R-:W-:Y:S04]  /*16420*/  STL.64 [R1+0x58], R22 ;  /* 0x0000581601007387 */ /* 0x000fe80000100a00 */
[----:B------:R-:W1:Y:S04]  /*16430*/  LDS.128 R20, [R0+UR4+0x2000] ;  /* 0x0020000400147984 */ /* 0x000e680008000c00 */
[----:B-1----:R-:W-:Y:S04]  /*16440*/  STL.64 [R1+0x60], R20 ;  /* 0x0000601401007387 */ /* 0x002fe80000100a00 */
[----:B------:R-:W-:Y:S04]  /*16450*/  STL.64 [R1+0x68], R22 ;  /* 0x0000681601007387 */ /* 0x000fe80000100a00 */
[----:B------:R-:W1:Y:S04]  /*16460*/  LDS.128 R20, [R0+UR4+0x4000] ;  /* 0x0040000400147984 */ /* 0x000e680008000c00 */
[----:B-1----:R1:W-:Y:S04]  /*16470*/  STL [R1+0x848], R20 ;  /* 0x0008481401007387 */ /* 0x0023e80000100800 */
[----:B------:R2:W-:Y:S04]  /*16480*/  STL [R1+0x844], R21 ;  /* 0x0008441501007387 */ /* 0x0005e80000100800 */
[----:B------:R3:W-:Y:S01]  /*16490*/  STL [R1+0x840], R22 ;  /* 0x0008401601007387 */ /* 0x0007e20000100800 */
[----:B-1----:R-:W-:-:S03]  /*164a0*/  IMAD.MOV.U32 R20, RZ, RZ, R7 ;  /* 0x000000ffff147224 */ /* 0x002fc600078e0007 */
[----:B------:R1:W-:Y:S01]  /*164b0*/  STL [R1+0x83c], R23 ;  /* 0x00083c1701007387 */ /* 0x0003e20000100800 */
[----:B--2---:R-:W-:Y:S02]  /*164c0*/  IMAD.MOV.U32 R21, RZ, RZ, R6 ;  /* 0x000000ffff157224 */ /* 0x004fe400078e0006 */
[----:B---3--:R-:W-:Y:S02]  /*164d0*/  IMAD.MOV.U32 R22, RZ, RZ, R5 ;  /* 0x000000ffff167224 */ /* 0x008fe400078e0005 */
[----:B-1----:R-:W-:Y:S02]  /*164e0*/  IMAD.MOV.U32 R23, RZ, RZ, R4 ;  /* 0x000000ffff177224 */ /* 0x002fe400078e0004 */
[----:B------:R-:W1:Y:S04]  /*164f0*/  LDS.128 R4, [R0+UR4+0x6000] ;  /* 0x0060000400047984 */ /* 0x000e680008000c00 */
[----:B-1----:R1:W-:Y:S04]  /*16500*/  STL [R1+0x84c], R4 ;  /* 0x00084c0401007387 */ /* 0x0023e80000100800 */
[----:B------:R2:W-:Y:S04]  /*16510*/  STL [R1+0x838], R5 ;  /* 0x0008380501007387 */ /* 0x0005e80000100800 */
[----:B------:R3:W-:Y:S01]  /*16520*/  STL [R1+0x834], R6 ;  /* 0x0008340601007387 */ /* 0x0007e20000100800 */
[----:B-1----:R-:W-:-:S02]  /*16530*/  IMAD.MOV.U32 R4, RZ, RZ, R10 ;  /* 0x000000ffff047224 */ /* 0x002fc400078e000a */
[----:B--2---:R-:W-:Y:S02]  /*16540*/  IMAD.MOV.U32 R5, RZ, RZ, R9 ;  /* 0x000000ffff057224 */ /* 0x004fe400078e0009 */
[----:B---3--:R-:W-:Y:S02]  /*16550*/  IMAD.MOV.U32 R6, RZ, RZ, R8 ;  /* 0x000000ffff067224 */ /* 0x008fe400078e0008 */
[----:B------:R-:W1:Y:S04]  /*16560*/  LDS.128 R8, [R0+UR4+0x8000] ;  /* 0x0080000400087984 */ /* 0x000e680008000c00 */
[----:B------:R-:W-:Y:S04]  /*16570*/  STL [R1+0x830], R7 ;  /* 0x0008300701007387 */ /* 0x000fe80000100800 */
        /* <DEDUP_REMOVED lines=17> */
[----:B------:R-:W1:Y:S01]  /*16690*/  LDS.128 R16, [R0+UR4+0xc000] ;  /* 0x00c0000400107984 */ /* 0x000e620008000c00 */
[----:B------:R-:W-:-:S03]  /*166a0*/  IMAD.MOV.U32 R7, RZ, RZ, R2 ;  /* 0x000000ffff077224 */ /* 0x000fc600078e0002 */
[----:B-1----:R-:W-:Y:S04]  /*166b0*/  STL [R1+0x80c], R16 ;  /* 0x00080c1001007387 */ /* 0x002fe80000100800 */
[----:B------:R-:W-:Y:S04]  /*166c0*/  STL [R1+0x808], R17 ;  /* 0x0008081101007387 */ /* 0x000fe80000100800 */
[----:B------:R-:W-:Y:S04]  /*166d0*/  STL [R1+0x804], R18 ;  /* 0x0008041201007387 */ /* 0x000fe80000100800 */
[----:B------:R-:W-:Y:S04]  /*166e0*/  STL [R1+0x800], R19 ;  /* 0x0008001301007387 */ /* 0x000fe80000100800 */
[----:B------:R-:W1:Y:S01]  /*166f0*/  LDS.128 R16, [R0+UR4+0xe000] ;  /* 0x00e0000400107984 */ /* 0x000e620008000c00 */
[----:B------:R-:W-:Y:S06]  /*16700*/  BAR.SYNC.DEFER_BLOCKING 0x0 ;  /* 0x0000000000007b1d */ /* 0x000fec0000010000 */
[----:B------:R-:W-:Y:S04]  /*16710*/  STSM.16.M88.4 [R3], R12 ;  /* 0x0000000c03007844 */ /* 0x000fe80000000200 */
[----:B------:R-:W-:Y:S04]  /*16720*/  STSM.16.M88.4 [R3+0x200], R8 ;  /* 0x0002000803007844 */ /* 0x000fe80000000200 */
[----:B------:R-:W-:Y:S04]  /*16730*/  STSM.16.M88.4 [R3+0x400], R4 ;  /* 0x0004000403007844 */ /* 0x000fe80000000200 */
[----:B-1----:R-:W-:Y:S04]  /*16740*/  STL.64 [R1+0x70], R16 ;  /* 0x0000701001007387 */ /* 0x002fe80000100a00 */
[----:B------:R-:W-:Y:S04]  /*16750*/  STSM.16.M88.4 [R3+0x600], R20 ;  /* 0x0006001403007844 */ /* 0x000fe80000000200 */
[----:B------:R-:W-:Y:S04]  /*16760*/  STL.64 [R1+0x78], R18 ;  /* 0x0000781201007387 */ /* 0x000fe80000100a00 */
[----:B------:R1:W-:Y:S04]  /*16770*/  STSM.16.M88.4 [R3+0x800], R24 ;  /* 0x0008001803007844 */ /* 0x0003e80000000200 */
[----:B-1----:R-:W2:Y:S01]  /*16780*/  LDL.LU R26, [R1+0x48] ;  /* 0x00004800011a7983 */ /* 0x002ea20000300800 */
[----:B------:R-:W1:Y:S03]  /*16790*/  S2R R28, SR_TID.X ;  /* 0x00000000001c7919 */ /* 0x000e660000002100 */
[----:B------:R2:W-:Y:S01]  /*167a0*/  STL [R1+0x874], R3 ;  /* 0x0008740301007387 */ /* 0x0005e20000100800 */
[----:B-1----:R-:W-:-:S04]  /*167b0*/  SHF.R.U32.HI R25, RZ, 0x8, R28 ;  /* 0x00000008ff197819 */ /* 0x002fc8000001161c */
[----:B------:R-:W-:-:S04]  /*167c0*/  SGXT.U32 R25, R25, 0x1 ;  /* 0x000000011919781a */ /* 0x000fc80000000000 */
[C-C-:B--2---:R-:W-:Y:S02]  /*167d0*/  LOP3.LUT R3, R26.reuse, 0x2, R25.reuse, 0xfe, !PT ;  /* 0x000000021a037812 */ /* 0x144fe400078efe19 */
[C-C-:B------:R-:W-:Y:S02]  /*167e0*/  LOP3.LUT R2, R26.reuse, 0x4, R25.reuse, 0xfe, !PT ;  /* 0x000000041a027812 */ /* 0x140fe400078efe19 */
[C-C-:B------:R-:W-:Y:S01]  /*167f0*/  LOP3.LUT R0, R26.reuse, 0x6, R25.reuse, 0xfe, !PT ;  /* 0x000000061a007812 */ /* 0x140fe200078efe19 */
[----:B------:R1:W-:Y:S01]  /*16800*/  STL [R1+0x14], R3 ;  /* 0x0000140301007387 */ /* 0x0003e20000100800 */
[----:B------:R-:W-:-:S03]  /*16810*/  LOP3.LUT R4, R26, 0xe, R25, 0xfe, !PT ;  /* 0x0000000e1a047812 */ /* 0x000fc600078efe19 */
[----:B------:R2:W-:Y:S01]  /*16820*/  STL [R1+0x18], R2 ;  /* 0x0000180201007387 */ /* 0x0005e20000100800 */
[----:B------:R-:W-:-:S03]  /*16830*/  LOP3.LUT R20, R26, 0x10, R25, 0xfe, !PT ;  /* 0x000000101a147812 */ /* 0x000fc600078efe19 */
[----:B------:R3:W-:Y:S01]  /*16840*/  STL [R1+0x1c], R0 ;  /* 0x00001c0001007387 */ /* 0x0007e20000100800 */
[C-C-:B-1----:R-:W-:Y:S02]  /*16850*/  LOP3.LUT R3, R26.reuse, 0x8, R25.reuse, 0xfe, !PT ;  /* 0x000000081a037812 */ /* 0x142fe400078efe19 */
[----:B--2---:R-:W-:-:S03]  /*16860*/  LOP3.LUT R2, R26, 0xa, R25, 0xfe, !PT ;  /* 0x0000000a1a027812 */ /* 0x004fc600078efe19 */
[----:B------:R-:W-:Y:S01]  /*16870*/  STL [R1+0x20], R3 ;  /* 0x0000200301007387 */ /* 0x000fe20000100800 */
[C-C-:B------:R-:W-:Y:S02]  /*16880*/  LOP3.LUT R21, R26.reuse, 0x12, R25.reuse, 0xfe, !PT ;  /* 0x000000121a157812 */ /* 0x140fe400078efe19 */
[C-C-:B---3--:R-:W-:Y:S01]  /*16890*/  LOP3.LUT R0, R26.reuse, 0xc, R25.reuse, 0xfe, !PT ;  /* 0x0000000c1a007812 */ /* 0x148fe200078efe19 */
[----:B------:R-:W-:Y:S01]  /*168a0*/  STL [R1+0x28], R2 ;  /* 0x0000280201007387 */ /* 0x000fe20000100800 */
[C-C-:B------:R-:W-:Y:S02]  /*168b0*/  LOP3.LUT R22, R26.reuse, 0x14, R25.reuse, 0xfe, !PT ;  /* 0x000000141a167812 */ /* 0x140fe400078efe19 */
[C-C-:B------:R-:W-:Y:S01]  /*168c0*/  LOP3.LUT R23, R26.reuse, 0x16, R25.reuse, 0xfe, !PT ;  /* 0x000000161a177812 */ /* 0x140fe200078efe19 */
[----:B------:R-:W-:Y:S01]  /*168d0*/  STL [R1+0x850], R4 ;  /* 0x0008500401007387 */ /* 0x000fe20000100800 */
[----:B------:R-:W-:-:S03]  /*168e0*/  LOP3.LUT R5, R26, 0x1a, R25, 0xfe, !PT ;  /* 0x0000001a1a057812 */ /* 0x000fc600078efe19 */
[----:B------:R1:W-:Y:S04]  /*168f0*/  STL [R1+0x2c], R0 ;  /* 0x00002c0001007387 */ /* 0x0003e80000100800 */
[----:B------:R-:W-:Y:S01]  /*16900*/  STL [R1+0x854], R20 ;  /* 0x0008541401007387 */ /* 0x000fe20000100800 */
[----:B------:R-:W-:-:S03]  /*16910*/  LOP3.LUT R6, R26, 0x1c, R25, 0xfe, !PT ;  /* 0x0000001c1a067812 */ /* 0x000fc600078efe19 */
[----:B------:R-:W-:Y:S01]  /*16920*/  STL [R1+0x858], R21 ;  /* 0x0008581501007387 */ /* 0x000fe20000100800 */
[----:B-1----:R-:W-:-:S03]  /*16930*/  LOP3.LUT R0, R26, 0x18, R25, 0xfe, !PT ;  /* 0x000000181a007812 */ /* 0x002fc600078efe19 */
[----:B------:R-:W-:Y:S01]  /*16940*/  STL [R1+0x870], R22 ;  /* 0x0008701601007387 */ /* 0x000fe20000100800 */
[----:B------:R-:W-:-:S03]  /*16950*/  LOP3.LUT R7, R26, 0x1e, R25, 0xfe, !PT ;  /* 0x0000001e1a077812 */ /* 0x000fc600078efe19 */
[----:B------:R-:W-:Y:S01]  /*16960*/  STL [R1+0x878], R23 ;  /* 0x0008781701007387 */ /* 0x000fe20000100800 */
[----:B------:R-:W-:-:S03]  /*16970*/  LOP3.LUT R10, R26, 0x26, R25, 0xfe, !PT ;  /* 0x000000261a0a7812 */ /* 0x000fc600078efe19 */
[----:B------:R-:W-:Y:S01]  /*16980*/  STL [R1+0x87c], R5 ;  /* 0x00087c0501007387 */ /* 0x000fe20000100800 */
[----:B------:R-:W-:-:S03]  /*16990*/  LOP3.LUT R11, R26, 0x28, R25, 0xfe, !PT ;  /* 0x000000281a0b7812 */ /* 0x000fc600078efe19 */
[----:B------:R1:W-:Y:S01]  /*169a0*/  STL [R1+0x80], R0 ;  /* 0x0000800001007387 */ /* 0x0003e20000100800 */
[C---:B------:R-:W-:Y:S02]  /*169b0*/  LOP3.LUT R9, R26.reuse, R25, RZ, 0xfc, !PT ;  /* 0x000000191a097212 */ /* 0x040fe400078efcff */
[C-C-:B------:R-:W-:Y:S01]  /*169c0*/  LOP3.LUT R8, R26.reuse, 0x24, R25.reuse, 0xfe, !PT ;  /* 0x000000241a087812 */ /* 0x140fe200078efe19 */
[----:B------:R-:W-:Y:S01]  /*169d0*/  STL [R1+0x880], R6 ;  /* 0x0008800601007387 */ /* 0x000fe20000100800 */
[C-C-:B------:R-:W-:Y:S02]  /*169e0*/  LOP3.LUT R12, R26.reuse, 0x2a, R25.reuse, 0xfe, !PT ;  /* 0x0000002a1a0c7812 */ /* 0x140fe400078efe19 */
[C-C-:B-1----:R-:W-:Y:S01]  /*169f0*/  LOP3.LUT R0, R26.reuse, 0x22, R25.reuse, 0xfe, !PT ;  /* 0x000000221a007812 */ /* 0x142fe200078efe19 */
[----:B------:R-:W-:Y:S01]  /*16a00*/  STL [R1+0x884], R7 ;  /* 0x0008840701007387 */ /* 0x000fe20000100800 */
[----:B------:R-:W-:-:S03]  /*16a10*/  LOP3.LUT R3, R26, 0x3a, R25, 0xfe, !PT ;  /* 0x0000003a1a037812 */ /* 0x000fc600078efe19 */
[----:B------:R1:W-:Y:S01]  /*16a20*/  STL [R1+0x9c], R0 ;  /* 0x00009c0001007387 */ /* 0x0003e20000100800 */
[----:B------:R-:W-:-:S03]  /*16a30*/  LOP3.LUT R2, R26, 0x3e, R25, 0xfe, !PT ;  /* 0x0000003e1a027812 */ /* 0x000fc600078efe19 */
[----:B------:R-:W-:Y:S04]  /*16a40*/  STL.64 [R1+0x868], R10 ;  /* 0x0008680a01007387 */ /* 0x000fe80000100a00 */
[----:B------:R-:W-:Y:S01]  /*16a50*/  STL.64 [R1+0x860], R8 ;  /* 0x0008600801007387 */ /* 0x000fe20000100a00 */
[----:B-1----:R-:W-:-:S03]  /*16a60*/  LOP3.LUT R0, R26, 0x3c, R25, 0xfe, !PT ;  /* 0x0000003c1a007812 */ /* 0x002fc600078efe19 */
[----:B------:R-:W-:Y:S04]  /*16a70*/  STL [R1+0x888], R12 ;  /* 0x0008880c01007387 */ /* 0x000fe80000100800 */
[----:B------:R1:W-:Y:S04]  /*16a80*/  STL [R1+0xcc], R3 ;  /* 0x0000cc0301007387 */ /* 0x0003e80000100800 */
[----:B------:R2:W-:Y:S04]  /*16a90*/  STL [R1+0xd0], R0 ;  /* 0x0000d00001007387 */ /* 0x0005e80000100800 */
[----:B------:R3:W-:Y:S01]  /*16aa0*/  STL [R1+0xd4], R2 ;  /* 0x0000d40201007387 */ /* 0x0007e20000100800 */
[----:B-1----:R-:W-:-:S02]  /*16ab0*/  LOP3.LUT R3, R26, 0x40, R25, 0xfe, !PT ;  /* 0x000000401a037812 */ /* 0x002fc400078efe19 */
[----:B--2---:R-:W-:-:S03]  /*16ac0*/  LOP3.LUT R0, R26, 0x42, R25, 0xfe, !PT ;  /* 0x000000421a007812 */ /* 0x004fc600078efe19 */
[----:B------:R1:W-:Y:S01]  /*16ad0*/  STL [R1+0xd8], R3 ;  /* 0x0000d80301007387 */ /* 0x0003e20000100800 */
[----:B---3--:R-:W-:-:S03]  /*16ae0*/  LOP3.LUT R2, R26, 0x44, R25, 0xfe, !PT ;  /* 0x000000441a027812 */ /* 0x008fc600078efe19 */
[----:B------:R2:W-:Y:S04]  /*16af0*/  STL [R1+0xdc], R0 ;  /* 0x0000dc0001007387 */ /* 0x0005e80000100800 */
[----:B------:R3:W-:Y:S01]  /*16b00*/  STL [R1+0xe0], R2 ;  /* 0x0000e00201007387 */ /* 0x0007e20000100800 */
[C-C-:B-1----:R-:W-:Y:S02]  /*16b10*/  LOP3.LUT R3, R26.reuse, 0x46, R25.reuse, 0xfe, !PT ;  /* 0x000000461a037812 */ /* 0x142fe400078efe19 */
        /* <DEDUP_REMOVED lines=327> */
[----:B------:R-:W2:Y:S04]  /*17f90*/  LDL.LU R28, [R1+0x3c4] ;  /* 0x0003c400011c7983 */ /* 0x000ea80000300800 */
[----:B------:R3:W-:Y:S04]  /*17fa0*/  STL [R1+0x3d0], R0 ;  /* 0x0003d00001007387 */ /* 0x0007e80000100800 */
[----:B------:R4:W-:Y:S01]  /*17fb0*/  STL [R1+0x3d4], R2 ;  /* 0x0003d40201007387 */ /* 0x0009e20000100800 */
[C-C-:B-1----:R-:W-:Y:S02]  /*17fc0*/  LOP3.LUT R3, R26.reuse, 0x194, R25.reuse, 0xfe, !PT ;  /* 0x000001941a037812 */ /* 0x142fe400078efe19 */
[----:B---3--:R-:W-:-:S02]  /*17fd0*/  LOP3.LUT R0, R26, 0x190, R25, 0xfe, !PT ;  /* 0x000001901a007812 */ /* 0x008fc400078efe19 */
[----:B----4-:R-:W-:-:S03]  /*17fe0*/  LOP3.LUT R2, R26, 0x192, R25, 0xfe, !PT ;  /* 0x000001921a027812 */ /* 0x010fc600078efe19 */
[----:B------:R1:W-:Y:S04]  /*17ff0*/  STL [R1+0x3d8], R0 ;  /* 0x0003d80001007387 */ /* 0x0003e80000100800 */
[----:B------:R3:W-:Y:S04]  /*18000*/  STL [R1+0x3dc], R2 ;  /* 0x0003dc0201007387 */ /* 0x0007e80000100800 */
[----:B------:R4:W-:Y:S01]  /*18010*/  STL [R1+0x3e0], R3 ;  /* 0x0003e00301007387 */ /* 0x0009e20000100800 */
[C-C-:B-1----:R-:W-:Y:S02]  /*18020*/  LOP3.LUT R0, R26.reuse, 0x196, R25.reuse, 0xfe, !PT ;  /* 0x000001961a007812 */ /* 0x142fe400078efe19 */
[----:B---3--:R-:W-:-:S03]  /*18030*/  LOP3.LUT R2, R26, 0x198, R25, 0xfe, !PT ;  /* 0x000001981a027812 */ /* 0x008fc600078efe19 */
[----:B------:R1:W-:Y:S01]  /*18040*/  STL [R1+0x3e4], R0 ;  /* 0x0003e40001007387 */ /* 0x0003e20000100800 */
[----:B----4-:R-:W-:-:S03]  /*18050*/  LOP3.LUT R3, R26, 0x19a, R25, 0xfe, !PT ;  /* 0x0000019a1a037812 */ /* 0x010fc600078efe19 */
        /* <DEDUP_REMOVED lines=46> */
[----:B------:R-:W-:Y:S01]  /*18340*/  STL [R1+0x448], R0 ;  /* 0x0004480001007387 */ /* 0x000fe20000100800 */
[----:B----4-:R-:W-:-:S03]  /*18350*/  LOP3.LUT R3, R26, 0x1ca, R25, 0xfe, !PT ;  /* 0x000001ca1a037812 */ /* 0x010fc600078efe19 */
[----:B------:R1:W-:Y:S04]  /*18360*/  STL [R1+0x44c], R2 ;  /* 0x00044c0201007387 */ /* 0x0003e80000100800 */
[----:B------:R3:W-:Y:S04]  /*18370*/  STL [R1+0x450], R3 ;  /* 0x0004500301007387 */ /* 0x0007e80000100800 */
[----:B------:R-:W4:Y:S01]  /*18380*/  LDL.LU R27, [R1+0x2ec] ;  /* 0x0002ec00011b7983 */ /* 0x000f220000300800 */
[C-C-:B-1----:R-:W-:Y:S02]  /*18390*/  LOP3.LUT R2, R26.reuse, 0x1cc, R25.reuse, 0xfe, !PT ;  /* 0x000001cc1a027812 */ /* 0x142fe400078efe19 */
[----:B---3--:R-:W-:-:S03]  /*183a0*/  LOP3.LUT R3, R26, 0x1ce, R25, 0xfe, !PT ;  /* 0x000001ce1a037812 */ /* 0x008fc600078efe19 */
[----:B------:R1:W-:Y:S04]  /*183b0*/  STL [R1+0x3c4], R2 ;  /* 0x0003c40201007387 */ /* 0x0003e80000100800 */
[----:B-1----:R-:W3:Y:S04]  /*183c0*/  LDL.LU R2, [R1+0x2d8] ;  /* 0x0002d80001027983 */ /* 0x002ee80000300800 */
[----:B------:R1:W-:Y:S04]  /*183d0*/  STL [R1+0x454], R3 ;  /* 0x0004540301007387 */ /* 0x0003e80000100800 */
[----:B------:R-:W3:Y:S01]  /*183e0*/  LDL.LU R29, [R1+0x2e4] ;  /* 0x0002e400011d7983 */ /* 0x000ee20000300800 */
[----:B------:R-:W-:-:S02]  /*183f0*/  LOP3.LUT R5, R26, 0x1d2, R25, 0xfe, !PT ;  /* 0x000001d21a057812 */ /* 0x000fc400078efe19 */
[C-C-:B-1----:R-:W-:Y:S02]  /*18400*/  LOP3.LUT R3, R26.reuse, 0x1d0, R25.reuse, 0xfe, !PT ;  /* 0x000001d01a037812 */ /* 0x142fe400078efe19 */
[----:B------:R-:W-:-:S03]  /*18410*/  LOP3.LUT R4, R26, 0x1d6, R25, 0xfe, !PT ;  /* 0x000001d61a047812 */ /* 0x000fc600078efe19 */
[----:B------:R1:W-:Y:S04]  /*18420*/  STL [R1+0x458], R3 ;  /* 0x0004580301007387 */ /* 0x0003e80000100800 */
[----:B------:R0:W-:Y:S01]  /*18430*/  STL [R1+0x45c], R5 ;  /* 0x00045c0501007387 */ /* 0x0001e20000100800 */
[C-C-:B-1----:R-:W-:Y:S02]  /*18440*/  LOP3.LUT R3, R26.reuse, 0x1d4, R25.reuse, 0xfe, !PT ;  /* 0x000001d41a037812 */ /* 0x142fe400078efe19 */
[----:B0-----:R-:W-:-:S03]  /*18450*/  LOP3.LUT R5, R26, 0x1d8, R25, 0xfe, !PT ;  /* 0x000001d81a057812 */ /* 0x001fc600078efe19 */
[----:B------:R0:W-:Y:S04]  /*18460*/  STL [R1+0x460], R3 ;  /* 0x0004600301007387 */ /* 0x0001e80000100800 */
[----:B------:R1:W-:Y:S01]  /*18470*/  STL [R1+0x464], R4 ;  /* 0x0004640401007387 */ /* 0x0003e20000100800 */
[----:B0-----:R-:W-:-:S03]  /*18480*/  LOP3.LUT R3, R26, 0x1da, R25, 0xfe, !PT ;  /* 0x000001da1a037812 */ /* 0x001fc600078efe19 */
[----:B------:R0:W-:Y:S01]  /*18490*/  STL [R1+0x468], R5 ;  /* 0x0004680501007387 */ /* 0x0001e20000100800 */
[----:B-1----:R-:W-:-:S03]  /*184a0*/  LOP3.LUT R4, R26, 0x1dc, R25, 0xfe, !PT ;  /* 0x000001dc1a047812 */ /* 0x002fc600078efe19 */
        /* <DEDUP_REMOVED lines=12> */
[----:B------:R-:W4:Y:S04]  /*18570*/  LDL.LU R20, [R1+0x2c8] ;  /* 0x0002c80001147983 */ /* 0x000f280000300800 */
[----:B------:R1:W-:Y:S01]  /*18580*/  STL [R1+0x488], R3 ;  /* 0x0004880301007387 */ /* 0x0003e20000100800 */
[C-C-:B------:R-:W-:Y:S02]  /*18590*/  LOP3.LUT R6, R26.reuse, 0x1ec, R25.reuse, 0xfe, !PT ;  /* 0x000001ec1a067812 */ /* 0x140fe400078efe19 */
[C-C-:B0-----:R-:W-:Y:S01]  /*185a0*/  LOP3.LUT R5, R26.reuse, 0x1ee, R25.reuse, 0xfe, !PT ;  /* 0x000001ee1a057812 */ /* 0x141fe200078efe19 */
[----:B-1----:R-:W4:Y:S04]  /*185b0*/  LDL.LU R3, [R1+0x2ac] ;  /* 0x0002ac0001037983 */ /* 0x002f280000300800 */
[----:B------:R0:W-:Y:S02]  /*185c0*/  STL [R1+0x48c], R4 ;  /* 0x00048c0401007387 */ /* 0x0001e40000100800 */
[----:B0-----:R-:W-:-:S02]  /*185d0*/  LOP3.LUT R4, R26, 0x1ea, R25, 0xfe, !PT ;  /* 0x000001ea1a047812 */ /* 0x001fc400078efe19 */
[----:B--2---:R-:W-:Y:S02]  /*185e0*/  SHF.R.U32.HI R0, RZ, 0x8, R28 ;  /* 0x00000008ff007819 */ /* 0x004fe4000001161c */
[----:B------:R-:W2:Y:S04]  /*185f0*/  LDL.LU R28, [R1+0x2c0] ;  /* 0x0002c000011c7983 */ /* 0x000ea80000300800 */
        /* <DEDUP_REMOVED lines=9> */
[----:B------:R1:W-:Y:S04]  /*18690*/  STL [R1+0x4a4], R5 ;  /* 0x0004a40501007387 */ /* 0x0003e80000100800 */
[----:B------:R1:W-:Y:S01]  /*186a0*/  STL [R1+0x4a8], R4 ;  /* 0x0004a80401007387 */ /* 0x0003e20000100800 */
[C-C-:B0-----:R-:W-:Y:S02]  /*186b0*/  LOP3.LUT R6, R26.reuse, 0x1f8, R25.reuse, 0xfe, !PT ;  /* 0x000001f81a067812 */ /* 0x141fe400078efe19 */
[----:B-1----:R-:W-:-:S03]  /*186c0*/  LOP3.LUT R5, R26, 0x1fa, R25, 0xfe, !PT ;  /* 0x000001fa1a057812 */ /* 0x002fc600078efe19 */
[----:B------:R-:W-:Y:S01]  /*186d0*/  STL [R1+0x4b0], R6 ;  /* 0x0004b00601007387 */ /* 0x000fe20000100800 */
[----:B------:R-:W-:-:S03]  /*186e0*/  LOP3.LUT R4, R26, 0x1fc, R25, 0xfe, !PT ;  /* 0x000001fc1a047812 */ /* 0x000fc600078efe19 */
[----:B------:R-:W-:Y:S04]  /*186f0*/  STL [R1+0x4b4], R5 ;  /* 0x0004b40501007387 */ /* 0x000fe80000100800 */
[----:B------:R0:W-:Y:S04]  /*18700*/  STL [R1+0x478], R4 ;  /* 0x0004780401007387 */ /* 0x0001e80000100800 */
[----:B0-----:R-:W2:Y:S01]  /*18710*/  LDL.LU R4, [R1+0x2e0] ;  /* 0x0002e00001047983 */ /* 0x001ea20000300800 */
[----:B---3--:R-:W-:-:S03]  /*18720*/  LOP3.LUT R24, R29, 0xffff, RZ, 0xc0, !PT ;  /* 0x0000ffff1d187812 */ /* 0x008fc600078ec0ff */
[----:B------:R-:W3:Y:S01]  /*18730*/  LDL.LU R29, [R1+0x2cc] ;  /* 0x0002cc00011d7983 */ /* 0x000ee20000300800 */
[----:B------:R-:W-:Y:S02]  /*18740*/  LOP3.LUT R0, R0, 0xffff, RZ, 0xc0, !PT ;  /* 0x0000ffff00007812 */ /* 0x000fe400078ec0ff */
[----:B------:R-:W-:Y:S02]  /*18750*/  LOP3.LUT R2, R2, 0xffff, RZ, 0xc0, !PT ;  /* 0x0000ffff02027812 */ /* 0x000fe400078ec0ff */
[----:B------:R-:W-:Y:S02]  /*18760*/  PRMT R7, R0, 0x3340, R1 ;  /* 0x0000334000077816 */ /* 0x000fe40000000001 */
[----:B----4-:R-:W-:Y:S02]  /*18770*/  LOP3.LUT R0, R27, 0xffff, RZ, 0xc0, !PT ;  /* 0x0000ffff1b007812 */ /* 0x010fe400078ec0ff */
[----:B------:R-:W4:Y:S01]  /*18780*/  LDL.LU R27, [R1+0x2dc] ;  /* 0x0002dc00011b7983 */ /* 0x000f220000300800 */
[----:B------:R-:W-:-:S02]  /*18790*/  LOP3.LUT R13, R26, 0x2c, R25, 0xfe, !PT ;  /* 0x0000002c1a0d7812 */ /* 0x000fc400078efe19 */
[C-C-:B------:R-:W-:Y:S01]  /*187a0*/  LOP3.LUT R14, R26.reuse, 0x2e, R25.reuse, 0xfe, !PT ;  /* 0x0000002e1a0e7812 */ /* 0x140fe200078efe19 */
[----:B------:R-:W4:Y:S01]  /*187b0*/  LDL.LU R11, [R1+0x2bc] ;  /* 0x0002bc00010b7983 */ /* 0x000f220000300800 */
[C-C-:B------:R-:W-:Y:S02]  /*187c0*/  LOP3.LUT R15, R26.reuse, 0x30, R25.reuse, 0xfe, !PT ;  /* 0x000000301a0f7812 */ /* 0x140fe400078efe19 */
[C-C-:B------:R-:W-:Y:S01]  /*187d0*/  LOP3.LUT R16, R26.reuse, 0x32, R25.reuse, 0xfe, !PT ;  /* 0x000000321a107812 */ /* 0x140fe200078efe19 */
[----:B------:R-:W4:Y:S01]  /*187e0*/  LDL.LU R21, [R1+0x2a4] ;  /* 0x0002a40001157983 */ /* 0x000f220000300800 */
[C-C-:B------:R-:W-:Y:S02]  /*187f0*/  LOP3.LUT R17, R26.reuse, 0x34, R25.reuse, 0xfe, !PT ;  /* 0x000000341a117812 */ /* 0x140fe400078efe19 */
[C-C-:B------:R-:W-:Y:S02]  /*18800*/  LOP3.LUT R18, R26.reuse, 0x36, R25.reuse, 0xfe, !PT ;  /* 0x000000361a127812 */ /* 0x140fe400078efe19 */
[----:B------:R-:W-:-:S02]  /*18810*/  LOP3.LUT R19, R26, 0x38, R25, 0xfe, !PT ;  /* 0x000000381a137812 */ /* 0x000fc400078efe19 */
[--C-:B------:R-:W-:Y:S02]  /*18820*/  PRMT R26, R0, 0x3340, R24.reuse ;  /* 0x00003340001a7816 */ /* 0x100fe40000000018 */
[----:B------:R-:W-:Y:S02]  /*18830*/  PRMT R25, R2, 0x3340, R1 ;  /* 0x0000334002197816 */ /* 0x000fe40000000001 */
[----:B------:R-:W-:Y:S02]  /*18840*/  SHF.R.U32.HI R24, RZ, 0x8, R24 ;  /* 0x00000008ff187819 */ /* 0x000fe40000011618 */
[----:B------:R-:W-:Y:S02]  /*18850*/  SHF.R.U32.HI R0, RZ, 0x8, R0 ;  /* 0x00000008ff007819 */ /* 0x000fe40000011600 */
[----:B------:R-:W-:Y:S02]  /*18860*/  SHF.R.U32.HI R2, RZ, 0x8, R2 ;  /* 0x00000008ff027819 */ /* 0x000fe40000011602 */
[----:B------:R-:W-:-:S02]  /*18870*/  LOP3.LUT R24, R24, 0xffff, RZ, 0xc0, !PT ;  /* 0x0000ffff18187812 */ /* 0x000fc400078ec0ff */
[----:B------:R-:W-:Y:S02]  /*18880*/  LOP3.LUT R0, R0, 0xffff, RZ, 0xc0, !PT ;  /* 0x0000ffff00007812 */ /* 0x000fe400078ec0ff */
[----:B------:R-:W-:Y:S02]  /*18890*/  LOP3.LUT R2, R2, 0xffff, RZ, 0xc0, !PT ;  /* 0x0000ffff02027812 */ /* 0x000fe400078ec0ff */
[----:B------:R-:W-:Y:S02]  /*188a0*/  PRMT R5, R0, 0x3340, R24 ;  /* 0x0000334000057816 */ /* 0x000fe40000000018 */
[----:B------:R-:W-:Y:S02]  /*188b0*/  PRMT R6, R2, 0x3340, R1 ;  /* 0x0000334002067816 */ /* 0x000fe40000000001 */
[----:B------:R-:W-:Y:S02]  /*188c0*/  PRMT R10, R26, 0x5410, R25 ;  /* 0x000054101a0a7816 */ /* 0x000fe40000000019 */
[----:B------:R-:W-:-:S02]  /*188d0*/  LOP3.LUT R0, R20, 0xffff, RZ, 0xc0, !PT ;  /* 0x0000ffff14007812 */ /* 0x000fc400078ec0ff */
[----:B------:R-:W-:-:S04]  /*188e0*/  LOP3.LUT R2, R3, 0xffff, RZ, 0xc0, !PT ;  /* 0x0000ffff03027812 */ /* 0x000fc800078ec0ff */
[----:B------:R-:W-:Y:S02]  /*188f0*/  PRMT R25, R2, 0x3340, R1 ;  /* 0x0000334002197816 */ /* 0x000fe40000000001 */
[----:B------:R-:W-:-:S04]  /*18900*/  SHF.R.U32.HI R2, RZ, 0x8, R2 ;  /* 0x00000008ff027819 */ /* 0x000fc80000011602 */
[----:B------:R-:W-:Y:S02]  /*18910*/  LOP3.LUT R2, R2, 0xffff, RZ, 0xc0, !PT ;  /* 0x0000ffff02027812 */ /* 0x000fe400078ec0ff */
[----:B--2---:R-:W-:Y:S02]  /*18920*/  LOP3.LUT R24, R28, 0xffff, RZ, 0xc0, !PT ;  /* 0x0000ffff1c187812 */ /* 0x004fe400078ec0ff */
[----:B------:R-:W2:Y:S02]  /*18930*/  LDL.LU R28, [R1+0x2b8] ;  /* 0x0002b800011c7983 */ /* 0x000ea40000300800 */
[--C-:B------:R-:W-:Y:S02]  /*18940*/  PRMT R26, R0, 0x3340, R24.reuse ;  /* 0x00003340001a7816 */ /* 0x100fe40000000018 */
[----:B------:R-:W-:Y:S01]  /*18950*/  SHF.R.U32.HI R24, RZ, 0x8, R24 ;  /* 0x00000008ff187819 */ /* 0x000fe20000011618 */
[----:B------:R-:W2:Y:S01]  /*18960*/  LDL.LU R20, [R1+0x2d4] ;  /* 0x0002d40001147983 */ /* 0x000ea20000300800 */
[----:B------:R-:W-:-:S02]  /*18970*/  SHF.R.U32.HI R0, RZ, 0x8, R0 ;  /* 0x00000008ff007819 */ /* 0x000fc40000011600 */
[----:B------:R-:W-:Y:S02]  /*18980*/  LOP3.LUT R24, R24, 0xffff, RZ, 0xc0, !PT ;  /* 0x0000ffff18187812 */ /* 0x000fe400078ec0ff */
[----:B------:R-:W-:Y:S02]  /*18990*/  LOP3.LUT R0, R0, 0xffff, RZ, 0xc0, !PT ;  /* 0x0000ffff00007812 */ /* 0x000fe400078ec0ff */
[----:B------:R-:W-:Y:S02]  /*189a0*/  PRMT R3, R26, 0x5410, R25 ;  /* 0x000054101a037816 */ /* 0x000fe40000000019 */
[----:B------:R-:W-:Y:S02]  /*189b0*/  PRMT R23, R0, 0x3340, R24 ;  /* 0x0000334000177816 */ /* 0x000fe40000000018 */
[----:B------:R-:W-:Y:S02]  /*189c0*/  PRMT R25, R2, 0x3340, R1 ;  /* 0x0000334002197816 */ /* 0x000fe40000000001 */
[----:B------:R-:W-:-:S02]  /*189d0*/  LOP3.LUT R0, R4, 0xffff, RZ, 0xc0, !PT ;  /* 0x0000ffff04007812 */ /* 0x000fc400078ec0ff */
[----:B------:R-:W2:Y:S01]  /*189e0*/  LDL.LU R4, [R1+0x2c4] ;  /* 0x0002c40001047983 */ /* 0x000ea20000300800 */
[----:B---3--:R-:W-:-:S03]  /*189f0*/  LOP3.LUT R2, R29, 0xffff, RZ, 0xc0, !PT ;  /* 0x0000ffff1d027812 */ /* 0x008fc600078ec0ff */
[----:B------:R-:W3:Y:S01]  /*18a00*/  LDL.LU R29, [R1+0x2d0] ;  /* 0x0002d000011d7983 */ /* 0x000ee20000300800 */
[----:B------:R-:W-:Y:S02]  /*18a10*/  PRMT R26, R2, 0x3340, R1 ;  /* 0x00003340021a7816 */ /* 0x000fe40000000001 */
[----:B----4-:R-:W-:Y:S01]  /*18a20*/  LOP3.LUT R24, R27, 0xffff, RZ, 0xc0, !PT ;  /* 0x0000ffff1b187812 */ /* 0x010fe200078ec0ff */
[----:B------:R-:W4:Y:S01]  /*18a30*/  LDL.LU R9, [R1+0x340] ;  /* 0x0003400001097983 */ /* 0x000f220000300800 */
[----:B------:R-:W-:Y:S02]  /*18a40*/  SHF.R.U32.HI R2, RZ, 0x8, R2 ;  /* 0x00000008ff027819 */ /* 0x000fe40000011602 */
[--C-:B------:R-:W-:Y:S02]  /*18a50*/  PRMT R27, R0, 0x3340, R24.reuse ;  /* 0x00003340001b7816 */ /* 0x100fe40000000018 */
[----:B------:R-:W-:Y:S02]  /*18a60*/  SHF.R.U32.HI R24, RZ, 0x8, R24 ;  /* 0x00000008ff187819 */ /* 0x000fe40000011618 */
[----:B------:R-:W-:-:S02]  /*18a70*/  SHF.R.U32.HI R0, RZ, 0x8, R0 ;  /* 0x00000008ff007819 */ /* 0x000fc40000011600 */
[----:B------:R-:W-:Y:S02]  /*18a80*/  LOP3.LUT R24, R24, 0xffff, RZ, 0xc0, !PT ;  /* 0x0000ffff18187812 */ /* 0x000fe400078ec0ff */
[----:B------:R-:W-:Y:S02]  /*18a90*/  LOP3.LUT R0, R0, 0xffff, RZ, 0xc0, !PT ;  /* 0x0000ffff00007812 */ /* 0x000fe400078ec0ff */
[----:B------:R-:W-:Y:S02]  /*18aa0*/  LOP3.LUT R2, R2, 0xffff, RZ, 0xc0, !PT ;  /* 0x0000ffff02027812 */ /* 0x000fe400078ec0ff */
[----:B------:R-:W-:Y:S02]  /*18ab0*/  PRMT R8, R0, 0x3340, R24 ;  /* 0x0000334000087816 */ /* 0x000fe40000000018 */
[----:B------:R-:W-:Y:S02]  /*18ac0*/  PRMT R22, R27, 0x5410, R26 ;  /* 0x000054101b167816 */ /* 0x000fe4000000001a */
[----:B------:R-:W-:-:S02]  /*18ad0*/  PRMT R0, R2, 0x3340, R1 ;  /* 0x0000334002007816 */ /* 0x000fc40000000001 */
[----:B------:R-:W-:Y:S02]  /*18ae0*/  LOP3.LUT R24, R11, 0xffff, RZ, 0xc0, !PT ;  /* 0x0000ffff0b187812 */ /* 0x000fe400078ec0ff */
[----:B------:R-:W-:Y:S01]  /*18af0*/  LOP3.LUT R2, R21, 0xffff, RZ, 0xc0, !PT ;  /* 0x0000ffff15027812 */ /* 0x000fe200078ec0ff */
[----:B------:R-:W4:Y:S03]  /*18b00*/  LDL.LU R11, [R1+0x308] ;  /* 0x00030800010b7983 */ /* 0x000f260000300800 */
[----:B------:R-:W-:Y:S02]  /*18b10*/  PRMT R27, R2, 0x3340, R1 ;  /* 0x00003340021b7816 */ /* 0x000fe40000000001 */
[----:B------:R-:W-:-:S04]  /*18b20*/  SHF.R.U32.HI R2, RZ, 0x8, R2 ;  /* 0x00000008ff027819 */ /* 0x000fc80000011602 */
[----:B------:R-:W-:Y:S02]  /*18b30*/  LOP3.LUT R2, R2, 0xffff, RZ, 0xc0, !PT ;  /* 0x0000ffff02027812 */ /* 0x000fe400078ec0ff */
[----:B--2---:R-:W-:-:S04]  /*18b40*/  LOP3.LUT R26, R28, 0xffff, RZ, 0xc0, !PT ;  /* 0x0000ffff1c1a7812 */ /* 0x004fc800078ec0ff */
[--C-:B------:R-:W-:Y:S02]  /*18b50*/  PRMT R28, R24, 0x3340, R26.reuse ;  /* 0x00003340181c7816 */ /* 0x100fe4000000001a */
[----:B------:R-:W-:Y:S02]  /*18b60*/  SHF.R.U32.HI R26, RZ, 0x8, R26 ;  /* 0x00000008ff1a7819 */ /* 0x000fe4000001161a */
[----:B------:R-:W-:Y:S02]  /*18b70*/  SHF.R.U32.HI R24, RZ, 0x8, R24 ;  /* 0x00000008ff187819 */ /* 0x000fe40000011618 */
[----:B------:R-:W-:Y:S02]  /*18b80*/  LOP3.LUT R26, R26, 0xffff, RZ, 0xc0, !PT ;  /* 0x0000ffff1a1a7812 */ /* 0x000fe400078ec0ff */
[----:B------:R-:W-:Y:S02]  /*18b90*/  LOP3.LUT R24, R24, 0xffff, RZ, 0xc0, !PT ;  /* 0x0000ffff18187812 */ /* 0x000fe400078ec0ff */
[----:B------:R-:W-:-:S02]  /*18ba0*/  PRMT R21, R28, 0x5410, R27 ;  /* 0x000054101c157816 */ /* 0x000fc4000000001b */
[----:B------:R-:W-:Y:S02]  /*18bb0*/  PRMT R27, R24, 0x3340, R26 ;  /* 0x00003340181b7816 */ /* 0x000fe4000000001a */
[--C-:B------:R-:W-:Y:S02]  /*18bc0*/  PRMT R28, R2, 0x3340, R1.reuse ;  /* 0x00003340021c7816 */ /* 0x100fe40000000001 */
[----:B------:R-:W-:Y:S02]  /*18bd0*/  LOP3.LUT R12, R20, 0xffff, RZ, 0xc0, !PT ;  /* 0x0000ffff140c7812 */ /* 0x000fe400078ec0ff */
[----:B------:R-:W-:Y:S02]  /*18be0*/  LOP3.LUT R2, R4, 0xffff, RZ, 0xc0, !PT ;  /* 0x0000ffff04027812 */ /* 0x000fe400078ec0ff */
[----:B------:R-:W2:Y:S02]  /*18bf0*/  LDL.LU R4, [R1+0x348] ;  /* 0x0003480001047983 */ /* 0x000ea40000300800 */
[----:B------:R-:W-:-:S02]  /*18c00*/  PRMT R26, R2, 0x3340, R1 ;  /* 0x00003340021a7816 */ /* 0x000fc40000000001 */
[----:B---3--:R-:W-:-:S04]  /*18c10*/  LOP3.LUT R24, R29, 0xffff, RZ, 0xc0, !PT ;  /* 0x0000ffff1d187812 */ /* 0x008fc800078ec0ff */
[----:B------:R-:W-:-:S04]  /*18c20*/  PRMT R29, R12, 0x3340, R24 ;  /* 0x000033400c1d7816 */ /* 0x000fc80000000018 */
[----:B------:R-:W-:Y:S01]  /*18c30*/  PRMT R20, R29, 0x5410, R26 ;  /* 0x000054101d147816 */ /* 0x000fe2000000001a */
[----:B------:R-:W-:Y:S01]  /*18c40*/  IMAD.MOV.U32 R26, RZ, RZ, R12 ;  /* 0x000000ffff1a7224 */ /* 0x000fe200078e000c */
[----:B------:R-:W-:Y:S01]  /*18c50*/  SHF.R.U32.HI R24, RZ, 0x8, R24 ;  /* 0x00000008ff187819 */ /* 0x000fe20000011618 */
[----:B------:R-:W3:Y:S03]  /*18c60*/  LDL.LU R12, [R1+0x888] ;  /* 0x00088800010c7983 */ /* 0x000ee60000300800 */
[----:B------:R-:W-:Y:S02]  /*18c70*/  SHF.R.U32.HI R26, RZ, 0x8, R26 ;  /* 0x00000008ff1a7819 */ /* 0x000fe4000001161a */
[----:B------:R-:W-:Y:S02]  /*18c80*/  LOP3.LUT R24, R24, 0xffff, RZ, 0xc0, !PT ;  /* 0x0000ffff18187812 */ /* 0x000fe400078ec0ff */
[----:B------:R-:W-:-:S04]  /*18c90*/  LOP3.LUT R26, R26, 0xffff, RZ, 0xc0, !PT ;  /* 0x0000ffff1a1a7812 */ /* 0x000fc800078ec0ff */
[----:B------:R-:W-:Y:S02]  /*18ca0*/  PRMT R29, R26, 0x3340, R24 ;  /* 0x000033401a1d7816 */ /* 0x000fe40000000018 */
[----:B------:R-:W2:Y:S01]  /*18cb0*/  LDL.LU R24, [R1+0x124] ;  /* 0x0001240001187983 */ /* 0x000ea20000300800 */
[----:B------:R-:W-:Y:S02]  /*18cc0*/  PRMT R28, R27, 0x5410, R28 ;  /* 0x000054101b1c7816 */ /* 0x000fe4000000001c */
[----:B----4-:R-:W-:Y:S02]  /*18cd0*/  LOP3.LUT R27, R9, 0xffff, RZ, 0xc0, !PT ;  /* 0x0000ffff091b7812 */ /* 0x010fe400078ec0ff */
[----:B------:R-:W-:Y:S02]  /*18ce0*/  PRMT R25, R23, 0x5410, R25 ;  /* 0x0000541017197816 */ /* 0x000fe40000000019 */
[----:B------:R-:W-:Y:S02]  /*18cf0*/  PRMT R0, R8, 0x5410, R0 ;  /* 0x0000541008007816 */ /* 0x000fe40000000000 */
[----:B------:R-:W-:-:S02]  /*18d00*/  PRMT R8, R11, 0x4210, R27 ;  /* 0x000042100b087816 */ /* 0x000fc4000000001b */
[----:B--2---:R-:W-:Y:S02]  /*18d10*/  PRMT R26, R24, 0x5410, R7 ;  /* 0x00005410181a7816 */ /* 0x004fe40000000007 */
[----:B------:R-:W2:Y:S01]  /*18d20*/  LDL.LU R7, [R1+0x884] ;  /* 0x0008840001077983 */ /* 0x000ea20000300800 */
[----:B------:R-:W-:Y:S02]  /*18d30*/  PRMT R24, R5, 0x5410, R6 ;  /* 0x0000541005187816 */ /* 0x000fe40000000006 */
[----:B------:R-:W-:Y:S01]  /*18d40*/  PRMT R9, R26, 0x5210, R27 ;  /* 0x000052101a097816 */ /* 0x000fe2000000001b */
[----:B------:R-:W4:Y:S01]  /*18d50*/  LDL.LU R6, [R1+0x880] ;  /* 0x0008800001067983 */ /* 0x000f220000300800 */
[----:B------:R-:W-:-:S03]  /*18d60*/  LOP3.LUT R26, R4, 0xffff, RZ, 0xc0, !PT ;  /* 0x0000ffff041a7812 */ /* 0x000fc600078ec0ff */
[----:B------:R-:W2:Y:S01]  /*18d70*/  LDL.LU R5, [R1+0x87c] ;  /* 0x00087c0001057983 */ /* 0x000ea20000300800 */
[----:B------:R-:W-:-:S03]  /*18d80*/  PRMT R10, R10, 0x4210, R26 ;  /* 0x000042100a0a7816 */ /* 0x000fc6000000001a */
[----:B------:R-:W2:Y:S01]  /*18d90*/  LDL.LU R23, [R1+0x878] ;  /* 0x0008780001177983 */ /* 0x000ea20000300800 */
[----:B------:R-:W-:-:S03]  /*18da0*/  PRMT R11, R24, 0x5210, R26 ;  /* 0x00005210180b7816 */ /* 0x000fc6000000001a */
[----:B------:R-:W2:Y:S04]  /*18db0*/  LDL.LU R27, [R1+0x32c] ;  /* 0x00032c00011b7983 */ /* 0x000ea80000300800 */
[----:B------:R-:W2:Y:S04]  /*18dc0*/  LDL.LU R4, [R1+0x14] ;  /* 0x0000140001047983 */ /* 0x000ea80000300800 */
[----:B------:R-:W2:Y:S01]  /*18dd0*/  LDL.LU R26, [R1+0x328] ;  /* 0x00032800011a7983 */ /* 0x000ea20000300800 */
[----:B------:R-:W-:Y:S02]  /*18de0*/  SHF.R.U32.HI R2, RZ, 0x8, R2 ;  /* 0x00000008ff027819 */ /* 0x000fe40000011602 */
[----:B--2---:R-:W-:-:S04]  /*18df0*/  LOP3.LUT R26, R26, 0xffff, RZ, 0xc0, !PT ;  /* 0x0000ffff1a1a7812 */ /* 0x004fc800078ec0ff */
[--C-:B------:R-:W-:Y:S02]  /*18e00*/  PRMT R24, R3, 0x4210, R26.reuse ;  /* 0x0000421003187816 */ /* 0x100fe4000000001a */
[----:B------:R-:W2:Y:S01]  /*18e10*/  LDL.LU R3, [R1+0x874] ;  /* 0x0008740001037983 */ /* 0x000ea20000300800 */
[----:B------:R-:W-:Y:S02]  /*18e20*/  LOP3.LUT R2, R2, 0xffff, RZ, 0xc0, !PT ;  /* 0x0000ffff02027812 */ /* 0x000fe400078ec0ff */
[----:B------:R-:W-:Y:S02]  /*18e30*/  LOP3.LUT R27, R27, 0xffff, RZ, 0xc0, !PT ;  /* 0x0000ffff1b1b7812 */ /* 0x000fe400078ec0ff */
[----:B------:R-:W-:Y:S02]  /*18e40*/  PRMT R2, R2, 0x3340, R1 ;  /* 0x0000334002027816 */ /* 0x000fe40000000001 */
[----:B------:R-:W-:Y:S02]  /*18e50*/  PRMT R25, R25, 0x5210, R26 ;  /* 0x0000521019197816 */ /* 0x000fe4000000001a */
[----:B------:R-:W-:-:S02]  /*18e60*/  PRMT R26, R22, 0x4210, R27 ;  /* 0x00004210161a7816 */ /* 0x000fc4000000001b */
[----:B------:R-:W-:Y:S01]  /*18e70*/  PRMT R27, R0, 0x5210, R27 ;  /* 0x00005210001b7816 */ /* 0x000fe2000000001b */
[----:B------:R-:W3:Y:S01]  /*18e80*/  LDL.LU R22, [R1+0x870] ;  /* 0x0008700001167983 */ /* 0x000ee20000300800 */
[----:B------:R-:W-:-:S03]  /*18e90*/  PRMT R2, R29, 0x5410, R2 ;  /* 0x000054101d027816 */ /* 0x000fc60000000002 */
[----:B------:R-:W3:Y:S04]  /*18ea0*/  LDL.LU R0, [R1+0x2f8] ;  /* 0x0002f80001007983 */ /* 0x000ee80000300800 */
[----:B------:R-:W3:Y:S04]  /*18eb0*/  LDL.LU R29, [R1+0x7d4] ;  /* 0x0007d400011d7983 */ /* 0x000ee80000300800 */
[----:B--2---:R0:W-:Y:S04]  /*18ec0*/  STSM.16.M88.4 [R3+0xa00], R8 ;  /* 0x000a000803007844 */ /* 0x0041e80000000200 */
[----:B------:R1:W-:Y:S04]  /*18ed0*/  STSM.16.M88.4 [R3+0xc00], R24 ;  /* 0x000c001803007844 */ /* 0x0003e80000000200 */
[----:B0-----:R-:W2:Y:S04]  /*18ee0*/  LDL.LU.64 R10, [R1+0x868] ;  /* 0x00086800010a7983 */ /* 0x001ea80000300a00 */
[----:B------:R-:W2:Y:S04]  /*18ef0*/  LDL.LU.64 R8, [R1+0x860] ;  /* 0x0008600001087983 */ /* 0x000ea80000300a00 */
[----:B-1----:R-:W2:Y:S01]  /*18f00*/  LDL.LU R27, [R1+0x2fc] ;  /* 0x0002fc00011b7983 */ /* 0x002ea20000300800 */
[----:B---3--:R-:W-:-:S04]  /*18f10*/  LOP3.LUT R0, R0, 0xffff, RZ, 0xc0, !PT ;  /* 0x0000ffff00007812 */ /* 0x008fc800078ec0ff */
[--C-:B------:R-:W-:Y:S02]  /*18f20*/  PRMT R26, R20, 0x4210, R0.reuse ;  /* 0x00004210141a7816 */ /* 0x100fe40000000000 */
[----:B--2---:R-:W-:Y:S02]  /*18f30*/  LOP3.LUT R25, R27, 0xffff, RZ, 0xc0, !PT ;  /* 0x0000ffff1b197812 */ /* 0x004fe400078ec0ff */
[----:B------:R-:W-:Y:S02]  /*18f40*/  PRMT R27, R2, 0x5210, R0 ;  /* 0x00005210021b7816 */ /* 0x000fe40000000000 */
[--C-:B------:R-:W-:Y:S02]  /*18f50*/  PRMT R24, R21, 0x4210, R25.reuse ;  /* 0x0000421015187816 */ /* 0x100fe40000000019 */
[----:B------:R-:W-:Y:S01]  /*18f60*/  PRMT R25, R28, 0x5210, R25 ;  /* 0x000052101c197816 */ /* 0x000fe20000000019 */
[----:B------:R-:W2:Y:S04]  /*18f70*/  LDL.LU R21, [R1+0x858] ;  /* 0x0008580001157983 */ /* 0x000ea80000300800 */
[----:B------:R-:W3:Y:S04]  /*18f80*/  LDL.LU R20, [R1+0x854] ;  /* 0x0008540001147983 */ /* 0x000ee80000300800 */
[----:B------:R0:W-:Y:S04]  /*18f90*/  STSM.16.M88.4 [R3+0xe00], R24 ;  /* 0x000e001803007844 */ /* 0x0001e80000000200 */
[----:B0-----:R-:W2:Y:S04]  /*18fa0*/  LDL.LU R3, [R1+0x18] ;  /* 0x0000180001037983 */ /* 0x001ea80000300800 */
[----:B------:R-:W2:Y:S04]  /*18fb0*/  LDL R26, [R1+0x50] ;  /* 0x00005000011a7983 */ /* 0x000ea80000100800 */
[----:B------:R-:W3:Y:S01]  /*18fc0*/  LDL R27, [R1+0x54] ;  /* 0x00005400011b7983 */ /* 0x000ee20000100800 */
[----:B------:R-:W-:Y:S01]  /*18fd0*/  IMAD R28, R29, UR5, RZ ;  /* 0x000000051d1c7c24 */ /* 0x000fe2000f8e02ff */
[----:B------:R-:W-:Y:S01]  /*18fe0*/  BAR.SYNC.DEFER_BLOCKING 0x0 ;  /* 0x0000000000007b1d */ /* 0x000fe20000010000 */
[C---:B------:R-:W-:Y:S01]  /*18ff0*/  ISETP.LT.AND P3, PT, R9.reuse, UR19, !P0 ;  /* 0x0000001309007c0c */ /* 0x040fe2000c761270 */
[----:B------:R-:W-:-:S02]  /*19000*/  IMAD R9, R9, UR10, RZ ;  /* 0x0000000a09097c24 */ /* 0x000fc4000f8e02ff */
[----:B------:R-:W-:Y:S02]  /*19010*/  IADD3 R0, P5, PT, R28, UR6, RZ ;  /* 0x000000061c007c10 */ /* 0x000fe4000ffbe0ff */
[C---:B------:R-:W-:Y:S01]  /*19020*/  ISETP.LT.AND P4, PT, R4.reuse, UR20, !P0 ;  /* 0x0000001404007c0c */ /* 0x040fe2000c781270 */
[----:B------:R-:W-:Y:S01]  /*19030*/  IMAD R4, R4, UR11, RZ ;  /* 0x0000000b04047c24 */ /* 0x000fe2000f8e02ff */
[----:B------:R-:W-:Y:S01]  /*19040*/  LEA.HI.X.SX32 R2, R28, UR7, 0x1, P5 ;  /* 0x000000071c027c11 */ /* 0x000fe2000a8f0eff */
[----:B------:R-:W0:Y:S01]  /*19050*/  LDCU UR19, c[0x0][0x3b8] ;  /* 0x00007700ff1377ac */ /* 0x000e220008000800 */
[CC--:B------:R-:W-:Y:S02]  /*19060*/  IADD3 R28, P6, PT, R9.reuse, R0.reuse, RZ ;  /* 0x00000000091c7210 */ /* 0x0c0fe40007fde0ff */
[----:B------:R-:W-:Y:S01]  /*19070*/  IADD3 R24, P5, PT, R4, R0, RZ ;  /* 0x0000000004187210 */ /* 0x000fe20007fbe0ff */
[----:B------:R-:W1:Y:S01]  /*19080*/  LDCU UR5, c[0x0][0x3b8] ;  /* 0x00007700ff0577ac */ /* 0x000e620008000800 */
[----:B------:R-:W-:-:S02]  /*19090*/  LEA.HI.X.SX32 R29, R9, R2, 0x1, P6 ;  /* 0x00000002091d7211 */ /* 0x000fc400030f0eff */
[----:B------:R-:W-:Y:S01]  /*190a0*/  LEA.HI.X.SX32 R25, R4, R2, 0x1, P5 ;  /* 0x0000000204197211 */ /* 0x000fe200028f0eff */
[----:B------:R-:W0:Y:S01]  /*190b0*/  LDCU UR20, c[0x0][0x39c] ;  /* 0x00007380ff1477ac */ /* 0x000e220008000800 */
[----:B------:R-:W4:Y:S01]  /*190c0*/  LDL.LU R4, [R1+0x850] ;  /* 0x0008500001047983 */ /* 0x000f220000300800 */
[----:B------:R-:W0:Y:S01]  /*190d0*/  LDCU UR6, c[0x0][0x3b8] ;  /* 0x00007700ff0677ac */ /* 0x000e220008000800 */
[----:B------:R-:W0:Y:S01]  /*190e0*/  LDCU UR10, c[0x0][0x3b8] ;  /* 0x00007700ff0a77ac */ /* 0x000e220008000800 */
[----:B------:R-:W0:Y:S01]  /*190f0*/  LDCU UR7, c[0x0][0x3b8] ;  /* 0x00007700ff0777ac */ /* 0x000e220008000800 */
[----:B------:R-:W0:Y:S01]  /*19100*/  LDCU UR11, c[0x0][0x3b8] ;  /* 0x00007700ff0b77ac */ /* 0x000e220008000800 */
[----:B--2---:R-:W-:Y:S02]  /*19110*/  PRMT R26, R26, 0x7770, RZ ;  /* 0x000077701a1a7816 */ /* 0x004fe400000000ff */
[----:B---3--:R-:W-:-:S03]  /*19120*/  PRMT R27, R27, 0x7770, RZ ;  /* 0x000077701b1b7816 */ /* 0x008fc600000000ff */
[----:B------:R2:W-:Y:S04]  /*19130*/  @P3 STG.E.U8 desc[UR8][R28.64], R26 ;  /* 0x0000001a1c003986 */ /* 0x0005e8000c101108 */
[----:B------:R3:W-:Y:S04]  /*19140*/  @P4 STG.E.U8 desc[UR8][R24.64], R27 ;  /* 0x0000001b18004986 */ /* 0x0007e8000c101108 */
[----:B--2---:R-:W2:Y:S04]  /*19150*/  LDL R28, [R1+0x58] ;  /* 0x00005800011c7983 */ /* 0x004ea80000100800 */
[----:B------:R-:W4:Y:S04]  /*19160*/  LDL R29, [R1+0x5c] ;  /* 0x00005c00011d7983 */ /* 0x000f280000100800 */
[----:B---3--:R-:W3:Y:S04]  /*19170*/  LDL.LU R25, [R1+0x1c] ;  /* 0x00001c0001197983 */ /* 0x008ee80000300800 */
[----:B------:R-:W3:Y:S01]  /*19180*/  LDL.LU R24, [R1+0x20] ;  /* 0x0000200001187983 */ /* 0x000ee20000300800 */
[C---:B------:R-:W-:Y:S01]  /*19190*/  ISETP.LT.AND P6, PT, R3.reuse, UR21, !P0 ;  /* 0x0000001503007c0c */ /* 0x040fe2000c7c1270 */
[----:B------:R-:W-:Y:S01]  /*191a0*/  IMAD R3, R3, UR12, RZ ;  /* 0x0000000c03037c24 */ /* 0x000fe2000f8e02ff */
[----:B------:R-:W0:Y:S04]  /*191b0*/  LDCU UR12, c[0x0][0x39c] ;  /* 0x00007380ff0c77ac */ /* 0x000e280008000800 */
[----:B------:R-:W-:-:S04]  /*191c0*/  IADD3 R26, P3, PT, R3, R0, RZ ;  /* 0x00000000031a7210 */ /* 0x000fc80007f7e0ff */
[----:B------:R-:W-:Y:S02]  /*191d0*/  LEA.HI.X.SX32 R27, R3, R2, 0x1, P3 ;  /* 0x00000002031b7211 */ /* 0x000fe400018f0eff */
[----:B--2---:R-:W-:-:S05]  /*191e0*/  PRMT R28, R28, 0x7770, RZ ;  /* 0x000077701c1c7816 */ /* 0x004fca00000000ff */
[----:B------:R2:W-:Y:S01]  /*191f0*/  @P6 STG.E.U8 desc[UR8][R26.64], R28 ;  /* 0x0000001c1a006986 */ /* 0x0005e2000c101108 */
[----:B---3--:R-:W-:Y:S01]  /*19200*/  IMAD R3, R24, UR14, RZ ;  /* 0x0000000e18037c24 */ /* 0x008fe2000f8e02ff */
[----:B------:R-:W-:Y:S01]  /*19210*/  ISETP.LT.AND P4, PT, R25, UR22, !P0 ;  /* 0x0000001619007c0c */ /* 0x000fe2000c781270 */
[----:B------:R-:W3:Y:S03]  /*19220*/  LDCU UR14, c[0x0][0x39c] ;  /* 0x00007380ff0e77ac */ /* 0x000ee60008000800 */
[C---:B--2---:R-:W-:Y:S01]  /*19230*/  IADD3 R26, P6, PT, R3.reuse, R0, RZ ;  /* 0x00000000031a7210 */ /* 0x044fe20007fde0ff */
[----:B------:R-:W2:Y:S03]  /*19240*/  LDL.LU R28, [R1+0x28] ;  /* 0x00002800011c7983 */ /* 0x000ea60000300800 */
[----:B------:R-:W-:-:S02]  /*19250*/  LEA.HI.X.SX32 R27, R3, R2, 0x1, P6 ;  /* 0x00000002031b7211 */ /* 0x000fc400030f0eff */
[----:B------:R-:W2:Y:S01]  /*19260*/  LDL R3, [R1+0x60] ;  /* 0x0000600001037983 */ /* 0x000ea20000100800 */
[----:B------:R-:W-:Y:S01]  /*19270*/  IMAD R25, R25, UR13, RZ ;  /* 0x0000000d19197c24 */ /* 0x000fe2000f8e02ff */
[----:B------:R-:W-:Y:S01]  /*19280*/  ISETP.LT.AND P3, PT, R24, UR23, !P0 ;  /* 0x0000001718007c0c */ /* 0x000fe2000c761270 */
[----:B------:R-:W0:Y:S03]  /*19290*/  LDCU UR13, c[0x0][0x39c] ;  /* 0x00007380ff0d77ac */ /* 0x000e260008000800 */
[----:B------:R-:W-:Y:S02]  /*192a0*/  IADD3 R24, P5, PT, R25, R0, RZ ;  /* 0x0000000019187210 */ /* 0x000fe40007fbe0ff */
[----:B----4-:R-:W-:Y:S02]  /*192b0*/  PRMT R29, R29, 0x7770, RZ ;  /* 0x000077701d1d7816 */ /* 0x010fe400000000ff */
[----:B------:R-:W-:-:S05]  /*192c0*/  LEA.HI.X.SX32 R25, R25, R2, 0x1, P5 ;  /* 0x0000000219197211 */ /* 0x000fca00028f0eff */
[----:B------:R4:W-:Y:S04]  /*192d0*/  @P4 STG.E.U8 desc[UR8][R24.64], R29 ;  /* 0x0000001d18004986 */ /* 0x0009e8000c101108 */
[----:B----4-:R-:W4:Y:S01]  /*192e0*/  LDL R29, [R1+0x68] ;  /* 0x00006800011d7983 */ /* 0x010f220000100800 */
[----:B--2---:R-:W-:-:S05]  /*192f0*/  PRMT R3, R3, 0x7770, RZ ;  /* 0x0000777003037816 */ /* 0x004fca00000000ff */
[----:B------:R2:W-:Y:S04]  /*19300*/  @P3 STG.E.U8 desc[UR8][R26.64], R3 ;  /* 0x000000031a003986 */ /* 0x0005e8000c101108 */
[----:B--2---:R-:W2:Y:S04]  /*19310*/  LDL.LU R26, [R1+0x2c] ;  /* 0x00002c00011a7983 */ /* 0x004ea80000300800 */
[----:B------:R-:W3:Y:S01]  /*19320*/  LDL R27, [R1+0x64] ;  /* 0x00006400011b7983 */ /* 0x000ee20000100800 */
[C---:B------:R-:W-:Y:S01]  /*19330*/  ISETP.LT.AND P5, PT, R28.reuse, UR24, !P0 ;  /* 0x000000181c007c0c */ /* 0x040fe2000c7a1270 */
[----:B------:R-:W-:Y:S01]  /*19340*/  IMAD R28, R28, UR15, RZ ;  /* 0x0000000f1c1c7c24 */ /* 0x000fe2000f8e02ff */
[----:B------:R-:W0:Y:S04]  /*19350*/  LDCU UR15, c[0x0][0x39c] ;  /* 0x00007380ff0f77ac */ /* 0x000e280008000800 */
[----:B------:R-:W-:-:S04]  /*19360*/  IADD3 R24, P3, PT, R28, R0, RZ ;  /* 0x000000001c187210 */ /* 0x000fc80007f7e0ff */
[----:B------:R-:W-:Y:S01]  /*19370*/  LEA.HI.X.SX32 R25, R28, R2, 0x1, P3 ;  /* 0x000000021c197211 */ /* 0x000fe200018f0eff */
[C---:B------:R-:W-:Y:S01]  /*19380*/  IMAD R28, R4.reuse, UR17, RZ ;  /* 0x00000011041c7c24 */ /* 0x040fe2000f8e02ff */
[----:B------:R-:W-:Y:S02]  /*19390*/  ISETP.LT.AND P3, PT, R4, UR26, !P0 ;  /* 0x0000001a04007c0c */ /* 0x000fe4000c761270 */
[----:B------:R-:W4:Y:S01]  /*193a0*/  LDL.LU R4, [R1+0x84c] ;  /* 0x00084c0001047983 */ /* 0x000f220000300800 */
[C---:B--2---:R-:W-:Y:S01]  /*193b0*/  IMAD R3, R26.reuse, UR16, RZ ;  /* 0x000000101a037c24 */ /* 0x044fe2000f8e02ff */
[----:B------:R-:W-:Y:S02]  /*193c0*/  ISETP.LT.AND P4, PT, R26, UR25, !P0 ;  /* 0x000000191a007c0c */ /* 0x000fe4000c781270 */
[----:B---3--:R-:W-:Y:S02]  /*193d0*/  PRMT R27, R27, 0x7770, RZ ;  /* 0x000077701b1b7816 */ /* 0x008fe400000000ff */
[----:B------:R-:W-:-:S03]  /*193e0*/  IADD3 R26, P6, PT, R3, R0, RZ ;  /* 0x00000000031a7210 */ /* 0x000fc60007fde0ff */
[----:B------:R2:W-:Y:S02]  /*193f0*/  @P5 STG.E.U8 desc[UR8][R24.64], R27 ;  /* 0x0000001b18005986 */ /* 0x0005e4000c101108 */
[----:B--2---:R-:W-:Y:S02]  /*19400*/  IADD3 R24, P5, PT, R28, R0, RZ ;  /* 0x000000001c187210 */ /* 0x004fe40007fbe0ff */
[-C--:B------:R-:W-:Y:S01]  /*19410*/  LEA.HI.X.SX32 R27, R3, R2.reuse, 0x1, P6 ;  /* 0x00000002031b7211 */ /* 0x080fe200030f0eff */
[C---:B------:R-:W-:Y:S01]  /*19420*/  IMAD R3, R20.reuse, UR18, RZ ;  /* 0x0000001214037c24 */ /* 0x040fe2000f8e02ff */
[----:B------:R-:W-:Y:S02]  /*19430*/  ISETP.LT.AND P6, PT, R20, UR27, !P0 ;  /* 0x0000001b14007c0c */ /* 0x000fe4000c7c1270 */
[----:B------:R-:W2:Y:S01]  /*19440*/  LDL.LU R20, [R1+0x848] ;  /* 0x0008480001147983 */ /* 0x000ea20000300800 */
[----:B------:R-:W-:-:S03]  /*19450*/  LEA.HI.X.SX32 R25, R28, R2, 0x1, P5 ;  /* 0x000000021c197211 */ /* 0x000fc600028f0eff */
[----:B------:R-:W3:Y:S01]  /*19460*/  LDL R28, [R1+0x6c] ;  /* 0x00006c00011c7983 */ /* 0x000ee20000100800 */
[----:B----4-:R-:W-:-:S05]  /*19470*/  PRMT R29, R29, 0x7770, RZ ;  /* 0x000077701d1d7816 */ /* 0x010fca00000000ff */
[----:B------:R-:W-:Y:S01]  /*19480*/  @P4 STG.E.U8 desc[UR8][R26.64], R29 ;  /* 0x0000001d1a004986 */ /* 0x000fe2000c101108 */
[----:B------:R-:W-:Y:S02]  /*19490*/  ISETP.LT.AND P4, PT, R21, UR28, !P0 ;  /* 0x0000001c15007c0c */ /* 0x000fe4000c781270 */
[----:B---3--:R-:W-:-:S05]  /*194a0*/  PRMT R28, R28, 0x7770, RZ ;  /* 0x000077701c1c7816 */ /* 0x008fca00000000ff */
[----:B------:R0:W-:Y:S02]  /*194b0*/  @P3 STG.E.U8 desc[UR8][R24.64], R28 ;  /* 0x0000001c18003986 */ /* 0x0001e4000c101108 */
[----:B0-----:R-:W-:Y:S02]  /*194c0*/  IMAD R25, R21, UR19, RZ ;  /* 0x0000001315197c24 */ /* 0x001fe4000f8e02ff */
[----:B------:R-:W3:Y:S01]  /*194d0*/  LDL.LU R21, [R1+0x844] ;  /* 0x0008440001157983 */ /* 0x000ee20000300800 */
[-C--:B------:R-:W-:Y:S01]  /*194e0*/  IADD3 R26, P3, PT, R3, R0.reuse, RZ ;  /* 0x00000000031a7210 */ /* 0x080fe20007f7e0ff */
[C---:B-1----:R-:W-:Y:S01]  /*194f0*/  IMAD R28, R22.reuse, UR5, RZ ;  /* 0x00000005161c7c24 */ /* 0x042fe2000f8e02ff */
[----:B------:R-:W-:Y:S01]  /*19500*/  IADD3 R24, P5, PT, R25, R0, RZ ;  /* 0x0000000019187210 */ /* 0x000fe20007fbe0ff */
[----:B------:R-:W0:Y:S01]  /*19510*/  LDCU UR5, c[0x0][0x3b8] ;  /* 0x00007700ff0577ac */ /* 0x000e220008000800 */
[----:B------:R-:W-:Y:S02]  /*19520*/  LEA.HI.X.SX32 R27, R3, R2, 0x1, P3 ;  /* 0x00000002031b7211 */ /* 0x000fe400018f0eff */
[----:B------:R-:W-:-:S02]  /*19530*/  ISETP.LT.AND P3, PT, R22, UR20, !P0 ;  /* 0x0000001416007c0c */ /* 0x000fc4000c761270 */
[----:B------:R-:W4:Y:S01]  /*19540*/  LDL.LU R22, [R1+0x840] ;  /* 0x0008400001167983 */ /* 0x000f220000300800 */
[----:B--2---:R-:W-:Y:S02]  /*19550*/  PRMT R3, R20, 0x7770, RZ ;  /* 0x0000777014037816 */ /* 0x004fe400000000ff */
[----:B------:R-:W-:Y:S02]  /*19560*/  LEA.HI.X.SX32 R25, R25, R2, 0x1, P5 ;  /* 0x0000000219197211 */ /* 0x000fe400028f0eff */
[C---:B------:R-:W-:Y:S01]  /*19570*/  ISETP.LT.AND P5, PT, R23.reuse, UR12, !P0 ;  /* 0x0000000c17007c0c */ /* 0x040fe2000c7a1270 */
[----:B------:R1:W-:Y:S01]  /*19580*/  @P6 STG.E.U8 desc[UR8][R26.64], R3 ;  /* 0x000000031a006986 */ /* 0x0003e2000c101108 */
[----:B------:R-:W2:Y:S01]  /*19590*/  LDCU UR12, c[0x0][0x39c] ;  /* 0x00007380ff0c77ac */ /* 0x000ea20008000800 */
[----:B-1----:R-:W-:Y:S01]  /*195a0*/  IMAD R3, R23, UR6, RZ ;  /* 0x0000000617037c24 */ /* 0x002fe2000f8e02ff */
[----:B---3--:R-:W-:Y:S01]  /*195b0*/  PRMT R29, R21, 0x7770, RZ ;  /* 0x00007770151d7816 */ /* 0x008fe200000000ff */
[----:B------:R-:W3:Y:S01]  /*195c0*/  LDL.LU R23, [R1+0x83c] ;  /* 0x00083c0001177983 */ /* 0x000ee20000300800 */
[C---:B------:R-:W-:Y:S01]  /*195d0*/  IADD3 R26, P6, PT, R28.reuse, R0, RZ ;  /* 0x000000001c1a7210 */ /* 0x040fe20007fde0ff */
[----:B------:R-:W1:Y:S02]  /*195e0*/  LDCU UR6, c[0x0][0x39c] ;  /* 0x00007380ff0677ac */ /* 0x000e640008000800 */
[----:B------:R0:W-:Y:S04]  /*195f0*/  @P4 STG.E.U8 desc[UR8][R24.64], R29 ;  /* 0x0000001d18004986 */ /* 0x0001e8000c101108 */
[----:B0-----:R-:W2:Y:S01]  /*19600*/  LDL.LU R29, [R1+0x80] ;  /* 0x00008000011d7983 */ /* 0x001ea20000300800 */
[----:B------:R-:W-:-:S02]  /*19610*/  LEA.HI.X.SX32 R27, R28, R2, 0x1, P6 ;  /* 0x000000021c1b7211 */ /* 0x000fc400030f0eff */
[----:B----4-:R-:W-:Y:S02]  /*19620*/  PRMT R28, R22, 0x7770, RZ ;  /* 0x00007770161c7816 */ /* 0x010fe400000000ff */
[----:B------:R-:W-:-:S03]  /*19630*/  IADD3 R24, P6, PT, R3, R0, RZ ;  /* 0x0000000003187210 */ /* 0x000fc60007fde0ff */
[----:B------:R0:W-:Y:S01]  /*19640*/  @P3 STG.E.U8 desc[UR8][R26.64], R28 ;  /* 0x0000001c1a003986 */ /* 0x0001e2000c101108 */
[----:B------:R-:W-:Y:S01]  /*19650*/  LEA.HI.X.SX32 R25, R3, R2, 0x1, P6 ;  /* 0x0000000203197211 */ /* 0x000fe200030f0eff */
[C---:B------:R-:W-:Y:S01]  /*19660*/  IMAD R3, R5.reuse, UR10, RZ ;  /* 0x0000000a05037c24 */ /* 0x040fe2000f8e02ff */
[----:B------:R-:W-:Y:S01]  /*19670*/  ISETP.LT.AND P3, PT, R5, UR14, !P0 ;  /* 0x0000000e05007c0c */ /* 0x000fe2000c761270 */
[----:B------:R-:W4:Y:S01]  /*19680*/  LDCU UR10, c[0x0][0x39c] ;  /* 0x00007380ff0a77ac */ /* 0x000f220008000800 */
[----:B------:R-:W4:Y:S01]  /*19690*/  LDL.LU R5, [R1+0x838] ;  /* 0x0008380001057983 */ /* 0x000f220000300800 */
[----:B0-----:R-:W-:Y:S01]  /*196a0*/  IMAD R28, R6, UR11, RZ ;  /* 0x0000000b061c7c24 */ /* 0x001fe2000f8e02ff */
[----:B---3--:R-:W-:-:S05]  /*196b0*/  PRMT R26, R23, 0x7770, RZ ;  /* 0x00007770171a7816 */ /* 0x008fca00000000ff */
[----:B------:R0:W-:Y:S01]  /*196c0*/  @P5 STG.E.U8 desc[UR8][R24.64], R26 ;  /* 0x0000001a18005986 */ /* 0x0001e2000c101108 */
[C---:B--2---:R-:W-:Y:S01]  /*196d0*/  IMAD R27, R29.reuse, UR7, RZ ;  /* 0x000000071d1b7c24 */ /* 0x044fe2000f8e02ff */
[----:B------:R-:W-:Y:S01]  /*196e0*/  ISETP.LT.AND P4, PT, R29, UR13, !P0 ;  /* 0x0000000d1d007c0c */ /* 0x000fe2000c781270 */
[----:B------:R-:W2:Y:S03]  /*196f0*/  LDCU UR7, c[0x0][0x39c] ;  /* 0x00007380ff0777ac */ /* 0x000ea60008000800 */
[----:B0-----:R-:W-:-:S04]  /*19700*/  IADD3 R24, P5, PT, R27, R0, RZ ;  /* 0x000000001b187210 */ /* 0x001fc80007fbe0ff */
[----:B------:R-:W-:Y:S02]  /*19710*/  LEA.HI.X.SX32 R25, R27, R2, 0x1, P5 ;  /* 0x000000021b197211 */ /* 0x000fe400028f0eff */
[----:B------:R-:W-:Y:S02]  /*19720*/  ISETP.LT.AND P5, PT, R6, UR15, !P0 ;  /* 0x0000000f06007c0c */ /* 0x000fe4000c7a1270 */
[----:B------:R-:W3:Y:S01]  /*19730*/  LDL.LU R6, [R1+0x834] ;  /* 0x0008340001067983 */ /* 0x000ee20000300800 */
[----:B------:R-:W-:-:S05]  /*19740*/  PRMT R29, R4, 0x7770, RZ ;  /* 0x00007770041d7816 */ /* 0x000fca00000000ff */
[----:B------:R0:W-:Y:S04]  /*19750*/  @P4 STG.E.U8 desc[UR8][R24.64], R29 ;  /* 0x0000001d18004986 */ /* 0x0001e8000c101108 */
[----:B0-----:R-:W2:Y:S01]  /*19760*/  LDL.LU R29, [R1+0x9c] ;  /* 0x00009c00011d7983 */ /* 0x001ea20000300800 */
[----:B------:R-:W-:-:S04]  /*19770*/  IADD3 R26, P6, PT, R3, R0, RZ ;  /* 0x00000000031a7210 */ /* 0x000fc80007fde0ff */
[----:B------:R-:W-:Y:S02]  /*19780*/  LEA.HI.X.SX32 R27, R3, R2, 0x1, P6 ;  /* 0x00000002031b7211 */ /* 0x000fe400030f0eff */
[----:B----4-:R-:W-:Y:S02]  /*19790*/  PRMT R3, R5, 0x7770, RZ ;  /* 0x0000777005037816 */ /* 0x010fe400000000ff */
[C---:B-1----:R-:W-:Y:S01]  /*197a0*/  ISETP.LT.AND P4, PT, R7.reuse, UR6, !P0 ;  /* 0x0000000607007c0c */ /* 0x042fe2000c781270 */
[----:B------:R-:W0:Y:S02]  /*197b0*/  LDCU UR6, c[0x0][0x39c] ;  /* 0x00007380ff0677ac */ /* 0x000e240008000800 */
[----:B------:R1:W-:Y:S02]  /*197c0*/  @P3 STG.E.U8 desc[UR8][R26.64], R3 ;  /* 0x000000031a003986 */ /* 0x0003e4000c101108 */
[----:B-1----:R-:W-:Y:S01]  /*197d0*/  IMAD R3, R7, UR5, RZ ;  /* 0x0000000507037c24 */ /* 0x002fe2000f8e02ff */
[C---:B------:R-:W-:Y:S01]  /*197e0*/  IADD3 R24, P3, PT, R28.reuse, R0, RZ ;  /* 0x000000001c187210 */ /* 0x040fe20007f7e0ff */
[----:B------:R-:W4:Y:S01]  /*197f0*/  LDL.LU R7, [R1+0x830] ;  /* 0x0008300001077983 */ /* 0x000f220000300800 */
[----:B------:R-:W1:Y:S02]  /*19800*/  LDCU UR5, c[0x0][0x39c] ;  /* 0x00007380ff0577ac */ /* 0x000e640008000800 */
[----:B------:R-:W-:-:S02]  /*19810*/  LEA.HI.X.SX32 R25, R28, R2, 0x1, P3 ;  /* 0x000000021c197211 */ /* 0x000fc400018f0eff */
[----:B---3--:R-:W-:Y:S01]  /*19820*/  PRMT R27, R6, 0x7770, RZ ;  /* 0x00007770061b7816 */ /* 0x008fe200000000ff */
[----:B------:R-:W3:Y:S04]  /*19830*/  LDC R28, c[0x0][0x3b8] ;  /* 0x0000ee00ff1c7b82 */ /* 0x000ee80000000800 */
[----:B------:R0:W-:Y:S01]  /*19840*/  @P5 STG.E.U8 desc[UR8][R24.64], R27 ;  /* 0x0000001b18005986 */ /* 0x0001e2000c101108 */
[----:B--2---:R-:W-:Y:S01]  /*19850*/  ISETP.LT.AND P5, PT, R8, UR7, !P0 ;  /* 0x0000000708007c0c */ /* 0x004fe2000c7a1270 */
[----:B------:R-:W2:Y:S02]  /*19860*/  LDCU UR7, c[0x0][0x39c] ;  /* 0x00007380ff0777ac */ /* 0x000ea40008000800 */
[----:B------:R-:W2:Y:S01]  /*19870*/  LDL.LU R8, [R1+0x82c] ;  /* 0x00082c0001087983 */ /* 0x000ea20000300800 */
[----:B------:R-:W-:-:S02]  /*19880*/  ISETP.LT.AND P6, PT, R29, UR12, !P0 ;  /* 0x0000000c1d007c0c */ /* 0x000fc4000c7c1270 */
[----:B------:R-:W0:Y:S01]  /*19890*/  LDC R29, c[0x0][0x3b8] ;  /* 0x0000ee00ff1d7b82 */ /* 0x000e220000000800 */
[----:B------:R-:W-:Y:S01]  /*198a0*/  IADD3 R26, P3, PT, R3, R0, RZ ;  /* 0x00000000031a7210 */ /* 0x000fe20007f7e0ff */
[----:B0-----:R-:W-:Y:S02]  /*198b0*/  IMAD R25, R29, 0x20, R9 ;  /* 0x000000201d197824 */ /* 0x001fe400078e0209 */
[----:B------:R-:W2:Y:S01]  /*198c0*/  LDL.LU R9, [R1+0x828] ;  /* 0x0008280001097983 */ /* 0x000ea20000300800 */
[----:B------:R-:W-:-:S03]  /*198d0*/  LEA.HI.X.SX32 R27, R3, R2, 0x1, P3 ;  /* 0x00000002031b7211 */ /* 0x000fc600018f0eff */
[----:B------:R-:W0:Y:S01]  /*198e0*/  LDC R29, c[0x0][0x3b8] ;  /* 0x0000ee00ff1d7b82 */ /* 0x000e220000000800 */
[----:B----4-:R-:W-:-:S05]  /*198f0*/  PRMT R3, R7, 0x7770, RZ ;  /* 0x0000777007037816 */ /* 0x010fca00000000ff */
[----:B------:R3:W-:Y:S01]  /*19900*/  @P4 STG.E.U8 desc[UR8][R26.64], R3 ;  /* 0x000000031a004986 */ /* 0x0007e2000c101108 */
[----:B------:R-:W-:Y:S01]  /*19910*/  ISETP.LT.AND P4, PT, R10, UR10, !P0 ;  /* 0x0000000a0a007c0c */ /* 0x000fe2000c781270 */
[----:B------:R-:W4:Y:S02]  /*19920*/  LDCU UR10, c[0x0][0x39c] ;  /* 0x00007380ff0a77ac */ /* 0x000f240008000800 */
[----:B------:R-:W4:Y:S01]  /*19930*/  LDL.LU R10, [R1+0x824] ;  /* 0x00082400010a7983 */ /* 0x000f220000300800 */
[----:B------:R-:W-:Y:S01]  /*19940*/  IADD3 R24, P3, PT, R25, R0, RZ ;  /* 0x0000000019187210 */ /* 0x000fe20007f7e0ff */
[----:B---3--:R-:W-:-:S03]  /*19950*/  IMAD R3, R28, 0x2, R25 ;  /* 0x000000021c037824 */ /* 0x008fc600078e0219 */
[----:B------:R-:W-:Y:S01]  /*19960*/  LEA.HI.X.SX32 R25, R25, R2, 0x1, P3 ;  /* 0x0000000219197211 */ /* 0x000fe200018f0eff */
[----:B------:R-:W3:Y:S01]  /*19970*/  LDC R28, c[0x0][0x3b8] ;  /* 0x0000ee00ff1c7b82 */ /* 0x000ee20000000800 */
[----:B------:R-:W-:Y:S02]  /*19980*/  IADD3 R26, P3, PT, R3, R0, RZ ;  /* 0x00000000031a7210 */ /* 0x000fe40007f7e0ff */
[----:B--2---:R-:W-:-:S05]  /*19990*/  PRMT R27, R8, 0x7770, RZ ;  /* 0x00007770081b7816 */ /* 0x004fca00000000ff */
[----:B------:R2:W-:Y:S02]  /*199a0*/  @P2 STG.E.U8 desc[UR8][R24.64], R27 ;  /* 0x0000001b18002986 */ /* 0x0005e4000c101108 */
[----:B--2---:R-:W-:Y:S01]  /*199b0*/  LEA.HI.X.SX32 R27, R3, R2, 0x1, P3 ;  /* 0x00000002031b7211 */ /* 0x004fe200018f0eff */
[----:B------:R-:W2:Y:S01]  /*199c0*/  LDC R25, c[0x0][0x3b8] ;  /* 0x0000ee00ff197b82 */ /* 0x000ea20000000800 */
[----:B-1----:R-:W-:Y:S01]  /*199d0*/  ISETP.LT.AND P3, PT, R11, UR5, !P0 ;  /* 0x000000050b007c0c */ /* 0x002fe2000c761270 */
[----:B------:R-:W1:Y:S01]  /*199e0*/  LDCU UR5, c[0x0][0x39c] ;  /* 0x00007380ff0577ac */ /* 0x000e620008000800 */
[----:B------:R-:W3:Y:S01]  /*199f0*/  LDL.LU R11, [R1+0x820] ;  /* 0x00082000010b7983 */ /* 0x000ee20000300800 */
[----:B--2---:R-:W-:Y:S01]  /*19a00*/  IMAD R25, R25, 0x2, R3 ;  /* 0x0000000219197824 */ /* 0x004fe200078e0203 */
[----:B------:R-:W-:-:S04]  /*19a10*/  PRMT R3, R9, 0x7770, RZ ;  /* 0x0000777009037816 */ /* 0x000fc800000000ff */
[----:B------:R-:W-:Y:S01]  /*19a20*/  IADD3 R24, P2, PT, R25, R0, RZ ;  /* 0x0000000019187210 */ /* 0x000fe20007f5e0ff */
[----:B------:R0:W-:Y:S02]  /*19a30*/  @P6 STG.E.U8 desc[UR8][R26.64], R3 ;  /* 0x000000031a006986 */ /* 0x0001e4000c101108 */
[----:B0-----:R-:W-:Y:S01]  /*19a40*/  IMAD R3, R29, 0x2, R25 ;  /* 0x000000021d037824 */ /* 0x001fe200078e0219 */
[----:B------:R-:W-:Y:S01]  /*19a50*/  LEA.HI.X.SX32 R25, R25, R2, 0x1, P2 ;  /* 0x0000000219197211 */ /* 0x000fe200010f0eff */
[----:B------:R-:W0:Y:S01]  /*19a60*/  LDC R29, c[0x0][0x3b8] ;  /* 0x0000ee00ff1d7b82 */ /* 0x000e220000000800 */
[----:B------:R-:W-:Y:S01]  /*19a70*/  ISETP.LT.AND P2, PT, R12, UR6, !P0 ;  /* 0x000000060c007c0c */ /* 0x000fe2000c741270 */
[----:B------:R-:W2:Y:S01]  /*19a80*/  LDCU UR6, c[0x0][0x39c] ;  /* 0x00007380ff0677ac */ /* 0x000ea20008000800 */
[----:B------:R-:W2:Y:S01]  /*19a90*/  LDL.LU R12, [R1+0x81c] ;  /* 0x00081c00010c7983 */ /* 0x000ea20000300800 */
        /* <DEDUP_REMOVED lines=9> */
[----:B------:R-:W-:-:S05]  /*19b30*/  PRMT R3, R11, 0x7770, RZ ;  /* 0x000077700b037816 */ /* 0x000fca00000000ff */
[----:B------:R3:W-:Y:S01]  /*19b40*/  @P4 STG.E.U8 desc[UR8][R26.64], R3 ;  /* 0x000000031a004986 */ /* 0x0007e2000c101108 */
[----:B-1----:R-:W-:Y:S01]  /*19b50*/  ISETP.LT.AND P4, PT, R14, UR5, !P0 ;  /* 0x000000050e007c0c */ /* 0x002fe2000c781270 */
[----:B------:R-:W1:Y:S02]  /*19b60*/  LDCU UR5, c[0x0][0x39c] ;  /* 0x00007380ff0577ac */ /* 0x000e640008000800 */
[----:B------:R-:W4:Y:S01]  /*19b70*/  LDL.LU R14, [R1+0x814] ;  /* 0x00081400010e7983 */ /* 0x000f220000300800 */
[----:B------:R-:W-:Y:S01]  /*19b80*/  IADD3 R24, P6, PT, R25, R0, RZ ;  /* 0x0000000019187210 */ /* 0x000fe20007fde0ff */
[----:B---3--:R-:W-:-:S03]  /*19b90*/  IMAD R3, R28, 0x2, R25 ;  /* 0x000000021c037824 */ /* 0x008fc600078e0219 */
[----:B------:R-:W-:Y:S01]  /*19ba0*/  LEA.HI.X.SX32 R25, R25, R2, 0x1, P6 ;  /* 0x0000000219197211 */ /* 0x000fe200030f0eff */
[----:B------:R-:W3:Y:S01]  /*19bb0*/  LDC R28, c[0x0][0x3b8] ;  /* 0x0000ee00ff1c7b82 */ /* 0x000ee20000000800 */
[----:B--2---:R-:W-:-:S05]  /*19bc0*/  PRMT R27, R12, 0x7770, RZ ;  /* 0x000077700c1b7816 */ /* 0x004fca00000000ff */
[----:B------:R2:W-:Y:S02]  /*19bd0*/  @P3 STG.E.U8 desc[UR8][R24.64], R27 ;  /* 0x0000001b18003986 */ /* 0x0005e4000c101108 */
[----:B--2---:R-:W2:Y:S01]  /*19be0*/  LDC R25, c[0x0][0x3b8] ;  /* 0x0000ee00ff197b82 */ /* 0x004ea20000000800 */
[----:B------:R-:W-:Y:S02]  /*19bf0*/  IADD3 R26, P6, PT, R3, R0, RZ ;  /* 0x00000000031a7210 */ /* 0x000fe40007fde0ff */
[----:B------:R-:W-:Y:S01]  /*19c00*/  ISETP.LT.AND P3, PT, R15, UR6, !P0 ;  /* 0x000000060f007c0c */ /* 0x000fe2000c761270 */
[----:B------:R-:W0:Y:S01]  /*19c10*/  LDCU UR6, c[0x0][0x39c] ;  /* 0x00007380ff0677ac */ /* 0x000e220008000800 */
[----:B------:R-:W-:Y:S01]  /*19c20*/  LEA.HI.X.SX32 R27, R3, R2, 0x1, P6 ;  /* 0x00000002031b7211 */ /* 0x000fe200030f0eff */
[----:B------:R-:W3:Y:S01]  /*19c30*/  LDL.LU R15, [R1+0x810] ;  /* 0x00081000010f7983 */ /* 0x000ee20000300800 */
[----:B--2---:R-:W-:Y:S01]  /*19c40*/  IMAD R25, R25, 0x2, R3 ;  /* 0x0000000219197824 */ /* 0x004fe200078e0203 */
[----:B----4-:R-:W-:-:S05]  /*19c50*/  PRMT R3, R13, 0x7770, RZ ;  /* 0x000077700d037816 */ /* 0x010fca00000000ff */
[----:B------:R0:W-:Y:S01]  /*19c60*/  @P2 STG.E.U8 desc[UR8][R26.64], R3 ;  /* 0x000000031a002986 */ /* 0x0001e2000c101108 */
[----:B-1----:R-:W-:Y:S01]  /*19c70*/  ISETP.LT.AND P2, PT, R16, UR5, !P0 ;  /* 0x0000000510007c0c */ /* 0x002fe2000c741270 */
[----:B------:R-:W1:Y:S02]  /*19c80*/  LDCU UR5, c[0x0][0x39c] ;  /* 0x00007380ff0577ac */ /* 0x000e640008000800 */
[----:B------:R-:W2:Y:S01]  /*19c90*/  LDL.LU R16, [R1+0x80c] ;  /* 0x00080c0001107983 */ /* 0x000ea20000300800 */
[----:B------:R-:W-:Y:S01]  /*19ca0*/  IADD3 R24, P6, PT, R25, R0, RZ ;  /* 0x0000000019187210 */ /* 0x000fe20007fde0ff */
[----:B0-----:R-:W-:-:S03]  /*19cb0*/  IMAD R3, R29, 0x2, R25 ;  /* 0x000000021d037824 */ /* 0x001fc600078e0219 */
[----:B------:R-:W-:Y:S01]  /*19cc0*/  LEA.HI.X.SX32 R25, R25, R2, 0x1, P6 ;  /* 0x0000000219197211 */ /* 0x000fe200030f0eff */
[----:B------:R-:W0:Y:S01]  /*19cd0*/  LDC R29, c[0x0][0x3b8] ;  /* 0x0000ee00ff1d7b82 */ /* 0x000e220000000800 */
[----:B------:R-:W-:-:S05]  /*19ce0*/  PRMT R27, R14, 0x7770, RZ ;  /* 0x000077700e1b7816 */ /* 0x000fca00000000ff */
[----:B------:R3:W-:Y:S01]  /*19cf0*/  @P5 STG.E.U8 desc[UR8][R24.64], R27 ;  /* 0x0000001b18005986 */ /* 0x0007e2000c101108 */
[----:B------:R-:W-:Y:S01]  /*19d00*/  ISETP.LT.AND P5, PT, R17, UR7, !P0 ;  /* 0x0000000711007c0c */ /* 0x000fe2000c7a1270 */
[----:B------:R-:W4:Y:S02]  /*19d10*/  LDCU UR7, c[0x0][0x39c] ;  /* 0x00007380ff0777ac */ /* 0x000f240008000800 */
[----:B------:R-:W4:Y:S01]  /*19d20*/  LDL.LU R17, [R1+0x808] ;  /* 0x0008080001117983 */ /* 0x000f220000300800 */
[----:B---3--:R-:W-:Y:S02]  /*19d30*/  IMAD R25, R28, 0x2, R3 ;  /* 0x000000021c197824 */ /* 0x008fe400078e0203 */
[----:B------:R-:W3:Y:S01]  /*19d40*/  LDC R28, c[0x0][0x3b8] ;  /* 0x0000ee00ff1c7b82 */ /* 0x000ee20000000800 */
[----:B------:R-:W-:-:S04]  /*19d50*/  IADD3 R26, P6, PT, R3, R0, RZ ;  /* 0x00000000031a7210 */ /* 0x000fc80007fde0ff */
[----:B------:R-:W-:Y:S02]  /*19d60*/  LEA.HI.X.SX32 R27, R3, R2, 0x1, P6 ;  /* 0x00000002031b7211 */ /* 0x000fe400030f0eff */
[----:B------:R-:W-:Y:S02]  /*19d70*/  IADD3 R24, P6, PT, R25, R0, RZ ;  /* 0x0000000019187210 */ /* 0x000fe40007fde0ff */
[----:B------:R-:W-:-:S05]  /*19d80*/  PRMT R3, R15, 0x7770, RZ ;  /* 0x000077700f037816 */ /* 0x000fca00000000ff */
[----:B------:R3:W-:Y:S02]  /*19d90*/  @P4 STG.E.U8 desc[UR8][R26.64], R3 ;  /* 0x000000031a004986 */ /* 0x0007e4000c101108 */
[----:B---3--:R-:W-:Y:S01]  /*19da0*/  IMAD R3, R28, 0x2, R25 ;  /* 0x000000021c037824 */ /* 0x008fe200078e0219 */
[----:B------:R-:W-:Y:S01]  /*19db0*/  LEA.HI.X.SX32 R25, R25, R2, 0x1, P6 ;  /* 0x0000000219197211 */ /* 0x000fe200030f0eff */
[----:B------:R-:W3:Y:S01]  /*19dc0*/  LDC R28, c[0x0][0x3b8] ;  /* 0x0000ee00ff1c7b82 */ /* 0x000ee20000000800 */
[----:B--2---:R-:W-:-:S05]  /*19dd0*/  PRMT R27, R16, 0x7770, RZ ;  /* 0x00007770101b7816 */ /* 0x004fca00000000ff */
[----:B------:R2:W-:Y:S01]  /*19de0*/  @P3 STG.E.U8 desc[UR8][R24.64], R27 ;  /* 0x0000001b18003986 */ /* 0x0005e2000c101108 */
[----:B------:R-:W-:Y:S01]  /*19df0*/  ISETP.LT.AND P4, PT, R18, UR6, !P0 ;  /* 0x0000000612007c0c */ /* 0x000fe2000c781270 */
[----:B------:R-:W0:Y:S02]  /*19e00*/  LDCU UR6, c[0x0][0x39c] ;  /* 0x00007380ff0677ac */ /* 0x000e240008000800 */
[----:B------:R-:W3:Y:S01]  /*19e10*/  LDL.LU R18, [R1+0x804] ;  /* 0x0008040001127983 */ /* 0x000ee20000300800 */
[----:B--2---:R-:W2:Y:S01]  /*19e20*/  LDC R25, c[0x0][0x3b8] ;  /* 0x0000ee00ff197b82 */ /* 0x004ea20000000800 */
[----:B------:R-:W-:-:S04]  /*19e30*/  IADD3 R26, P6, PT, R3, R0, RZ ;  /* 0x00000000031a7210 */ /* 0x000fc80007fde0ff */
[----:B------:R-:W-:Y:S02]  /*19e40*/  LEA.HI.X.SX32 R27, R3, R2, 0x1, P6 ;  /* 0x00000002031b7211 */ /* 0x000fe400030f0eff */
[----:B-1----:R-:W-:Y:S01]  /*19e50*/  ISETP.LT.AND P3, PT, R19, UR5, !P0 ;  /* 0x0000000513007c0c */ /* 0x002fe2000c761270 */
[----:B------:R-:W1:Y:S01]  /*19e60*/  LDCU UR5, c[0x0][0x39c] ;  /* 0x00007380ff0577ac */ /* 0x000e620008000800 */
[----:B------:R-:W3:Y:S01]  /*19e70*/  LDL.LU R19, [R1+0x800] ;  /* 0x0008000001137983 */ /* 0x000ee20000300800 */
[----:B--2---:R-:W-:Y:S01]  /*19e80*/  IMAD R25, R25, 0x2, R3 ;  /* 0x0000000219197824 */ /* 0x004fe200078e0203 */
[----:B----4-:R-:W-:-:S05]  /*19e90*/  PRMT R3, R17, 0x7770, RZ ;  /* 0x0000777011037816 */ /* 0x010fca00000000ff */
[----:B------:R2:W-:Y:S04]  /*19ea0*/  @P2 STG.E.U8 desc[UR8][R26.64], R3 ;  /* 0x000000031a002986 */ /* 0x0005e8000c101108 */
[----:B--2---:R-:W2:Y:S01]  /*19eb0*/  LDL.LU R26, [R1+0xcc] ;  /* 0x0000cc00011a7983 */ /* 0x004ea20000300800 */
[----:B------:R-:W-:Y:S01]  /*19ec0*/  IADD3 R24, P6, PT, R25, R0, RZ ;  /* 0x0000000019187210 */ /* 0x000fe20007fde0ff */
[----:B0-----:R-:W-:Y:S02]  /*19ed0*/  IMAD R3, R29, 0x2, R25 ;  /* 0x000000021d037824 */ /* 0x001fe400078e0219 */
[----:B------:R-:W4:Y:S01]  /*19ee0*/  LDL.LU R29, [R1+0xd0] ;  /* 0x0000d000011d7983 */ /* 0x000f220000300800 */
[----:B------:R-:W-:Y:S02]  /*19ef0*/  LEA.HI.X.SX32 R25, R25, R2, 0x1, P6 ;  /* 0x0000000219197211 */ /* 0x000fe400030f0eff */
[----:B---3--:R-:W-:-:S05]  /*19f00*/  PRMT R27, R18, 0x7770, RZ ;  /* 0x00007770121b7816 */ /* 0x008fca00000000ff */
[----:B------:R0:W-:Y:S02]  /*19f10*/  @P5 STG.E.U8 desc[UR8][R24.64], R27 ;  /* 0x0000001b18005986 */ /* 0x0001e4000c101108 */
[----:B0-----:R-:W-:Y:S02]  /*19f20*/  IMAD R25, R28, 0x2, R3 ;  /* 0x000000021c197824 */ /* 0x001fe400078e0203 */
[----:B------:R-:W3:Y:S01]  /*19f30*/  LDL R28, [R1+0x70] ;  /* 0x00007000011c7983 */ /* 0x000ee20000100800 */
[----:B--2---:R-:W-:Y:S01]  /*19f40*/  ISETP.LT.AND P2, PT, R26, UR6, !P0 ;  /* 0x000000061a007c0c */ /* 0x004fe2000c741270 */
[----:B------:R-:W0:Y:S01]  /*19f50*/  LDCU UR6, c[0x0][0x39c] ;  /* 0x00007380ff0677ac */ /* 0x000e220008000800 */
[----:B------:R-:W-:-:S04]  /*19f60*/  IADD3 R26, P6, PT, R3, R0, RZ ;  /* 0x00000000031a7210 */ /* 0x000fc80007fde0ff */
[----:B------:R-:W-:Y:S02]  /*19f70*/  LEA.HI.X.SX32 R27, R3, R2, 0x1, P6 ;  /* 0x00000002031b7211 */ /* 0x000fe400030f0eff */
[----:B------:R-:W-:-:S05]  /*19f80*/  PRMT R3, R19, 0x7770, RZ ;  /* 0x0000777013037816 */ /* 0x000fca00000000ff */
[----:B------:R2:W-:Y:S04]  /*19f90*/  @P4 STG.E.U8 desc[UR8][R26.64], R3 ;  /* 0x000000031a004986 */ /* 0x0005e8000c101108 */
[----:B--2---:R-:W1:Y:S01]  /*19fa0*/  LDL.LU R26, [R1+0xd4] ;  /* 0x0000d400011a7983 */ /* 0x004e620000300800 */
[----:B------:R-:W2:Y:S01]  /*19fb0*/  LDC R27, c[0x0][0x3b8] ;  /* 0x0000ee00ff1b7b82 */ /* 0x000ea20000000800 */
[----:B------:R-:W-:Y:S01]  /*19fc0*/  IADD3 R24, P6, PT, R25, R0, RZ ;  /* 0x0000000019187210 */ /* 0x000fe20007fde0ff */
[----:B--2---:R-:W-:-:S03]  /*19fd0*/  IMAD R3, R27, 0x2, R25 ;  /* 0x000000021b037824 */ /* 0x004fc600078e0219 */
[----:B------:R-:W-:Y:S02]  /*19fe0*/  LEA.HI.X.SX32 R25, R25, R2, 0x1, P6 ;  /* 0x0000000219197211 */ /* 0x000fe400030f0eff */
[----:B---3--:R-:W-:Y:S02]  /*19ff0*/  PRMT R27, R28, 0x7770, RZ ;  /* 0x000077701c1b7816 */ /* 0x008fe400000000ff */
[----:B----4-:R-:W-:Y:S01]  /*1a000*/  ISETP.LT.AND P5, PT, R29, UR7, !P0 ;  /* 0x000000071d007c0c */ /* 0x010fe2000c7a1270 */
[----:B------:R-:W2:Y:S01]  /*1a010*/  LDC R28, c[0x0][0x3b8] ;  /* 0x0000ee00ff1c7b82 */ /* 0x000ea20000000800 */
[----:B------:R-:W3:Y:S01]  /*1a020*/  LDCU UR7, c[0x0][0x39c] ;  /* 0x00007380ff0777ac */ /* 0x000ee20008000800 */
[----:B------:R4:W-:Y:S06]  /*1a030*/  @P3 STG.E.U8 desc[UR8][R24.64], R27 ;  /* 0x0000001b18003986 */ /* 0x0009ec000c101108 */
[----:B------:R-:W0:Y:S01]  /*1a040*/  LDC R29, c[0x0][0x3b8] ;  /* 0x0000ee00ff1d7b82 */ /* 0x000e220000000800 */
[----:B----4-:R-:W0:Y:S07]  /*1a050*/  LDL.LU R24, [R1+0xd8] ;  /* 0x0000d80001187983 */ /* 0x010e2e0000300800 */
[----:B------:R-:W4:Y:S02]  /*1a060*/  LDC R25, c[0x0][0x3b8] ;  /* 0x0000ee00ff197b82 */ /* 0x000f240000000800 */
[----:B----4-:R-:W-:Y:S01]  /*1a070*/  IMAD R25, R25, 0x2, R3 ;  /* 0x0000000219197824 */ /* 0x010fe200078e0203 */
[----:B-1----:R-:W-:Y:S01]  /*1a080*/  ISETP.LT.AND P4, PT, R26, UR5, !P0 ;  /* 0x000000051a007c0c */ /* 0x002fe2000c781270 */
[----:B------:R-:W1:Y:S01]  /*1a090*/  LDCU UR5, c[0x0][0x39c] ;  /* 0x00007380ff0577ac */ /* 0x000e620008000800 */
[----:B------:R-:W-:-:S04]  /*1a0a0*/  IADD3 R26, P6, PT, R3, R0, RZ ;  /* 0x00000000031a7210 */ /* 0x000fc80007fde0ff */
[----:B------:R-:W-:Y:S02]  /*1a0b0*/  LEA.HI.X.SX32 R27, R3, R2, 0x1, P6 ;  /* 0x00000002031b7211 */ /* 0x000fe400030f0eff */
[----:B------:R-:W4:Y:S02]  /*1a0c0*/  LDL R3, [R1+0x74] ;  /* 0x0000740001037983 */ /* 0x000f240000100800 */
[----:B----4-:R-:W-:-:S05]  /*1a0d0*/  PRMT R3, R3, 0x7770, RZ ;  /* 0x0000777003037816 */ /* 0x010fca00000000ff */
[----:B------:R4:W-:Y:S04]  /*1a0e0*/  @P2 STG.E.U8 desc[UR8][R26.64], R3 ;  /* 0x000000031a002986 */ /* 0x0009e8000c101108 */
[----:B----4-:R-:W4:Y:S01]  /*1a0f0*/  LDL R27, [R1+0x78] ;  /* 0x00007800011b7983 */ /* 0x010f220000100800 */
[----:B0-----:R-:W-:Y:S01]  /*1a100*/  ISETP.LT.AND P3, PT, R24, UR6, !P0 ;  /* 0x0000000618007c0c */ /* 0x001fe2000c761270 */
[----:B------:R-:W-:Y:S01]  /*1a110*/  IMAD R3, R29, 0x2, R25 ;  /* 0x000000021d037824 */ /* 0x000fe200078e0219 */
[C---:B------:R-:W-:Y:S01]  /*1a120*/  IADD3 R24, P6, PT, R25.reuse, R0, RZ ;  /* 0x0000000019187210 */ /* 0x040fe20007fde0ff */
[----:B------:R-:W1:Y:S01]  /*1a130*/  LDL.LU R26, [R1+0xdc] ;  /* 0x0000dc00011a7983 */ /* 0x000e620000300800 */
[----:B------:R-:W0:Y:S02]  /*1a140*/  LDCU UR6, c[0x0][0x39c] ;  /* 0x00007380ff0677ac */ /* 0x000e240008000800 */
[----:B------:R-:W-:Y:S01]  /*1a150*/  LEA.HI.X.SX32 R25, R25, R2, 0x1, P6 ;  /* 0x0000000219197211 */ /* 0x000fe200030f0eff */
[----:B------:R-:W2:Y:S01]  /*1a160*/  LDL R29, [R1+0x7c] ;  /* 0x00007c00011d7983 */ /* 0x000ea20000100800 */
[----:B----4-:R-:W-:-:S05]  /*1a170*/  PRMT R27, R27, 0x7770, RZ ;  /* 0x000077701b1b7816 */ /* 0x010fca00000000ff */
[----:B------:R4:W-:Y:S04]  /*1a180*/  @P5 STG.E.U8 desc[UR8][R24.64], R27 ;  /* 0x0000001b18005986 */ /* 0x0009e8000c101108 */
[----:B----4-:R-:W3:Y:S01]  /*1a190*/  LDL.LU R25, [R1+0xe0] ;  /* 0x0000e00001197983 */ /* 0x010ee20000300800 */
[----:B-1----:R-:W-:Y:S01]  /*1a1a0*/  ISETP.LT.AND P2, PT, R26, UR5, !P0 ;  /* 0x000000051a007c0c */ /* 0x002fe2000c741270 */
[----:B------:R-:W1:Y:S01]  /*1a1b0*/  LDCU UR5, c[0x0][0x39c] ;  /* 0x00007380ff0577ac */ /* 0x000e620008000800 */
[----:B------:R-:W-:-:S04]  /*1a1c0*/  IADD3 R26, P6, PT, R3, R0, RZ ;  /* 0x00000000031a7210 */ /* 0x000fc80007fde0ff */
[----:B------:R-:W-:Y:S02]  /*1a1d0*/  LEA.HI.X.SX32 R27, R3, R2, 0x1, P6 ;  /* 0x00000002031b7211 */ /* 0x000fe400030f0eff */
[----:B---3--:R-:W-:Y:S01]  /*1a1e0*/  ISETP.LT.AND P5, PT, R25, UR7, !P0 ;  /* 0x0000000719007c0c */ /* 0x008fe2000c7a1270 */
[----:B--2---:R-:W-:Y:S01]  /*1a1f0*/  IMAD R25, R28, 0x2, R3 ;  /* 0x000000021c197824 */ /* 0x004fe200078e0203 */
[----:B------:R-:W2:Y:S01]  /*1a200*/  LDCU UR7, c[0x0][0x39c] ;  /* 0x00007380ff0777ac */ /* 0x000ea20008000800 */
[----:B------:R-:W3:Y:S01]  /*1a210*/  LDL R28, [R1+0x50] ;  /* 0x00005000011c7983 */ /* 0x000ee20000100800 */
[----:B------:R-:W-:Y:S02]  /*1a220*/  PRMT R3, R29, 0x7770, RZ ;  /* 0x000077701d037816 */ /* 0x000fe400000000ff */
[----:B------:R-:W-:Y:S01]  /*1a230*/  IADD3 R24, P6, PT, R25, R0, RZ ;  /* 0x0000000019187210 */ /* 0x000fe20007fde0ff */
[----:B------:R-:W4:Y:S02]  /*1a240*/  LDC R29, c[0x0][0x3b8] ;  /* 0x0000ee00ff1d7b82 */ /* 0x000f240000000800 */
[----:B------:R0:W-:Y:S04]  /*1a250*/  @P4 STG.E.U8 desc[UR8][R26.64], R3 ;  /* 0x000000031a004986 */ /* 0x0001e8000c101108 */
[----:B0-----:R-:W2:Y:S02]  /*1a260*/  LDL.LU R26, [R1+0xe4] ;  /* 0x0000e400011a7983 */ /* 0x001ea40000300800 */
[----:B------:R-:W0:Y:S02]  /*1a270*/  LDC R27, c[0x0][0x3b8] ;  /* 0x0000ee00ff1b7b82 */ /* 0x000e240000000800 */
[----:B0-----:R-:W-:Y:S01]  /*1a280*/  IMAD R3, R27, 0x2, R25 ;  /* 0x000000021b037824 */ /* 0x001fe200078e0219 */
[----:B------:R-:W-:-:S02]  /*1a290*/  LEA.HI.X.SX32 R25, R25, R2, 0x1, P6 ;  /* 0x0000000219197211 */ /* 0x000fc400030f0eff */
[----:B---3--:R-:W-:-:S03]  /*1a2a0*/  PRMT R27, R28, 0x7771, RZ ;  /* 0x000077711c1b7816 */ /* 0x008fc600000000ff */
[----:B------:R-:W0:Y:S02]  /*1a2b0*/  LDC R28, c[0x0][0x3b8] ;  /* 0x0000ee00ff1c7b82 */ /* 0x000e240000000800 */
[----:B------:R3:W-:Y:S06]  /*1a2c0*/  @P3 STG.E.U8 desc[UR8][R24.64], R27 ;  /* 0x0000001b18003986 */ /* 0x0007ec000c101108 */
[----:B---3--:R-:W3:Y:S01]  /*1a2d0*/  LDC R25, c[0x0][0x3b8] ;  /* 0x0000ee00ff197b82 */ /* 0x008ee20000000800 */
[----:B--2---:R-:W-:Y:S01]  /*1a2e0*/  ISETP.LT.AND P4, PT, R26, UR6, !P0 ;  /* 0x000000061a007c0c */ /* 0x004fe2000c781270 */
[----:B------:R-:W1:Y:S01]  /*1a2f0*/  LDL.LU R24, [R1+0xe8] ;  /* 0x0000e80001187983 */ /* 0x000e620000300800 */
[C---:B------:R-:W-:Y:S01]  /*1a300*/  IADD3 R26, P6, PT, R3.reuse, R0, RZ ;  /* 0x00000000031a7210 */ /* 0x040fe20007fde0ff */
[----:B------:R-:W2:Y:S03]  /*1a310*/  LDCU UR6, c[0x0][0x39c] ;  /* 0x00007380ff0677ac */ /* 0x000ea60008000800 */
[----:B------:R-:W-:Y:S01]  /*1a320*/  LEA.HI.X.SX32 R27, R3, R2, 0x1, P6 ;  /* 0x00000002031b7211 */ /* 0x000fe200030f0eff */
[----:B---3--:R-:W-:-:S02]  /*1a330*/  IMAD R25, R25, 0x2, R3 ;  /* 0x0000000219197824 */ /* 0x008fc400078e0203 */
[----:B------:R-:W3:Y:S02]  /*1a340*/  LDL R3, [R1+0x54] ;  /* 0x0000540001037983 */ /* 0x000ee40000100800 */
[----:B---3--:R-:W-:-:S05]  /*1a350*/  PRMT R3, R3, 0x7771, RZ ;  /* 0x0000777103037816 */ /* 0x008fca00000000ff */
[----:B------:R3:W-:Y:S04]  /*1a360*/  @P2 STG.E.U8 desc[UR8][R26.64], R3 ;  /* 0x000000031a002986 */ /* 0x0007e8000c101108 */
[----:B---3--:R-:W3:Y:S01]  /*1a370*/  LDL R27, [R1+0x58] ;  /* 0x00005800011b7983 */ /* 0x008ee20000100800 */
[----:B-1----:R-:W-:Y:S01]  /*1a380*/  ISETP.LT.AND P3, PT, R24, UR5, !P0 ;  /* 0x0000000518007c0c */ /* 0x002fe2000c761270 */
[----:B----4-:R-:W-:Y:S01]  /*1a390*/  IMAD R3, R29, 0x2, R25 ;  /* 0x000000021d037824 */ /* 0x010fe200078e0219 */
[C---:B------:R-:W-:Y:S01]  /*1a3a0*/  IADD3 R24, P6, PT, R25.reuse, R0, RZ ;  /* 0x0000000019187210 */ /* 0x040fe20007fde0ff */
[----:B------:R-:W2:Y:S01]  /*1a3b0*/  LDL.LU R26, [R1+0xec] ;  /* 0x0000ec00011a7983 */ /* 0x000ea20000300800 */
[----:B------:R-:W1:Y:S02]  /*1a3c0*/  LDCU UR5, c[0x0][0x39c] ;  /* 0x00007380ff0577ac */ /* 0x000e640008000800 */
[----:B------:R-:W-:Y:S01]  /*1a3d0*/  LEA.HI.X.SX32 R25, R25, R2, 0x1, P6 ;  /* 0x0000000219197211 */ /* 0x000fe200030f0eff */
[----:B------:R-:W4:Y:S01]  /*1a3e0*/  LDL R29, [R1+0x5c] ;  /* 0x00005c00011d7983 */ /* 0x000f220000100800 */
[----:B---3--:R-:W-:-:S05]  /*1a3f0*/  PRMT R27, R27, 0x7771, RZ ;  /* 0x000077711b1b7816 */ /* 0x008fca00000000ff */
[----:B------:R3:W-:Y:S04]  /*1a400*/  @P5 STG.E.U8 desc[UR8][R24.64], R27 ;  /* 0x0000001b18005986 */ /* 0x0007e8000c101108 */
[----:B---3--:R-:W3:Y:S01]  /*1a410*/  LDL.LU R25, [R1+0xf0] ;  /* 0x0000f00001197983 */ /* 0x008ee20000300800 */
[----:B--2---:R-:W-:Y:S01]  /*1a420*/  ISETP.LT.AND P2, PT, R26, UR6, !P0 ;  /* 0x000000061a007c0c */ /* 0x004fe2000c741270 */
[----:B------:R-:W2:Y:S01]  /*1a430*/  LDCU UR6, c[0x0][0x39c] ;  /* 0x00007380ff0677ac */ /* 0x000ea20008000800 */
[----:B------:R-:W-:-:S04]  /*1a440*/  IADD3 R26, P6, PT, R3, R0, RZ ;  /* 0x00000000031a7210 */ /* 0x000fc80007fde0ff */
[----:B------:R-:W-:Y:S02]  /*1a450*/  LEA.HI.X.SX32 R27, R3, R2, 0x1, P6 ;  /* 0x00000002031b7211 */ /* 0x000fe400030f0eff */
[----:B---3--:R-:W-:Y:S01]  /*1a460*/  ISETP.LT.AND P5, PT, R25, UR7, !P0 ;  /* 0x0000000719007c0c */ /* 0x008fe2000c7a1270 */
[----:B0-----:R-:W-:Y:S01]  /*1a470*/  IMAD R25, R28, 0x2, R3 ;  /* 0x000000021c197824 */ /* 0x001fe200078e0203 */
[----:B------:R-:W0:Y:S01]  /*1a480*/  LDCU UR7, c[0x0][0x39c] ;  /* 0x00007380ff0777ac */ /* 0x000e220008000800 */
[----:B------:R-:W3:Y:S01]  /*1a490*/  LDL R28, [R1+0x60] ;  /* 0x00006000011c7983 */ /* 0x000ee20000100800 */
[----:B----4-:R-:W-:Y:S02]  /*1a4a0*/  PRMT R3, R29, 0x7771, RZ ;  /* 0x000077711d037816 */ /* 0x010fe400000000ff */
[----:B------:R-:W-:Y:S01]  /*1a4b0*/  IADD3 R24, P6, PT, R25, R0, RZ ;  /* 0x0000000019187210 */ /* 0x000fe20007fde0ff */
[----:B------:R-:W4:Y:S02]  /*1a4c0*/  LDC R29, c[0x0][0x3b8] ;  /* 0x0000ee00ff1d7b82 */ /* 0x000f240000000800 */
[----:B------:R0:W-:Y:S04]  /*1a4d0*/  @P4 STG.E.U8 desc[UR8][R26.64], R3 ;  /* 0x000000031a004986 */ /* 0x0001e8000c101108 */
[----:B0-----:R-:W1:Y:S02]  /*1a4e0*/  LDL.LU R26, [R1+0xf4] ;  /* 0x0000f400011a7983 */ /* 0x001e640000300800 */
[----:B------:R-:W0:Y:S02]  /*1a4f0*/  LDC R27, c[0x0][0x3b8] ;  /* 0x0000ee00ff1b7b82 */ /* 0x000e240000000800 */
[----:B0-----:R-:W-:Y:S01]  /*1a500*/  IMAD R3, R27, 0x2, R25 ;  /* 0x000000021b037824 */ /* 0x001fe200078e0219 */
[----:B------:R-:W-:-:S02]  /*1a510*/  LEA.HI.X.SX32 R25, R25, R2, 0x1, P6 ;  /* 0x0000000219197211 */ /* 0x000fc400030f0eff */
[----:B---3--:R-:W-:-:S03]  /*1a520*/  PRMT R27, R28, 0x7771, RZ ;  /* 0x000077711c1b7816 */ /* 0x008fc600000000ff */
[----:B------:R-:W0:Y:S02]  /*1a530*/  LDC R28, c[0x0][0x3b8] ;  /* 0x0000ee00ff1c7b82 */ /* 0x000e240000000800 */
[----:B------:R3:W-:Y:S06]  /*1a540*/  @P3 STG.E.U8 desc[UR8][R24.64], R27 ;  /* 0x0000001b18003986 */ /* 0x0007ec000c101108 */
[----:B---3--:R-:W3:Y:S01]  /*1a550*/  LDC R25, c[0x0][0x3b8] ;  /* 0x0000ee00ff197b82 */ /* 0x008ee20000000800 */
[----:B-1----:R-:W-:Y:S01]  /*1a560*/  ISETP.LT.AND P4, PT, R26, UR5, !P0 ;  /* 0x000000051a007c0c */ /* 0x002fe2000c781270 */
[----:B------:R-:W2:Y:S01]  /*1a570*/  LDL.LU R24, [R1+0xf8] ;  /* 0x0000f80001187983 */ /* 0x000ea20000300800 */
[C---:B------:R-:W-:Y:S01]  /*1a580*/  IADD3 R26, P6, PT, R3.reuse, R0, RZ ;  /* 0x00000000031a7210 */ /* 0x040fe20007fde0ff */
[----:B------:R-:W1:Y:S03]  /*1a590*/  LDCU UR5, c[0x0][0x39c] ;  /* 0x00007380ff0577ac */ /* 0x000e660008000800 */
[----:B------:R-:W-:Y:S01]  /*1a5a0*/  LEA.HI.X.SX32 R27, R3, R2, 0x1, P6 ;  /* 0x00000002031b7211 */ /* 0x000fe200030f0eff */
[----:B---3--:R-:W-:-:S02]  /*1a5b0*/  IMAD R25, R25, 0x2, R3 ;  /* 0x0000000219197824 */ /* 0x008fc400078e0203 */
[----:B------:R-:W3:Y:S02]  /*1a5c0*/  LDL R3, [R1+0x64] ;  /* 0x0000640001037983 */ /* 0x000ee40000100800 */
[----:B---3--:R-:W-:-:S05]  /*1a5d0*/  PRMT R3, R3, 0x7771, RZ ;  /* 0x0000777103037816 */ /* 0x008fca00000000ff */
[----:B------:R3:W-:Y:S04]  /*1a5e0*/  @P2 STG.E.U8 desc[UR8][R26.64], R3 ;  /* 0x000000031a002986 */ /* 0x0007e8000c101108 */
[----:B---3--:R-:W3:Y:S01]  /*1a5f0*/  LDL R27, [R1+0x68] ;  /* 0x00006800011b7983 */ /* 0x008ee20000100800 */
[----:B--2---:R-:W-:Y:S01]  /*1a600*/  ISETP.LT.AND P3, PT, R24, UR6, !P0 ;  /* 0x0000000618007c0c */ /* 0x004fe2000c761270 */
[----:B----4-:R-:W-:Y:S01]  /*1a610*/  IMAD R3, R29, 0x2, R25 ;  /* 0x000000021d037824 */ /* 0x010fe200078e0219 */
[C---:B------:R-:W-:Y:S01]  /*1a620*/  IADD3 R24, P6, PT, R25.reuse, R0, RZ ;  /* 0x0000000019187210 */ /* 0x040fe20007fde0ff */
[----:B------:R-:W1:Y:S01]  /*1a630*/  LDL.LU R26, [R1+0xfc] ;  /* 0x0000fc00011a7983 */ /* 0x000e620000300800 */
[----:B------:R-:W2:Y:S02]  /*1a640*/  LDCU UR6, c[0x0][0x39c] ;  /* 0x00007380ff0677ac */ /* 0x000ea40008000800 */
[----:B------:R-:W-:Y:S01]  /*1a650*/  LEA.HI.X.SX32 R25, R25, R2, 0x1, P6 ;  /* 0x0000000219197211 */ /* 0x000fe200030f0eff */
[----:B------:R-:W4:Y:S01]  /*1a660*/  LDL R29, [R1+0x6c] ;  /* 0x00006c00011d7983 */ /* 0x000f220000100800 */
[----:B---3--:R-:W-:-:S05]  /*1a670*/  PRMT R27, R27, 0x7771, RZ ;  /* 0x000077711b1b7816 */ /* 0x008fca00000000ff */
[----:B------:R3:W-:Y:S04]  /*1a680*/  @P5 STG.E.U8 desc[UR8][R24.64], R27 ;  /* 0x0000001b18005986 */ /* 0x0007e8000c101108 */
[----:B---3--:R-:W3:Y:S01]  /*1a690*/  LDL.LU R25, [R1+0x100] ;  /* 0x0001000001197983 */ /* 0x008ee20000300800 */
[----:B-1----:R-:W-:Y:S01]  /*1a6a0*/  ISETP.LT.AND P2, PT, R26, UR5, !P0 ;  /* 0x000000051a007c0c */ /* 0x002fe2000c741270 */
[----:B------:R-:W1:Y:S01]  /*1a6b0*/  LDCU UR5, c[0x0][0x39c] ;  /* 0x00007380ff0577ac */ /* 0x000e620008000800 */
[----:B------:R-:W-:-:S04]  /*1a6c0*/  IADD3 R26, P6, PT, R3, R0, RZ ;  /* 0x00000000031a7210 */ /* 0x000fc80007fde0ff */
[----:B------:R-:W-:Y:S02]  /*1a6d0*/  LEA.HI.X.SX32 R27, R3, R2, 0x1, P6 ;  /* 0x00000002031b7211 */ /* 0x000fe400030f0eff */
[----:B---3--:R-:W-:Y:S01]  /*1a6e0*/  ISETP.LT.AND P5, PT, R25, UR7, !P0 ;  /* 0x0000000719007c0c */ /* 0x008fe2000c7a1270 */
[----:B0-----:R-:W-:Y:S01]  /*1a6f0*/  IMAD R25, R28, 0x2, R3 ;  /* 0x000000021c197824 */ /* 0x001fe200078e0203 */
[----:B----4-:R-:W-:Y:S01]  /*1a700*/  PRMT R3, R29, 0x7771, RZ ;  /* 0x000077711d037816 */ /* 0x010fe200000000ff */
[----:B------:R-:W0:Y:S01]  /*1a710*/  LDC R28, c[0x0][0x3b8] ;  /* 0x0000ee00ff1c7b82 */ /* 0x000e220000000800 */
[----:B------:R-:W3:Y:S03]  /*1a720*/  LDCU UR7, c[0x0][0x39c] ;  /* 0x00007380ff0777ac */ /* 0x000ee60008000800 */
[----:B------:R4:W-:Y:S01]  /*1a730*/  @P4 STG.E.U8 desc[UR8][R26.64], R3 ;  /* 0x000000031a004986 */ /* 0x0009e2000c101108 */
[----:B------:R-:W-:-:S03]  /*1a740*/  IADD3 R24, P6, PT, R25, R0, RZ ;  /* 0x0000000019187210 */ /* 0x000fc60007fde0ff */
[----:B------:R-:W1:Y:S01]  /*1a750*/  LDC R29, c[0x0][0x3b8] ;  /* 0x0000ee00ff1d7b82 */ /* 0x000e620000000800 */
[----:B----4-:R-:W2:Y:S01]  /*1a760*/  LDL.LU R27, [R1+0x104] ;  /* 0x00010400011b7983 */ /* 0x010ea20000300800 */
[----:B0-----:R-:W-:Y:S01]  /*1a770*/  IMAD R3, R28, 0x2, R25 ;  /* 0x000000021c037824 */ /* 0x001fe200078e0219 */
[----:B------:R-:W-:-:S05]  /*1a780*/  LEA.HI.X.SX32 R25, R25, R2, 0x1, P6 ;  /* 0x0000000219197211 */ /* 0x000fca00030f0eff */
[----:B------:R-:W0:Y:S01]  /*1a790*/  LDC R28, c[0x0][0x3b8] ;  /* 0x0000ee00ff1c7b82 */ /* 0x000e220000000800 */
[----:B------:R-:W-:Y:S02]  /*1a7a0*/  IADD3 R26, P6, PT, R3, R0, RZ ;  /* 0x00000000031a7210 */ /* 0x000fe40007fde0ff */
[----:B--2---:R-:W-:Y:S01]  /*1a7b0*/  ISETP.LT.AND P4, PT, R27, UR6, !P0 ;  /* 0x000000061b007c0c */ /* 0x004fe2000c781270 */
[----:B------:R-:W2:Y:S01]  /*1a7c0*/  LDCU UR6, c[0x0][0x39c] ;  /* 0x00007380ff0677ac */ /* 0x000ea20008000800 */
[----:B------:R-:W-:-:S05]  /*1a7d0*/  PRMT R27, R20, 0x7771, RZ ;  /* 0x00007771141b7816 */ /* 0x000fca00000000ff */
[----:B------:R4:W-:Y:S02]  /*1a7e0*/  @P3 STG.E.U8 desc[UR8][R24.64], R27 ;  /* 0x0000001b18003986 */ /* 0x0009e4000c101108 */
[----:B----4-:R-:W4:Y:S01]  /*1a7f0*/  LDC R25, c[0x0][0x3b8] ;  /* 0x0000ee00ff197b82 */ /* 0x010f220000000800 */
[----:B------:R-:W-:Y:S01]  /*1a800*/  LEA.HI.X.SX32 R27, R3, R2, 0x1, P6 ;  /* 0x00000002031b7211 */ /* 0x000fe200030f0eff */
[----:B------:R-:W2:Y:S01]  /*1a810*/  LDL.LU R24, [R1+0x108] ;  /* 0x0001080001187983 */ /* 0x000ea20000300800 */
[----:B----4-:R-:W-:Y:S01]  /*1a820*/  IMAD R25, R25, 0x2, R3 ;  /* 0x0000000219197824 */ /* 0x010fe200078e0203 */
[----:B------:R-:W-:-:S05]  /*1a830*/  PRMT R3, R21, 0x7771, RZ ;  /* 0x0000777115037816 */ /* 0x000fca00000000ff */
[----:B------:R4:W-:Y:S04]  /*1a840*/  @P2 STG.E.U8 desc[UR8][R26.64], R3 ;  /* 0x000000031a002986 */ /* 0x0009e8000c101108 */
[----:B----4-:R-:W4:Y:S01]  /*1a850*/  LDL.LU R26, [R1+0x10c] ;  /* 0x00010c00011a7983 */ /* 0x010f220000300800 */
[----:B-1----:R-:W-:Y:S01]  /*1a860*/  IMAD R3, R29, 0x2, R25 ;  /* 0x000000021d037824 */ /* 0x002fe200078e0219 */
[----:B------:R-:W-:Y:S02]  /*1a870*/  PRMT R27, R22, 0x7771, RZ ;  /* 0x00007771161b7816 */ /* 0x000fe400000000ff */
[----:B------:R-:W3:Y:S01]  /*1a880*/  LDL.LU R29, [R1+0x110] ;  /* 0x00011000011d7983 */ /* 0x000ee20000300800 */
[----:B--2---:R-:W-:Y:S01]  /*1a890*/  ISETP.LT.AND P3, PT, R24, UR5, !P0 ;  /* 0x0000000518007c0c */ /* 0x004fe2000c761270 */
[----:B------:R-:W1:Y:S01]  /*1a8a0*/  LDCU UR5, c[0x0][0x39c] ;  /* 0x00007380ff0577ac */ /* 0x000e620008000800 */
[----:B------:R-:W-:-:S04]  /*1a8b0*/  IADD3 R24, P6, PT, R25, R0, RZ ;  /* 0x0000000019187210 */ /* 0x000fc80007fde0ff */
[----:B------:R-:W-:-:S05]  /*1a8c0*/  LEA.HI.X.SX32 R25, R25, R2, 0x1, P6 ;  /* 0x0000000219197211 */ /* 0x000fca00030f0eff */
[----:B------:R0:W-:Y:S02]  /*1a8d0*/  @P5 STG.E.U8 desc[UR8][R24.64], R27 ;  /* 0x0000001b18005986 */ /* 0x0001e4000c101108 */
[----:B0-----:R-:W-:Y:S02]  /*1a8e0*/  IMAD R25, R28, 0x2, R3 ;  /* 0x000000021c197824 */ /* 0x001fe400078e0203 */
[----:B------:R-:W0:Y:S01]  /*1a8f0*/  LDC R28, c[0x0][0x3b8] ;  /* 0x0000ee00ff1c7b82 */ /* 0x000e220000000800 */
[----:B----4-:R-:W-:Y:S01]  /*1a900*/  ISETP.LT.AND P2, PT, R26, UR6, !P0 ;  /* 0x000000061a007c0c */ /* 0x010fe2000c741270 */
[----:B------:R-:W2:Y:S01]  /*1a910*/  LDCU UR6, c[0x0][0x39c] ;  /* 0x00007380ff0677ac */ /* 0x000ea20008000800 */
[----:B------:R-:W-:-:S04]  /*1a920*/  IADD3 R26, P6, PT, R3, R0, RZ ;  /* 0x00000000031a7210 */ /* 0x000fc80007fde0ff */
[----:B------:R-:W-:Y:S02]  /*1a930*/  LEA.HI.X.SX32 R27, R3, R2, 0x1, P6 ;  /* 0x00000002031b7211 */ /* 0x000fe400030f0eff */
[----:B------:R-:W-:-:S05]  /*1a940*/  PRMT R3, R23, 0x7771, RZ ;  /* 0x0000777117037816 */ /* 0x000fca00000000ff */
[----:B------:R4:W-:Y:S04]  /*1a950*/  @P4 STG.E.U8 desc[UR8][R26.64], R3 ;  /* 0x000000031a004986 */ /* 0x0009e8000c101108 */
[----:B----4-:R-:W1:Y:S01]  /*1a960*/  LDL.LU R27, [R1+0x114] ;  /* 0x00011400011b7983 */ /* 0x010e620000300800 */
[----:B------:R-:W-:Y:S01]  /*1a970*/  IADD3 R24, P6, PT, R25, R0, RZ ;  /* 0x0000000019187210 */ /* 0x000fe20007fde0ff */
[----:B0-----:R-:W-:Y:S01]  /*1a980*/  IMAD R3, R28, 0x2, R25 ;  /* 0x000000021c037824 */ /* 0x001fe200078e0219 */
[----:B---3--:R-:W-:Y:S01]  /*1a990*/  ISETP.LT.AND P5, PT, R29, UR7, !P0 ;  /* 0x000000071d007c0c */ /* 0x008fe2000c7a1270 */
[----:B------:R-:W0:Y:S01]  /*1a9a0*/  LDC R28, c[0x0][0x3b8] ;  /* 0x0000ee00ff1c7b82 */ /* 0x000e220000000800 */
[----:B------:R-:W-:Y:S01]  /*1a9b0*/  LEA.HI.X.SX32 R25, R25, R2, 0x1, P6 ;  /* 0x0000000219197211 */ /* 0x000fe200030f0eff */
[----:B------:R-:W3:Y:S01]  /*1a9c0*/  LDCU UR7, c[0x0][0x39c] ;  /* 0x00007380ff0777ac */ /* 0x000ee20008000800 */
[----:B------:R-:W-:-:S05]  /*1a9d0*/  IADD3 R26, P6, PT, R3, R0, RZ ;  /* 0x00000000031a7210 */ /* 0x000fca0007fde0ff */
[----:B------:R-:W4:Y:S01]  /*1a9e0*/  LDC R29, c[0x0][0x3b8] ;  /* 0x0000ee00ff1d7b82 */ /* 0x000f220000000800 */
[----:B-1----:R-:W-:Y:S01]  /*1a9f0*/  ISETP.LT.AND P4, PT, R27, UR5, !P0 ;  /* 0x000000051b007c0c */ /* 0x002fe2000c781270 */
[----:B------:R-:W1:Y:S01]  /*1aa00*/  LDCU UR5, c[0x0][0x39c] ;  /* 0x00007380ff0577ac */ /* 0x000e620008000800 */
[----:B------:R-:W-:-:S05]  /*1aa10*/  PRMT R27, R4, 0x7771, RZ ;  /* 0x00007771041b7816 */ /* 0x000fca00000000ff */
[----:B------:R0:W-:Y:S02]  /*1aa20*/  @P3 STG.E.U8 desc[UR8][R24.64], R27 ;  /* 0x0000001b18003986 */ /* 0x0001e4000c101108 */
[----:B0-----:R-:W0:Y:S01]  /*1aa30*/  LDC R25, c[0x0][0x3b8] ;  /* 0x0000ee00ff197b82 */ /* 0x001e220000000800 */
[----:B------:R-:W-:Y:S01]  /*1aa40*/  LEA.HI.X.SX32 R27, R3, R2, 0x1, P6 ;  /* 0x00000002031b7211 */ /* 0x000fe200030f0eff */
[----:B------:R-:W2:Y:S01]  /*1aa50*/  LDL.LU R24, [R1+0x118] ;  /* 0x0001180001187983 */ /* 0x000ea20000300800 */
[----:B0-----:R-:W-:Y:S01]  /*1aa60*/  IMAD R25, R25, 0x2, R3 ;  /* 0x0000000219197824 */ /* 0x001fe200078e0203 */
[----:B------:R-:W-:-:S05]  /*1aa70*/  PRMT R3, R5, 0x7771, RZ ;  /* 0x0000777105037816 */ /* 0x000fca00000000ff */
[----:B------:R0:W-:Y:S04]  /*1aa80*/  @P2 STG.E.U8 desc[UR8][R26.64], R3 ;  /* 0x000000031a002986 */ /* 0x0001e8000c101108 */
[----:B0-----:R-:W1:Y:S01]  /*1aa90*/  LDL.LU R26, [R1+0x11c] ;  /* 0x00011c00011a7983 */ /* 0x001e620000300800 */
[----:B----4-:R-:W-:Y:S01]  /*1aaa0*/  IMAD R3, R29, 0x2, R25 ;  /* 0x000000021d037824 */ /* 0x010fe200078e0219 */
[----:B------:R-:W-:Y:S02]  /*1aab0*/  PRMT R27, R6, 0x7771, RZ ;  /* 0x00007771061b7816 */ /* 0x000fe400000000ff */
[----:B------:R-:W3:Y:S01]  /*1aac0*/  LDL.LU R29, [R1+0x120] ;  /* 0x00012000011d7983 */ /* 0x000ee20000300800 */
[----:B--2---:R-:W-:Y:S01]  /*1aad0*/  ISETP.LT.AND P3, PT, R24, UR6, !P0 ;  /* 0x0000000618007c0c */ /* 0x004fe2000c761270 */
[----:B------:R-:W0:Y:S01]  /*1aae0*/  LDCU UR6, c[0x0][0x39c] ;  /* 0x00007380ff0677ac */ /* 0x000e220008000800 */
[----:B------:R-:W-:-:S04]  /*1aaf0*/  IADD3 R24, P6, PT, R25, R0, RZ ;  /* 0x0000000019187210 */ /* 0x000fc80007fde0ff */
[----:B------:R-:W-:-:S05]  /*1ab00*/  LEA.HI.X.SX32 R25, R25, R2, 0x1, P6 ;  /* 0x0000000219197211 */ /* 0x000fca00030f0eff */
[----:B------:R2:W-:Y:S02]  /*1ab10*/  @P5 STG.E.U8 desc[UR8][R24.64], R27 ;  /* 0x0000001b18005986 */ /* 0x0005e4000c101108 */
[----:B--2---:R-:W-:Y:S02]  /*1ab20*/  IMAD R25, R28, 0x2, R3 ;  /* 0x000000021c197824 */ /* 0x004fe400078e0203 */
[----:B------:R-:W2:Y:S01]  /*1ab30*/  LDC R28, c[0x0][0x3b8] ;  /* 0x0000ee00ff1c7b82 */ /* 0x000ea20000000800 */
[----:B-1----:R-:W-:Y:S01]  /*1ab40*/  ISETP.LT.AND P2, PT, R26, UR5, !P0 ;  /* 0x000000051a007c0c */ /* 0x002fe2000c741270 */
[----:B------:R-:W1:Y:S01]  /*1ab50*/  LDCU UR5, c[0x0][0x39c] ;  /* 0x00007380ff0577ac */ /* 0x000e620008000800 */
[----:B------:R-:W-:-:S04]  /*1ab60*/  IADD3 R26, P6, PT, R3, R0, RZ ;  /* 0x00000000031a7210 */ /* 0x000fc80007fde0ff */
[----:B------:R-:W-:Y:S02]  /*1ab70*/  LEA.HI.X.SX32 R27, R3, R2, 0x1, P6 ;  /* 0x00000002031b7211 */ /* 0x000fe400030f0eff */
[----:B------:R-:W-:-:S05]  /*1ab80*/  PRMT R3, R7, 0x7771, RZ ;  /* 0x0000777107037816 */ /* 0x000fca00000000ff */
[----:B------:R4:W-:Y:S04]  /*1ab90*/  @P4 STG.E.U8 desc[UR8][R26.64], R3 ;  /* 0x000000031a004986 */ /* 0x0009e8000c101108 */
[----:B----4-:R-:W0:Y:S01]  /*1aba0*/  LDL.LU R27, [R1+0x128] ;  /* 0x00012800011b7983 */ /* 0x010e220000300800 */
[----:B------:R-:W-:Y:S01]  /*1abb0*/  IADD3 R24, P6, PT, R25, R0, RZ ;  /* 0x0000000019187210 */ /* 0x000fe20007fde0ff */
[----:B--2---:R-:W-:Y:S01]  /*1abc0*/  IMAD R3, R28, 0x2, R25 ;  /* 0x000000021c037824 */ /* 0x004fe200078e0219 */
[----:B---3--:R-:W-:Y:S01]  /*1abd0*/  ISETP.LT.AND P5, PT, R29, UR7, !P0 ;  /* 0x000000071d007c0c */ /* 0x008fe2000c7a1270 */
[----:B------:R-:W2:Y:S01]  /*1abe0*/  LDC R28, c[0x0][0x3b8] ;  /* 0x0000ee00ff1c7b82 */ /* 0x000ea20000000800 */
[----:B------:R-:W-:Y:S01]  /*1abf0*/  LEA.HI.X.SX32 R25, R25, R2, 0x1, P6 ;  /* 0x0000000219197211 */ /* 0x000fe200030f0eff */
[----:B------:R-:W3:Y:S01]  /*1ac00*/  LDCU UR7, c[0x0][0x39c] ;  /* 0x00007380ff0777ac */ /* 0x000ee20008000800 */
[----:B------:R-:W-:-:S05]  /*1ac10*/  IADD3 R26, P6, PT, R3, R0, RZ ;  /* 0x00000000031a7210 */ /* 0x000fca0007fde0ff */
[----:B------:R-:W4:Y:S01]  /*1ac20*/  LDC R29, c[0x0][0x3b8] ;  /* 0x0000ee00ff1d7b82 */ /* 0x000f220000000800 */
[----:B0-----:R-:W-:Y:S01]  /*1ac30*/  ISETP.LT.AND P4, PT, R27, UR6, !P0 ;  /* 0x000000061b007c0c */ /* 0x001fe2000c781270 */
[----:B------:R-:W0:Y:S01]  /*1ac40*/  LDCU UR6, c[0x0][0x39c] ;  /* 0x00007380ff0677ac */ /* 0x000e220008000800 */
[----:B------:R-:W-:-:S05]  /*1ac50*/  PRMT R27, R8, 0x7771, RZ ;  /* 0x00007771081b7816 */ /* 0x000fca00000000ff */
[----:B------:R0:W-:Y:S02]  /*1ac60*/  @P3 STG.E.U8 desc[UR8][R24.64], R27 ;  /* 0x0000001b18003986 */ /* 0x0001e4000c101108 */
[----:B0-----:R-:W0:Y:S01]  /*1ac70*/  LDC R25, c[0x0][0x3b8] ;  /* 0x0000ee00ff197b82 */ /* 0x001e220000000800 */
[----:B------:R-:W-:Y:S01]  /*1ac80*/  LEA.HI.X.SX32 R27, R3, R2, 0x1, P6 ;  /* 0x00000002031b7211 */ /* 0x000fe200030f0eff */
[----:B------:R-:W1:Y:S01]  /*1ac90*/  LDL.LU R24, [R1+0x12c] ;  /* 0x00012c0001187983 */ /* 0x000e620000300800 */
[----:B0-----:R-:W-:Y:S01]  /*1aca0*/  IMAD R25, R25, 0x2, R3 ;  /* 0x0000000219197824 */ /* 0x001fe200078e0203 */
[----:B------:R-:W-:-:S05]  /*1acb0*/  PRMT R3, R9, 0x7771, RZ ;  /* 0x0000777109037816 */ /* 0x000fca00000000ff */
[----:B------:R0:W-:Y:S04]  /*1acc0*/  @P2 STG.E.U8 desc[UR8][R26.64], R3 ;  /* 0x000000031a002986 */ /* 0x0001e8000c101108 */
[----:B0-----:R-:W3:Y:S01]  /*1acd0*/  LDL.LU R26, [R1+0x130] ;  /* 0x00013000011a7983 */ /* 0x001ee20000300800 */
[----:B----4-:R-:W-:Y:S01]  /*1ace0*/  IMAD R3, R29, 0x2, R25 ;  /* 0x000000021d037824 */ /* 0x010fe200078e0219 */
[----:B------:R-:W-:Y:S02]  /*1acf0*/  PRMT R27, R10, 0x7771, RZ ;  /* 0x000077710a1b7816 */ /* 0x000fe400000000ff */
[----:B------:R-:W4:Y:S01]  /*1ad00*/  LDL.LU R29, [R1+0x134] ;  /* 0x00013400011d7983 */ /* 0x000f220000300800 */
[----:B-1----:R-:W-:Y:S01]  /*1ad10*/  ISETP.LT.AND P3, PT, R24, UR5, !P0 ;  /* 0x0000000518007c0c */ /* 0x002fe2000c761270 */
[----:B------:R-:W0:Y:S01]  /*1ad20*/  LDCU UR5, c[0x0][0x39c] ;  /* 0x00007380ff0577ac */ /* 0x000e220008000800 */
[----:B------:R-:W-:-:S04]  /*1ad30*/  IADD3 R24, P6, PT, R25, R0, RZ ;  /* 0x0000000019187210 */ /* 0x000fc80007fde0ff */
[----:B------:R-:W-:-:S05]  /*1ad40*/  LEA.HI.X.SX32 R25, R25, R2, 0x1, P6 ;  /* 0x0000000219197211 */ /* 0x000fca00030f0eff */
[----:B------:R2:W-:Y:S02]  /*1ad50*/  @P5 STG.E.U8 desc[UR8][R24.64], R27 ;  /* 0x0000001b18005986 */ /* 0x0005e4000c101108 */
[----:B--2---:R-:W-:Y:S02]  /*1ad60*/  IMAD R25, R28, 0x2, R3 ;  /* 0x000000021c197824 */ /* 0x004fe400078e0203 */
[----:B------:R-:W1:Y:S01]  /*1ad70*/  LDC R28, c[0x0][0x3b8] ;  /* 0x0000ee00ff1c7b82 */ /* 0x000e620000000800 */
[----:B---3--:R-:W-:Y:S01]  /*1ad80*/  ISETP.LT.AND P2, PT, R26, UR6, !P0 ;  /* 0x000000061a007c0c */ /* 0x008fe2000c741270 */
[----:B------:R-:W2:Y:S01]  /*1ad90*/  LDCU UR6, c[0x0][0x39c] ;  /* 0x00007380ff0677ac */ /* 0x000ea20008000800 */
[----:B------:R-:W-:-:S04]  /*1ada0*/  IADD3 R26, P6, PT, R3, R0, RZ ;  /* 0x00000000031a7210 */ /* 0x000fc80007fde0ff */
[----:B------:R-:W-:Y:S02]  /*1adb0*/  LEA.HI.X.SX32 R27, R3, R2, 0x1, P6 ;  /* 0x00000002031b7211 */ /* 0x000fe400030f0eff */
[----:B------:R-:W-:-:S05]  /*1adc0*/  PRMT R3, R11, 0x7771, RZ ;  /* 0x000077710b037816 */ /* 0x000fca00000000ff */
[----:B------:R3:W-:Y:S04]  /*1add0*/  @P4 STG.E.U8 desc[UR8][R26.64], R3 ;  /* 0x000000031a004986 */ /* 0x0007e8000c101108 */
[----:B---3--:R-:W0:Y:S01]  /*1ade0*/  LDL.LU R27, [R1+0x138] ;  /* 0x00013800011b7983 */ /* 0x008e220000300800 */
[----:B------:R-:W-:Y:S01]  /*1adf0*/  IADD3 R24, P6, PT, R25, R0, RZ ;  /* 0x0000000019187210 */ /* 0x000fe20007fde0ff */
[----:B-1----:R-:W-:Y:S01]  /*1ae00*/  IMAD R3, R28, 0x2, R25 ;  /* 0x000000021c037824 */ /* 0x002fe200078e0219 */
[----:B----4-:R-:W-:Y:S01]  /*1ae10*/  ISETP.LT.AND P5, PT, R29, UR7, !P0 ;  /* 0x000000071d007c0c */ /* 0x010fe2000c7a1270 */
[----:B------:R-:W1:Y:S01]  /*1ae20*/  LDC R28, c[0x0][0x3b8] ;  /* 0x0000ee00ff1c7b82 */ /* 0x000e620000000800 */
        /* <DEDUP_REMOVED lines=14> */
[----:B0-----:R-:W3:Y:S01]  /*1af10*/  LDL.LU R26, [R1+0x140] ;  /* 0x00014000011a7983 */ /* 0x001ee20000300800 */
[----:B----4-:R-:W-:Y:S01]  /*1af20*/  IMAD R3, R29, 0x2, R25 ;  /* 0x000000021d037824 */ /* 0x010fe200078e0219 */
[----:B------:R-:W-:Y:S02]  /*1af30*/  PRMT R27, R14, 0x7771, RZ ;  /* 0x000077710e1b7816 */ /* 0x000fe400000000ff */
[----:B------:R-:W4:Y:S01]  /*1af40*/  LDL.LU R29, [R1+0x144] ;  /* 0x00014400011d7983 */ /* 0x000f220000300800 */
[----:B--2---:R-:W-:Y:S01]  /*1af50*/  ISETP.LT.AND P3, PT, R24, UR6, !P0 ;  /* 0x0000000618007c0c */ /* 0x004fe2000c761270 */
[----:B------:R-:W0:Y:S01]  /*1af60*/  LDCU UR6, c[0x0][0x39c] ;  /* 0x00007380ff0677ac */ /* 0x000e220008000800 */
[----:B------:R-:W-:-:S04]  /*1af70*/  IADD3 R24, P6, PT, R25, R0, RZ ;  /* 0x0000000019187210 */ /* 0x000fc80007fde0ff */
[----:B------:R-:W-:-:S05]  /*1af80*/  LEA.HI.X.SX32 R25, R25, R2, 0x1, P6 ;  /* 0x0000000219197211 */ /* 0x000fca00030f0eff */
[----:B------:R1:W-:Y:S02]  /*1af90*/  @P5 STG.E.U8 desc[UR8][R24.64], R27 ;  /* 0x0000001b18005986 */ /* 0x0003e4000c101108 */
[----:B-1----:R-:W-:Y:S02]  /*1afa0*/  IMAD R25, R28, 0x2, R3 ;  /* 0x000000021c197824 */ /* 0x002fe400078e0203 */
        /* <DEDUP_REMOVED lines=20> */
[----:B0-----:R-:W0:Y:S02]  /*1b0f0*/  LDC R25, c[0x0][0x3b8] ;  /* 0x0000ee00ff197b82 */ /* 0x001e240000000800 */
[----:B------:R-:W2:Y:S01]  /*1b100*/  LDL.LU R24, [R1+0x14c] ;  /* 0x00014c0001187983 */ /* 0x000ea20000300800 */
[----:B------:R-:W-:Y:S01]  /*1b110*/  LEA.HI.X.SX32 R27, R3, R2, 0x1, P6 ;  /* 0x00000002031b7211 */ /* 0x000fe200030f0eff */
        /* <DEDUP_REMOVED lines=13> */
[----:B------:R-:W2:Y:S01]  /*1b1f0*/  LDL R28, [R1+0x70] ;  /* 0x00007000011c7983 */ /* 0x000ea20000100800 */
[----:B---3--:R-:W-:Y:S01]  /*1b200*/  ISETP.LT.AND P2, PT, R26, UR6, !P0 ;  /* 0x000000061a007c0c */ /* 0x008fe2000c741270 */
[----:B------:R-:W1:Y:S01]  /*1b210*/  LDCU UR6, c[0x0][0x39c] ;  /* 0x00007380ff0677ac */ /* 0x000e620008000800 */
[----:B------:R-:W-:-:S04]  /*1b220*/  IADD3 R26, P6, PT, R3, R0, RZ ;  /* 0x00000000031a7210 */ /* 0x000fc80007fde0ff */
[----:B------:R-:W-:Y:S02]  /*1b230*/  LEA.HI.X.SX32 R27, R3, R2, 0x1, P6 ;  /* 0x00000002031b7211 */ /* 0x000fe400030f0eff */
[----:B------:R-:W-:-:S05]  /*1b240*/  PRMT R3, R19, 0x7771, RZ ;  /* 0x0000777113037816 */ /* 0x000fca00000000ff */
[----:B------:R3:W-:Y:S04]  /*1b250*/  @P4 STG.E.U8 desc[UR8][R26.64], R3 ;  /* 0x000000031a004986 */ /* 0x0007e8000c101108 */
[----:B---3--:R-:W0:Y:S01]  /*1b260*/  LDL.LU R26, [R1+0x158] ;  /* 0x00015800011a7983 */ /* 0x008e220000300800 */
[----:B------:R-:W3:Y:S01]  /*1b270*/  LDC R27, c[0x0][0x3b8] ;  /* 0x0000ee00ff1b7b82 */ /* 0x000ee20000000800 */
[----:B------:R-:W-:Y:S01]  /*1b280*/  IADD3 R24, P6, PT, R25, R0, RZ ;  /* 0x0000000019187210 */ /* 0x000fe20007fde0ff */
[----:B---3--:R-:W-:-:S03]  /*1b290*/  IMAD R3, R27, 0x2, R25 ;  /* 0x000000021b037824 */ /* 0x008fc600078e0219 */
[----:B------:R-:W-:Y:S02]  /*1b2a0*/  LEA.HI.X.SX32 R25, R25, R2, 0x1, P6 ;  /* 0x0000000219197211 */ /* 0x000fe400030f0eff */
[----:B--2---:R-:W-:Y:S02]  /*1b2b0*/  PRMT R27, R28, 0x7771, RZ ;  /* 0x000077711c1b7816 */ /* 0x004fe400000000ff */
[----:B----4-:R-:W-:Y:S01]  /*1b2c0*/  ISETP.LT.AND P5, PT, R29, UR7, !P0 ;  /* 0x000000071d007c0c */ /* 0x010fe2000c7a1270 */
[----:B------:R-:W2:Y:S01]  /*1b2d0*/  LDC R28, c[0x0][0x3b8] ;  /* 0x0000ee00ff1c7b82 */ /* 0x000ea20000000800 */
[----:B------:R-:W3:Y:S01]  /*1b2e0*/  LDCU UR7, c[0x0][0x39c] ;  /* 0x00007380ff0777ac */ /* 0x000ee20008000800 */
[----:B------:R4:W-:Y:S06]  /*1b2f0*/  @P3 STG.E.U8 desc[UR8][R24.64], R27 ;  /* 0x0000001b18003986 */ /* 0x0009ec000c101108 */
[----:B------:R-:W0:Y:S01]  /*1b300*/  LDC R29, c[0x0][0x3b8] ;  /* 0x0000ee00ff1d7b82 */ /* 0x000e220000000800 */
[----:B----4-:R-:W1:Y:S07]  /*1b310*/  LDL.LU R24, [R1+0x15c] ;  /* 0x00015c0001187983 */ /* 0x010e6e0000300800 */
[----:B------:R-:W4:Y:S01]  /*1b320*/  LDC R25, c[0x0][0x3b8] ;  /* 0x0000ee00ff197b82 */ /* 0x000f220000000800 */
[----:B0-----:R-:W-:Y:S01]  /*1b330*/  ISETP.LT.AND P4, PT, R26, UR5, !P0 ;  /* 0x000000051a007c0c */ /* 0x001fe2000c781270 */
[----:B------:R-:W0:Y:S01]  /*1b340*/  LDCU UR5, c[0x0][0x39c] ;  /* 0x00007380ff0577ac */ /* 0x000e220008000800 */
[----:B------:R-:W-:Y:S01]  /*1b350*/  IADD3 R26, P6, PT, R3, R0, RZ ;  /* 0x00000000031a7210 */ /* 0x000fe20007fde0ff */
[----:B----4-:R-:W-:-:S03]  /*1b360*/  IMAD R25, R25, 0x2, R3 ;  /* 0x0000000219197824 */ /* 0x010fc600078e0203 */
[----:B------:R-:W-:Y:S02]  /*1b370*/  LEA.HI.X.SX32 R27, R3, R2, 0x1, P6 ;  /* 0x00000002031b7211 */ /* 0x000fe400030f0eff */
[----:B------:R-:W4:Y:S02]  /*1b380*/  LDL R3, [R1+0x74] ;  /* 0x0000740001037983 */ /* 0x000f240000100800 */
[----:B----4-:R-:W-:-:S05]  /*1b390*/  PRMT R3, R3, 0x7771, RZ ;  /* 0x0000777103037816 */ /* 0x010fca00000000ff */
[----:B------:R4:W-:Y:S04]  /*1b3a0*/  @P2 STG.E.U8 desc[UR8][R26.64], R3 ;  /* 0x000000031a002986 */ /* 0x0009e8000c101108 */
[----:B----4-:R-:W4:Y:S01]  /*1b3b0*/  LDL R27, [R1+0x78] ;  /* 0x00007800011b7983 */ /* 0x010f220000100800 */
[----:B-1----:R-:W-:Y:S01]  /*1b3c0*/  ISETP.LT.AND P3, PT, R24, UR6, !P0 ;  /* 0x0000000618007c0c */ /* 0x002fe2000c761270 */
[----:B------:R-:W-:Y:S01]  /*1b3d0*/  IMAD R3, R29, 0x2, R25 ;  /* 0x000000021d037824 */ /* 0x000fe200078e0219 */
[C---:B------:R-:W-:Y:S01]  /*1b3e0*/  IADD3 R24, P6, PT, R25.reuse, R0, RZ ;  /* 0x0000000019187210 */ /* 0x040fe20007fde0ff */
[----:B------:R-:W0:Y:S01]  /*1b3f0*/  LDL.LU R26, [R1+0x160] ;  /* 0x00016000011a7983 */ /* 0x000e220000300800 */
[----:B------:R-:W1:Y:S02]  /*1b400*/  LDCU UR6, c[0x0][0x39c] ;  /* 0x00007380ff0677ac */ /* 0x000e640008000800 */
[----:B------:R-:W-:Y:S01]  /*1b410*/  LEA.HI.X.SX32 R25, R25, R2, 0x1, P6 ;  /* 0x0000000219197211 */ /* 0x000fe200030f0eff */
[----:B------:R-:W2:Y:S01]  /*1b420*/  LDL R29, [R1+0x7c] ;  /* 0x00007c00011d7983 */ /* 0x000ea20000100800 */
[----:B----4-:R-:W-:-:S05]  /*1b430*/  PRMT R27, R27, 0x7771, RZ ;  /* 0x000077711b1b7816 */ /* 0x010fca00000000ff */
[----:B------:R4:W-:Y:S04]  /*1b440*/  @P5 STG.E.U8 desc[UR8][R24.64], R27 ;  /* 0x0000001b18005986 */ /* 0x0009e8000c101108 */
[----:B----4-:R-:W3:Y:S01]  /*1b450*/  LDL.LU R25, [R1+0x164] ;  /* 0x0001640001197983 */ /* 0x010ee20000300800 */
[----:B0-----:R-:W-:Y:S01]  /*1b460*/  ISETP.LT.AND P2, PT, R26, UR5, !P0 ;  /* 0x000000051a007c0c */ /* 0x001fe2000c741270 */
[----:B------:R-:W0:Y:S01]  /*1b470*/  LDCU UR5, c[0x0][0x39c] ;  /* 0x00007380ff0577ac */ /* 0x000e220008000800 */
        /* <DEDUP_REMOVED lines=90> */
[----:B----4-:R-:W1:Y:S01]  /*1ba20*/  LDL.LU R27, [R1+0x188] ;  /* 0x00018800011b7983 */ /* 0x010e620000300800 */
[----:B0-----:R-:W-:Y:S01]  /*1ba30*/  IMAD R3, R28, 0x2, R25 ;  /* 0x000000021c037824 */ /* 0x001fe200078e0219 */
[----:B------:R-:W-:-:S05]  /*1ba40*/  LEA.HI.X.SX32 R25, R25, R2, 0x1, P6 ;  /* 0x0000000219197211 */ /* 0x000fca00030f0eff */
[----:B------:R-:W0:Y:S01]  /*1ba50*/  LDC R28, c[0x0][0x3b8] ;  /* 0x0000ee00ff1c7b82 */ /* 0x000e220000000800 */
[----:B------:R-:W-:Y:S02]  /*1ba60*/  IADD3 R26, P6, PT, R3, R0, RZ ;  /* 0x00000000031a7210 */ /* 0x000fe40007fde0ff */
[----:B-1----:R-:W-:Y:S01]  /*1ba70*/  ISETP.LT.AND P4, PT, R27, UR6, !P0 ;  /* 0x000000061b007c0c */ /* 0x002fe2000c781270 */
[----:B------:R-:W1:Y:S01]  /*1ba80*/  LDCU UR6, c[0x0][0x39c] ;  /* 0x00007380ff0677ac */ /* 0x000e620008000800 */
        /* <DEDUP_REMOVED lines=8> */
[----:B----4-:R-:W1:Y:S01]  /*1bb10*/  LDL.LU R26, [R1+0x190] ;  /* 0x00019000011a7983 */ /* 0x010e620000300800 */
[----:B------:R-:W-:Y:S01]  /*1bb20*/  IMAD R3, R29, 0x2, R25 ;  /* 0x000000021d037824 */ /* 0x000fe200078e0219 */
[----:B------:R-:W-:Y:S02]  /*1bb30*/  PRMT R27, R22, 0x7772, RZ ;  /* 0x00007772161b7816 */ /* 0x000fe400000000ff */
[----:B------:R-:W3:Y:S01]  /*1bb40*/  LDL.LU R29, [R1+0x194] ;  /* 0x00019400011d7983 */ /* 0x000ee20000300800 */
[----:B--2---:R-:W-:Y:S01]  /*1bb50*/  ISETP.LT.AND P3, PT, R24, UR5, !P0 ;  /* 0x0000000518007c0c */ /* 0x004fe2000c761270 */
[----:B------:R-:W2:Y:S01]  /*1bb60*/  LDCU UR5, c[0x0][0x39c] ;  /* 0x00007380ff0577ac */ /* 0x000ea20008000800 */
[----:B------:R-:W-:-:S04]  /*1bb70*/  IADD3 R24, P6, PT, R25, R0, RZ ;  /* 0x0000000019187210 */ /* 0x000fc80007fde0ff */
[----:B------:R-:W-:-:S05]  /*1bb80*/  LEA.HI.X.SX32 R25, R25, R2, 0x1, P6 ;  /* 0x0000000219197211 */ /* 0x000fca00030f0eff */
[----:B------:R0:W-:Y:S02]  /*1bb90*/  @P5 STG.E.U8 desc[UR8][R24.64], R27 ;  /* 0x0000001b18005986 */ /* 0x0001e4000c101108 */
[----:B0-----:R-:W-:Y:S02]  /*1bba0*/  IMAD R25, R28, 0x2, R3 ;  /* 0x000000021c197824 */ /* 0x001fe400078e0203 */
[----:B------:R-:W0:Y:S01]  /*1bbb0*/  LDC R28, c[0x0][0x3b8] ;  /* 0x0000ee00ff1c7b82 */ /* 0x000e220000000800 */
[----:B-1----:R-:W-:Y:S01]  /*1bbc0*/  ISETP.LT.AND P2, PT, R26, UR6, !P0 ;  /* 0x000000061a007c0c */ /* 0x002fe2000c741270 */
[----:B------:R-:W1:Y:S01]  /*1bbd0*/  LDCU UR6, c[0x0][0x39c] ;  /* 0x00007380ff0677ac */ /* 0x000e620008000800 */
[----:B------:R-:W-:-:S04]  /*1bbe0*/  IADD3 R26, P6, PT, R3, R0, RZ ;  /* 0x00000000031a7210 */ /* 0x000fc80007fde0ff */
[----:B------:R-:W-:Y:S02]  /*1bbf0*/  LEA.HI.X.SX32 R27, R3, R2, 0x1, P6 ;  /* 0x00000002031b7211 */ /* 0x000fe400030f0eff */
[----:B------:R-:W-:-:S05]  /*1bc00*/  PRMT R3, R23, 0x7772, RZ ;  /* 0x0000777217037816 */ /* 0x000fca00000000ff */
[----:B------:R4:W-:Y:S04]  /*1bc10*/  @P4 STG.E.U8 desc[UR8][R26.64], R3 ;  /* 0x000000031a004986 */ /* 0x0009e8000c101108 */
[----:B----4-:R-:W2:Y:S01]  /*1bc20*/  LDL.LU R27, [R1+0x198] ;  /* 0x00019800011b7983 */ /* 0x010ea20000300800 */
        /* <DEDUP_REMOVED lines=8> */
[----:B--2---:R-:W-:Y:S01]  /*1bcb0*/  ISETP.LT.AND P4, PT, R27, UR5, !P0 ;  /* 0x000000051b007c0c */ /* 0x004fe2000c781270 */
[----:B------:R-:W2:Y:S01]  /*1bcc0*/  LDCU UR5, c[0x0][0x39c] ;  /* 0x00007380ff0577ac */ /* 0x000ea20008000800 */
        /* <DEDUP_REMOVED lines=8> */
[----:B0-----:R-:W2:Y:S01]  /*1bd50*/  LDL.LU R26, [R1+0x1a0] ;  /* 0x0001a000011a7983 */ /* 0x001ea20000300800 */
[----:B----4-:R-:W-:Y:S01]  /*1bd60*/  IMAD R3, R29, 0x2, R25 ;  /* 0x000000021d037824 */ /* 0x010fe200078e0219 */
[----:B------:R-:W-:Y:S02]  /*1bd70*/  PRMT R27, R6, 0x7772, RZ ;  /* 0x00007772061b7816 */ /* 0x000fe400000000ff */
[----:B------:R-:W3:Y:S01]  /*1bd80*/  LDL.LU R29, [R1+0x1a4] ;  /* 0x0001a400011d7983 */ /* 0x000ee20000300800 */
[----:B-1----:R-:W-:Y:S01]  /*1bd90*/  ISETP.LT.AND P3, PT, R24, UR6, !P0 ;  /* 0x0000000618007c0c */ /* 0x002fe2000c761270 */
[----:B------:R-:W0:Y:S01]  /*1bda0*/  LDCU UR6, c[0x0][0x39c] ;  /* 0x00007380ff0677ac */ /* 0x000e220008000800 */
[----:B------:R-:W-:-:S04]  /*1bdb0*/  IADD3 R24, P6, PT, R25, R0, RZ ;  /* 0x0000000019187210 */ /* 0x000fc80007fde0ff */
[----:B------:R-:W-:-:S05]  /*1bdc0*/  LEA.HI.X.SX32 R25, R25, R2, 0x1, P6 ;  /* 0x0000000219197211 */ /* 0x000fca00030f0eff */
[----:B------:R1:W-:Y:S02]  /*1bdd0*/  @P5 STG.E.U8 desc[UR8][R24.64], R27 ;  /* 0x0000001b18005986 */ /* 0x0003e4000c101108 */
[----:B-1----:R-:W-:Y:S02]  /*1bde0*/  IMAD R25, R28, 0x2, R3 ;  /* 0x000000021c197824 */ /* 0x002fe400078e0203 */
[----:B------:R-:W1:Y:S01]  /*1bdf0*/  LDC R28, c[0x0][0x3b8] ;  /* 0x0000ee00ff1c7b82 */ /* 0x000e620000000800 */
[----:B--2---:R-:W-:Y:S01]  /*1be00*/  ISETP.LT.AND P2, PT, R26, UR5, !P0 ;  /* 0x000000051a007c0c */ /* 0x004fe2000c741270 */
[----:B------:R-:W2:Y:S01]  /*1be10*/  LDCU UR5, c[0x0][0x39c] ;  /* 0x00007380ff0577ac */ /* 0x000ea20008000800 */
[----:B------:R-:W-:-:S04]  /*1be20*/  IADD3 R26, P6, PT, R3, R0, RZ ;  /* 0x00000000031a7210 */ /* 0x000fc80007fde0ff */
[----:B------:R-:W-:Y:S02]  /*1be30*/  LEA.HI.X.SX32 R27, R3, R2, 0x1, P6 ;  /* 0x00000002031b7211 */ /* 0x000fe400030f0eff */
[----:B------:R-:W-:-:S05]  /*1be40*/  PRMT R3, R7, 0x7772, RZ ;  /* 0x0000777207037816 */ /* 0x000fca00000000ff */
[----:B------:R4:W-:Y:S04]  /*1be50*/  @P4 STG.E.U8 desc[UR8][R26.64], R3 ;  /* 0x000000031a004986 */ /* 0x0009e8000c101108 */
[----:B----4-:R-:W0:Y:S01]  /*1be60*/  LDL.LU R27, [R1+0x1a8] ;  /* 0x0001a800011b7983 */ /* 0x010e220000300800 */
[----:B------:R-:W-:Y:S01]  /*1be70*/  IADD3 R24, P6, PT, R25, R0, RZ ;  /* 0x0000000019187210 */ /* 0x000fe20007fde0ff */
[----:B-1----:R-:W-:Y:S01]  /*1be80*/  IMAD R3, R28, 0x2, R25 ;  /* 0x000000021c037824 */ /* 0x002fe200078e0219 */
[----:B---3--:R-:W-:Y:S01]  /*1be90*/  ISETP.LT.AND P5, PT, R29, UR7, !P0 ;  /* 0x000000071d007c0c */ /* 0x008fe2000c7a1270 */
        /* <DEDUP_REMOVED lines=132> */
[----:B------:R-:W2:Y:S01]  /*1c6e0*/  LDL.LU R29, [R1+0x50] ;  /* 0x00005000011d7983 */ /* 0x000ea20000300800 */
[----:B----4-:R-:W-:-:S05]  /*1c6f0*/  PRMT R27, R27, 0x7772, RZ ;  /* 0x000077721b1b7816 */ /* 0x010fca00000000ff */
[----:B------:R4:W-:Y:S04]  /*1c700*/  @P5 STG.E.U8 desc[UR8][R24.64], R27 ;  /* 0x0000001b18005986 */ /* 0x0009e8000c101108 */
[----:B----4-:R-:W3:Y:S04]  /*1c710*/  LDL.LU R25, [R1+0x1e4] ;  /* 0x0001e40001197983 */ /* 0x010ee80000300800 */
[----:B------:R-:W4:Y:S01]  /*1c720*/  LDL R24, [R1+0x7c] ;  /* 0x00007c0001187983 */ /* 0x000f220000100800 */
[----:B0-----:R-:W-:Y:S01]  /*1c730*/  ISETP.LT.AND P2, PT, R26, UR5, !P0 ;  /* 0x000000051a007c0c */ /* 0x001fe2000c741270 */
[----:B------:R-:W0:Y:S01]  /*1c740*/  LDCU UR5, c[0x0][0x39c] ;  /* 0x00007380ff0577ac */ /* 0x000e220008000800 */
[----:B------:R-:W-:-:S04]  /*1c750*/  IADD3 R26, P6, PT, R3, R0, RZ ;  /* 0x00000000031a7210 */ /* 0x000fc80007fde0ff */
[----:B------:R-:W-:Y:S02]  /*1c760*/  LEA.HI.X.SX32 R27, R3, R2, 0x1, P6 ;  /* 0x00000002031b7211 */ /* 0x000fe400030f0eff */
[----:B---3--:R-:W-:Y:S01]  /*1c770*/  ISETP.LT.AND P5, PT, R25, UR7, !P0 ;  /* 0x0000000719007c0c */ /* 0x008fe2000c7a1270 */
[----:B--2---:R-:W-:Y:S01]  /*1c780*/  IMAD R25, R28, 0x2, R3 ;  /* 0x000000021c197824 */ /* 0x004fe200078e0203 */
[----:B------:R-:W2:Y:S01]  /*1c790*/  LDCU UR7, c[0x0][0x39c] ;  /* 0x00007380ff0777ac */ /* 0x000ea20008000800 */
[----:B------:R-:W3:Y:S01]  /*1c7a0*/  LDC R28, c[0x0][0x3b8] ;  /* 0x0000ee00ff1c7b82 */ /* 0x000ee20000000800 */
[----:B----4-:R-:W-:-:S05]  /*1c7b0*/  PRMT R3, R24, 0x7772, RZ ;  /* 0x0000777218037816 */ /* 0x010fca00000000ff */
[----:B------:R4:W-:Y:S04]  /*1c7c0*/  @P4 STG.E.U8 desc[UR8][R26.64], R3 ;  /* 0x000000031a004986 */ /* 0x0009e8000c101108 */
[----:B----4-:R-:W1:Y:S01]  /*1c7d0*/  LDL.LU R26, [R1+0x1e8] ;  /* 0x0001e800011a7983 */ /* 0x010e620000300800 */
[----:B------:R-:W4:Y:S01]  /*1c7e0*/  LDC R27, c[0x0][0x3b8] ;  /* 0x0000ee00ff1b7b82 */ /* 0x000f220000000800 */
[----:B------:R-:W-:Y:S01]  /*1c7f0*/  IADD3 R24, P6, PT, R25, R0, RZ ;  /* 0x0000000019187210 */ /* 0x000fe20007fde0ff */
[----:B----4-:R-:W-:-:S03]  /*1c800*/  IMAD R3, R27, 0x2, R25 ;  /* 0x000000021b037824 */ /* 0x010fc600078e0219 */
[----:B------:R-:W-:Y:S02]  /*1c810*/  LEA.HI.X.SX32 R25, R25, R2, 0x1, P6 ;  /* 0x0000000219197211 */ /* 0x000fe400030f0eff */
[----:B------:R-:W-:Y:S02]  /*1c820*/  PRMT R27, R29, 0x7773, RZ ;  /* 0x000077731d1b7816 */ /* 0x000fe400000000ff */
[----:B------:R-:W4:Y:S03]  /*1c830*/  LDC R29, c[0x0][0x3b8] ;  /* 0x0000ee00ff1d7b82 */ /* 0x000f260000000800 */
[----:B------:R0:W-:Y:S05]  /*1c840*/  @P3 STG.E.U8 desc[UR8][R24.64], R27 ;  /* 0x0000001b18003986 */ /* 0x0001ea000c101108 */
[----:B0-----:R-:W0:Y:S01]  /*1c850*/  LDC R25, c[0x0][0x3b8] ;  /* 0x0000ee00ff197b82 */ /* 0x001e220000000800 */
[----:B------:R-:W2:Y:S01]  /*1c860*/  LDL.LU R24, [R1+0x1ec] ;  /* 0x0001ec0001187983 */ /* 0x000ea20000300800 */
[----:B0-----:R-:W-:Y:S01]  /*1c870*/  IMAD R25, R25, 0x2, R3 ;  /* 0x0000000219197824 */ /* 0x001fe200078e0203 */
[----:B-1----:R-:W-:Y:S01]  /*1c880*/  ISETP.LT.AND P4, PT, R26, UR6, !P0 ;  /* 0x000000061a007c0c */ /* 0x002fe2000c781270 */
[----:B------:R-:W0:Y:S01]  /*1c890*/  LDCU UR6, c[0x0][0x39c] ;  /* 0x00007380ff0677ac */ /* 0x000e220008000800 */
[----:B------:R-:W-:-:S04]  /*1c8a0*/  IADD3 R26, P6, PT, R3, R0, RZ ;  /* 0x00000000031a7210 */ /* 0x000fc80007fde0ff */
[----:B------:R-:W-:Y:S02]  /*1c8b0*/  LEA.HI.X.SX32 R27, R3, R2, 0x1, P6 ;  /* 0x00000002031b7211 */ /* 0x000fe400030f0eff */
[----:B------:R-:W2:Y:S02]  /*1c8c0*/  LDL.LU R3, [R1+0x54] ;  /* 0x0000540001037983 */ /* 0x000ea40000300800 */
[----:B--2---:R-:W-:-:S05]  /*1c8d0*/  PRMT R3, R3, 0x7773, RZ ;  /* 0x0000777303037816 */ /* 0x004fca00000000ff */
[----:B------:R1:W-:Y:S04]  /*1c8e0*/  @P2 STG.E.U8 desc[UR8][R26.64], R3 ;  /* 0x000000031a002986 */ /* 0x0003e8000c101108 */
[----:B-1----:R-:W2:Y:S01]  /*1c8f0*/  LDL.LU R27, [R1+0x58] ;  /* 0x00005800011b7983 */ /* 0x002ea20000300800 */
[----:B------:R-:W-:Y:S01]  /*1c900*/  ISETP.LT.AND P3, PT, R24, UR5, !P0 ;  /* 0x0000000518007c0c */ /* 0x000fe2000c761270 */
[----:B---3--:R-:W-:Y:S01]  /*1c910*/  IMAD R3, R28, 0x2, R25 ;  /* 0x000000021c037824 */ /* 0x008fe200078e0219 */
[C---:B------:R-:W-:Y:S01]  /*1c920*/  IADD3 R24, P6, PT, R25.reuse, R0, RZ ;  /* 0x0000000019187210 */ /* 0x040fe20007fde0ff */
[----:B------:R-:W0:Y:S01]  /*1c930*/  LDL.LU R26, [R1+0x1f0] ;  /* 0x0001f000011a7983 */ /* 0x000e220000300800 */
[----:B------:R-:W1:Y:S01]  /*1c940*/  LDC R28, c[0x0][0x3b8] ;  /* 0x0000ee00ff1c7b82 */ /* 0x000e620000000800 */
[----:B------:R-:W3:Y:S01]  /*1c950*/  LDCU UR5, c[0x0][0x39c] ;  /* 0x00007380ff0577ac */ /* 0x000ee20008000800 */
[----:B------:R-:W-:-:S02]  /*1c960*/  LEA.HI.X.SX32 R25, R25, R2, 0x1, P6 ;  /* 0x0000000219197211 */ /* 0x000fc400030f0eff */
[----:B--2---:R-:W-:-:S05]  /*1c970*/  PRMT R27, R27, 0x7773, RZ ;  /* 0x000077731b1b7816 */ /* 0x004fca00000000ff */
[----:B------:R2:W-:Y:S04]  /*1c980*/  @P5 STG.E.U8 desc[UR8][R24.64], R27 ;  /* 0x0000001b18005986 */ /* 0x0005e8000c101108 */
[----:B--2---:R-:W2:Y:S04]  /*1c990*/  LDL.LU R25, [R1+0x1f4] ;  /* 0x0001f40001197983 */ /* 0x004ea80000300800 */
[----:B------:R-:W3:Y:S01]  /*1c9a0*/  LDL.LU R24, [R1+0x5c] ;  /* 0x00005c0001187983 */ /* 0x000ee20000300800 */
[----:B0-----:R-:W-:Y:S01]  /*1c9b0*/  ISETP.LT.AND P2, PT, R26, UR6, !P0 ;  /* 0x000000061a007c0c */ /* 0x001fe2000c741270 */
[----:B------:R-:W0:Y:S01]  /*1c9c0*/  LDCU UR6, c[0x0][0x39c] ;  /* 0x00007380ff0677ac */ /* 0x000e220008000800 */
[----:B------:R-:W-:-:S04]  /*1c9d0*/  IADD3 R26, P6, PT, R3, R0, RZ ;  /* 0x00000000031a7210 */ /* 0x000fc80007fde0ff */
[----:B------:R-:W-:Y:S02]  /*1c9e0*/  LEA.HI.X.SX32 R27, R3, R2, 0x1, P6 ;  /* 0x00000002031b7211 */ /* 0x000fe400030f0eff */
[----:B--2---:R-:W-:Y:S01]  /*1c9f0*/  ISETP.LT.AND P5, PT, R25, UR7, !P0 ;  /* 0x0000000719007c0c */ /* 0x004fe2000c7a1270 */
[----:B----4-:R-:W-:Y:S01]  /*1ca00*/  IMAD R25, R29, 0x2, R3 ;  /* 0x000000021d197824 */ /* 0x010fe200078e0203 */
[----:B------:R-:W2:Y:S01]  /*1ca10*/  LDCU UR7, c[0x0][0x39c] ;  /* 0x00007380ff0777ac */ /* 0x000ea20008000800 */
[----:B------:R-:W4:Y:S01]  /*1ca20*/  LDC R29, c[0x0][0x3b8] ;  /* 0x0000ee00ff1d7b82 */ /* 0x000f220000000800 */
[----:B---3--:R-:W-:-:S05]  /*1ca30*/  PRMT R3, R24, 0x7773, RZ ;  /* 0x0000777318037816 */ /* 0x008fca00000000ff */
[----:B------:R3:W-:Y:S04]  /*1ca40*/  @P4 STG.E.U8 desc[UR8][R26.64], R3 ;  /* 0x000000031a004986 */ /* 0x0007e8000c101108 */
[----:B---3--:R-:W3:Y:S01]  /*1ca50*/  LDL.LU R27, [R1+0x60] ;  /* 0x00006000011b7983 */ /* 0x008ee20000300800 */
[----:B------:R-:W0:Y:S01]  /*1ca60*/  LDC R3, c[0x0][0x3b8] ;  /* 0x0000ee00ff037b82 */ /* 0x000e220000000800 */
[----:B------:R-:W-:Y:S02]  /*1ca70*/  IADD3 R24, P6, PT, R25, R0, RZ ;  /* 0x0000000019187210 */ /* 0x000fe40007fde0ff */
[----:B------:R-:W2:Y:S01]  /*1ca80*/  LDL.LU R26, [R1+0x1f8] ;  /* 0x0001f800011a7983 */ /* 0x000ea20000300800 */
[----:B0-----:R-:W-:Y:S01]  /*1ca90*/  IMAD R3, R3, 0x2, R25 ;  /* 0x0000000203037824 */ /* 0x001fe200078e0219 */
[----:B------:R-:W-:-:S02]  /*1caa0*/  LEA.HI.X.SX32 R25, R25, R2, 0x1, P6 ;  /* 0x0000000219197211 */ /* 0x000fc400030f0eff */
[----:B---3--:R-:W-:-:S05]  /*1cab0*/  PRMT R27, R27, 0x7773, RZ ;  /* 0x000077731b1b7816 */ /* 0x008fca00000000ff */
[----:B------:R0:W-:Y:S04]  /*1cac0*/  @P3 STG.E.U8 desc[UR8][R24.64], R27 ;  /* 0x0000001b18003986 */ /* 0x0001e8000c101108 */
[----:B0-----:R-:W3:Y:S01]  /*1cad0*/  LDL.LU R25, [R1+0x64] ;  /* 0x0000640001197983 */ /* 0x001ee20000300800 */
[----:B--2---:R-:W-:Y:S01]  /*1cae0*/  ISETP.LT.AND P4, PT, R26, UR5, !P0 ;  /* 0x000000051a007c0c */ /* 0x004fe2000c781270 */
[----:B-1----:R-:W-:Y:S01]  /*1caf0*/  IMAD R28, R28, 0x2, R3 ;  /* 0x000000021c1c7824 */ /* 0x002fe200078e0203 */
[C---:B------:R-:W-:Y:S01]  /*1cb00*/  IADD3 R26, P6, PT, R3.reuse, R0, RZ ;  /* 0x00000000031a7210 */ /* 0x040fe20007fde0ff */
[----:B------:R-:W0:Y:S03]  /*1cb10*/  LDCU UR5, c[0x0][0x39c] ;  /* 0x00007380ff0577ac */ /* 0x000e260008000800 */
[----:B------:R-:W-:-:S02]  /*1cb20*/  LEA.HI.X.SX32 R27, R3, R2, 0x1, P6 ;  /* 0x00000002031b7211 */ /* 0x000fc400030f0eff */
[----:B---3--:R-:W-:Y:S02]  /*1cb30*/  PRMT R3, R25, 0x7773, RZ ;  /* 0x0000777319037816 */ /* 0x008fe400000000ff */
[----:B------:R-:W2:Y:S04]  /*1cb40*/  LDL.LU R25, [R1+0x1fc] ;  /* 0x0001fc0001197983 */ /* 0x000ea80000300800 */
[----:B------:R1:W-:Y:S04]  /*1cb50*/  @P2 STG.E.U8 desc[UR8][R26.64], R3 ;  /* 0x000000031a002986 */ /* 0x0003e8000c101108 */
[----:B-1----:R-:W3:Y:S04]  /*1cb60*/  LDL.LU R3, [R1+0x68] ;  /* 0x0000680001037983 */ /* 0x002ee80000300800 */
[----:B------:R-:W4:Y:S04]  /*1cb70*/  LDL.LU R26, [R1+0x200] ;  /* 0x00020000011a7983 */ /* 0x000f280000300800 */
[----:B------:R-:W4:Y:S01]  /*1cb80*/  LDL.LU R27, [R1+0x6c] ;  /* 0x00006c00011b7983 */ /* 0x000f220000300800 */
[----:B------:R-:W-:-:S02]  /*1cb90*/  IADD3 R24, P6, PT, R28, R0, RZ ;  /* 0x000000001c187210 */ /* 0x000fc40007fde0ff */
[----:B--2---:R-:W-:Y:S01]  /*1cba0*/  ISETP.LT.AND P3, PT, R25, UR6, !P0 ;  /* 0x0000000619007c0c */ /* 0x004fe2000c761270 */
[----:B------:R-:W1:Y:S01]  /*1cbb0*/  LDCU UR6, c[0x0][0x39c] ;  /* 0x00007380ff0677ac */ /* 0x000e620008000800 */
[----:B------:R-:W-:Y:S02]  /*1cbc0*/  LEA.HI.X.SX32 R25, R28, R2, 0x1, P6 ;  /* 0x000000021c197211 */ /* 0x000fe400030f0eff */
[----:B---3--:R-:W-:-:S05]  /*1cbd0*/  PRMT R3, R3, 0x7773, RZ ;  /* 0x0000777303037816 */ /* 0x008fca00000000ff */
[----:B------:R2:W-:Y:S04]  /*1cbe0*/  @P5 STG.E.U8 desc[UR8][R24.64], R3 ;  /* 0x0000000318005986 */ /* 0x0005e8000c101108 */
[----:B--2---:R-:W0:Y:S01]  /*1cbf0*/  LDL.LU R3, [R1+0x204] ;  /* 0x0002040001037983 */ /* 0x004e220000300800 */
[----:B----4-:R-:W-:Y:S01]  /*1cc00*/  ISETP.LT.AND P2, PT, R26, UR7, !P0 ;  /* 0x000000071a007c0c */ /* 0x010fe2000c741270 */
[----:B------:R-:W-:Y:S01]  /*1cc10*/  IMAD R26, R29, 0x2, R28 ;  /* 0x000000021d1a7824 */ /* 0x000fe200078e021c */
[----:B------:R-:W-:Y:S01]  /*1cc20*/  PRMT R27, R27, 0x7773, RZ ;  /* 0x000077731b1b7816 */ /* 0x000fe200000000ff */
[----:B------:R-:W2:Y:S01]  /*1cc30*/  LDC R28, c[0x0][0x3b8] ;  /* 0x0000ee00ff1c7b82 */ /* 0x000ea20000000800 */
[----:B------:R-:W3:Y:S02]  /*1cc40*/  LDCU UR7, c[0x0][0x39c] ;  /* 0x00007380ff0777ac */ /* 0x000ee40008000800 */
[----:B------:R-:W-:-:S04]  /*1cc50*/  IADD3 R24, P5, PT, R26, R0, RZ ;  /* 0x000000001a187210 */ /* 0x000fc80007fbe0ff */
[----:B------:R-:W-:Y:S01]  /*1cc60*/  LEA.HI.X.SX32 R25, R26, R2, 0x1, P5 ;  /* 0x000000021a197211 */ /* 0x000fe200028f0eff */
[----:B------:R-:W4:Y:S04]  /*1cc70*/  LDC R29, c[0x0][0x3b8] ;  /* 0x0000ee00ff1d7b82 */ /* 0x000f280000000800 */
[----:B------:R1:W-:Y:S04]  /*1cc80*/  @P4 STG.E.U8 desc[UR8][R24.64], R27 ;  /* 0x0000001b18004986 */ /* 0x0003e8000c101108 */
[----:B-1----:R-:W3:Y:S01]  /*1cc90*/  LDL.LU R25, [R1+0x208] ;  /* 0x0002080001197983 */ /* 0x002ee20000300800 */
[----:B0-----:R-:W-:Y:S01]  /*1cca0*/  ISETP.LT.AND P6, PT, R3, UR5, !P0 ;  /* 0x0000000503007c0c */ /* 0x001fe2000c7c1270 */
[----:B--2---:R-:W-:Y:S01]  /*1ccb0*/  IMAD R3, R28, 0x2, R26 ;  /* 0x000000021c037824 */ /* 0x004fe200078e021a */
[----:B------:R-:W0:Y:S01]  /*1ccc0*/  LDCU UR5, c[0x0][0x39c] ;  /* 0x00007380ff0577ac */ /* 0x000e220008000800 */
[----:B------:R-:W1:Y:S03]  /*1ccd0*/  LDC R28, c[0x0][0x3b8] ;  /* 0x0000ee00ff1c7b82 */ /* 0x000e660000000800 */
[----:B------:R-:W-:-:S04]  /*1cce0*/  IADD3 R26, P5, PT, R3, R0, RZ ;  /* 0x00000000031a7210 */ /* 0x000fc80007fbe0ff */
[----:B------:R-:W-:Y:S01]  /*1ccf0*/  LEA.HI.X.SX32 R27, R3, R2, 0x1, P5 ;  /* 0x00000002031b7211 */ /* 0x000fe200028f0eff */
[----:B-1----:R-:W-:Y:S01]  /*1cd00*/  IMAD R28, R28, 0x2, R3 ;  /* 0x000000021c1c7824 */ /* 0x002fe200078e0203 */
[----:B------:R-:W-:Y:S02]  /*1cd10*/  PRMT R3, R20, 0x7773, RZ ;  /* 0x0000777314037816 */ /* 0x000fe400000000ff */
[----:B------:R-:W0:Y:S01]  /*1cd20*/  LDL.LU R20, [R1+0x210] ;  /* 0x0002100001147983 */ /* 0x000e220000300800 */
[----:B---3--:R-:W-:Y:S01]  /*1cd30*/  ISETP.LT.AND P4, PT, R25, UR6, !P0 ;  /* 0x0000000619007c0c */ /* 0x008fe2000c781270 */
[----:B------:R-:W1:Y:S02]  /*1cd40*/  LDCU UR6, c[0x0][0x39c] ;  /* 0x00007380ff0677ac */ /* 0x000e640008000800 */
[----:B------:R-:W2:Y:S01]  /*1cd50*/  LDL.LU R25, [R1+0x20c] ;  /* 0x00020c0001197983 */ /* 0x000ea20000300800 */
[----:B------:R-:W-:-:S03]  /*1cd60*/  IADD3 R24, P5, PT, R28, R0, RZ ;  /* 0x000000001c187210 */ /* 0x000fc60007fbe0ff */
[----:B------:R4:W-:Y:S01]  /*1cd70*/  @P3 STG.E.U8 desc[UR8][R26.64], R3 ;  /* 0x000000031a003986 */ /* 0x0009e2000c101108 */
[----:B------:R-:W-:Y:S01]  /*1cd80*/  PRMT R21, R21, 0x7773, RZ ;  /* 0x0000777315157816 */ /* 0x000fe200000000ff */
[----:B----4-:R-:W-:Y:S01]  /*1cd90*/  IMAD R3, R29, 0x2, R28 ;  /* 0x000000021d037824 */ /* 0x010fe200078e021c */
[----:B------:R-:W3:Y:S01]  /*1cda0*/  LDC R26, c[0x0][0x3b8] ;  /* 0x0000ee00ff1a7b82 */ /* 0x000ee20000000800 */
[----:B------:R-:W4:Y:S07]  /*1cdb0*/  LDL.LU R29, [R1+0x220] ;  /* 0x00022000011d7983 */ /* 0x000f2e0000300800 */
[----:B------:R-:W0:Y:S01]  /*1cdc0*/  LDC R27, c[0x0][0x3b8] ;  /* 0x0000ee00ff1b7b82 */ /* 0x000e220000000800 */
[----:B--2---:R-:W-:Y:S01]  /*1cdd0*/  ISETP.LT.AND P3, PT, R25, UR7, !P0 ;  /* 0x0000000719007c0c */ /* 0x004fe2000c761270 */
[----:B------:R-:W2:Y:S01]  /*1cde0*/  LDCU UR7, c[0x0][0x39c] ;  /* 0x00007380ff0777ac */ /* 0x000ea20008000800 */
[----:B------:R-:W-:-:S02]  /*1cdf0*/  LEA.HI.X.SX32 R25, R28, R2, 0x1, P5 ;  /* 0x000000021c197211 */ /* 0x000fc400028f0eff */
[----:B0-----:R-:W-:Y:S01]  /*1ce00*/  ISETP.LT.AND P5, PT, R20, UR5, !P0 ;  /* 0x0000000514007c0c */ /* 0x001fe2000c7a1270 */
[----:B------:R-:W2:Y:S02]  /*1ce10*/  LDL.LU R28, [R1+0x224] ;  /* 0x00022400011c7983 */ /* 0x000ea40000300800 */
[----:B------:R-:W0:Y:S01]  /*1ce20*/  LDC R20, c[0x0][0x3b8] ;  /* 0x0000ee00ff147b82 */ /* 0x000e220000000800 */
[----:B------:R-:W-:Y:S01]  /*1ce30*/  PRMT R4, R4, 0x7773, RZ ;  /* 0x0000777304047816 */ /* 0x000fe200000000ff */
[----:B------:R-:W0:Y:S01]  /*1ce40*/  LDCU UR5, c[0x0][0x39c] ;  /* 0x00007380ff0577ac */ /* 0x000e220008000800 */
[----:B------:R1:W-:Y:S02]  /*1ce50*/  @P2 STG.E.U8 desc[UR8][R24.64], R21 ;  /* 0x0000001518002986 */ /* 0x0003e4000c101108 */
[----:B-1----:R-:W-:-:S04]  /*1ce60*/  IADD3 R24, P2, PT, R3, R0, RZ ;  /* 0x0000000003187210 */ /* 0x002fc80007f5e0ff */
[----:B------:R-:W-:Y:S01]  /*1ce70*/  LEA.HI.X.SX32 R25, R3, R2, 0x1, P2 ;  /* 0x0000000203197211 */ /* 0x000fe200010f0eff */
[----:B0-----:R-:W-:Y:S01]  /*1ce80*/  IMAD R20, R20, 0x2, R3 ;  /* 0x0000000214147824 */ /* 0x001fe200078e0203 */
[----:B------:R-:W-:-:S05]  /*1ce90*/  PRMT R3, R22, 0x7773, RZ ;  /* 0x0000777316037816 */ /* 0x000fca00000000ff */
[----:B------:R0:W-:Y:S04]  /*1cea0*/  @P6 STG.E.U8 desc[UR8][R24.64], R3 ;  /* 0x0000000318006986 */ /* 0x0001e8000c101108 */
[----:B0-----:R-:W2:Y:S01]  /*1ceb0*/  LDL.LU R3, [R1+0x214] ;  /* 0x0002140001037983 */ /* 0x001ea20000300800 */
[----:B------:R-:W0:Y:S03]  /*1cec0*/  LDC R24, c[0x0][0x3b8] ;  /* 0x0000ee00ff187b82 */ /* 0x000e260000000800 */
[----:B------:R-:W3:Y:S01]  /*1ced0*/  LDL.LU R25, [R1+0x218] ;  /* 0x0002180001197983 */ /* 0x000ee20000300800 */
[----:B------:R-:W-:Y:S02]  /*1cee0*/  IADD3 R22, P2, PT, R20, R0, RZ ;  /* 0x0000000014167210 */ /* 0x000fe40007f5e0ff */
[----:B------:R-:W-:-:S02]  /*1cef0*/  PRMT R21, R23, 0x7773, RZ ;  /* 0x0000777317157816 */ /* 0x000fc400000000ff */
[----:B------:R-:W-:-:S05]  /*1cf00*/  LEA.HI.X.SX32 R23, R20, R2, 0x1, P2 ;  /* 0x0000000214177211 */ /* 0x000fca00010f0eff */
[----:B------:R1:W-:Y:S01]  /*1cf10*/  @P4 STG.E.U8 desc[UR8][R22.64], R21 ;  /* 0x0000001516004986 */ /* 0x0003e2000c101108 */
[----:B------:R-:W-:Y:S02]  /*1cf20*/  PRMT R5, R5, 0x7773, RZ ;  /* 0x0000777305057816 */ /* 0x000fe400000000ff */
[----:B--2---:R-:W-:Y:S01]  /*1cf30*/  ISETP.LT.AND P2, PT, R3, UR6, !P0 ;  /* 0x0000000603007c0c */ /* 0x004fe2000c741270 */
[----:B0-----:R-:W-:Y:S01]  /*1cf40*/  IMAD R3, R24, 0x2, R20 ;  /* 0x0000000218037824 */ /* 0x001fe200078e0214 */
[----:B------:R-:W4:Y:S01]  /*1cf50*/  LDCU UR6, c[0x0][0x39c] ;  /* 0x00007380ff0677ac */ /* 0x000f220008000800 */
[----:B------:R-:W0:Y:S03]  /*1cf60*/  LDC R24, c[0x0][0x3b8] ;  /* 0x0000ee00ff187b82 */ /* 0x000e260000000800 */
[----:B------:R-:W-:-:S04]  /*1cf70*/  IADD3 R20, P4, PT, R3, R0, RZ ;  /* 0x0000000003147210 */ /* 0x000fc80007f9e0ff */
[----:B-1----:R-:W-:Y:S01]  /*1cf80*/  LEA.HI.X.SX32 R21, R3, R2, 0x1, P4 ;  /* 0x0000000203157211 */ /* 0x002fe200020f0eff */
[----:B---3--:R-:W-:Y:S01]  /*1cf90*/  IMAD R23, R26, 0x2, R3 ;  /* 0x000000021a177824 */ /* 0x008fe200078e0203 */
[----:B------:R-:W-:Y:S01]  /*1cfa0*/  ISETP.LT.AND P4, PT, R25, UR5, !P0 ;  /* 0x0000000519007c0c */ /* 0x000fe2000c781270 */
[----:B------:R-:W1:Y:S01]  /*1cfb0*/  LDC R26, c[0x0][0x3b8] ;  /* 0x0000ee00ff1a7b82 */ /* 0x000e620000000800 */
[----:B------:R-:W-:Y:S01]  /*1cfc0*/  PRMT R6, R6, 0x7773, RZ ;  /* 0x0000777306067816 */ /* 0x000fe200000000ff */
[----:B------:R2:W-:Y:S01]  /*1cfd0*/  @P3 STG.E.U8 desc[UR8][R20.64], R4 ;  /* 0x0000000414003986 */ /* 0x0005e2000c101108 */
[----:B------:R-:W-:Y:S01]  /*1cfe0*/  IADD3 R22, P6, PT, R23, R0, RZ ;  /* 0x0000000017167210 */ /* 0x000fe20007fde0ff */
[----:B------:R-:W-:Y:S01]  /*1cff0*/  IMAD R3, R27, 0x2, R23 ;  /* 0x000000021b037824 */ /* 0x000fe200078e0217 */
[----:B------:R-:W-:Y:S01]  /*1d000*/  PRMT R8, R8, 0x7773, RZ ;  /* 0x0000777308087816 */ /* 0x000fe200000000ff */
[----:B------:R-:W3:Y:S02]  /*1d010*/  LDCU UR5, c[0x0][0x39c] ;  /* 0x00007380ff0577ac */ /* 0x000ee40008000800 */
[----:B------:R-:W1:Y:S01]  /*1d020*/  LDC R25, c[0x0][0x3b8] ;  /* 0x0000ee00ff197b82 */ /* 0x000e620000000800 */
[----:B--2---:R-:W2:Y:S01]  /*1d030*/  LDL.LU R21, [R1+0x21c] ;  /* 0x00021c0001157983 */ /* 0x004ea20000300800 */
[----:B------:R-:W-:-:S03]  /*1d040*/  LEA.HI.X.SX32 R23, R23, R2, 0x1, P6 ;  /* 0x0000000217177211 */ /* 0x000fc600030f0eff */
[----:B------:R-:W3:Y:S04]  /*1d050*/  LDL.LU R27, [R1+0x22c] ;  /* 0x00022c00011b7983 */ /* 0x000ee80000300800 */
[----:B------:R0:W-:Y:S01]  /*1d060*/  @P5 STG.E.U8 desc[UR8][R22.64], R5 ;  /* 0x0000000516005986 */ /* 0x0001e2000c101108 */
[----:B----4-:R-:W-:Y:S01]  /*1d070*/  ISETP.LT.AND P5, PT, R29, UR6, !P0 ;  /* 0x000000061d007c0c */ /* 0x010fe2000c7a1270 */
[----:B------:R-:W3:Y:S02]  /*1d080*/  LDCU UR6, c[0x0][0x39c] ;  /* 0x00007380ff0677ac */ /* 0x000ee40008000800 */
[----:B------:R-:W4:Y:S01]  /*1d090*/  LDL.LU R29, [R1+0x230] ;  /* 0x00023000011d7983 */ /* 0x000f220000300800 */
[----:B------:R-:W-:Y:S02]  /*1d0a0*/  IADD3 R4, P6, PT, R3, R0, RZ ;  /* 0x0000000003047210 */ /* 0x000fe40007fde0ff */
[----:B------:R-:W-:-:S02]  /*1d0b0*/  PRMT R20, R7, 0x7773, RZ ;  /* 0x0000777307147816 */ /* 0x000fc400000000ff */
[----:B0-----:R-:W-:Y:S01]  /*1d0c0*/  LEA.HI.X.SX32 R5, R3, R2, 0x1, P6 ;  /* 0x0000000203057211 */ /* 0x001fe200030f0eff */
[----:B------:R-:W-:Y:S01]  /*1d0d0*/  IMAD R3, R24, 0x2, R3 ;  /* 0x0000000218037824 */ /* 0x000fe200078e0203 */
[----:B------:R-:W-:Y:S01]  /*1d0e0*/  ISETP.LT.AND P6, PT, R28, UR10, !P0 ;  /* 0x0000000a1c007c0c */ /* 0x000fe2000c7c1270 */
[----:B------:R-:W0:Y:S01]  /*1d0f0*/  LDC R22, c[0x0][0x3b8] ;  /* 0x0000ee00ff167b82 */ /* 0x000e220000000800 */
[----:B------:R-:W4:Y:S01]  /*1d100*/  LDL.LU R28, [R1+0x238] ;  /* 0x00023800011c7983 */ /* 0x000f220000300800 */
[----:B-1----:R-:W-:-:S03]  /*1d110*/  IMAD R7, R25, 0x2, R3 ;  /* 0x0000000219077824 */ /* 0x002fc600078e0203 */
[----:B------:R-:W4:Y:S03]  /*1d120*/  LDL.LU R24, [R1+0x234] ;  /* 0x0002340001187983 */ /* 0x000f260000300800 */
[----:B------:R-:W1:Y:S01]  /*1d130*/  LDC R23, c[0x0][0x3b8] ;  /* 0x0000ee00ff177b82 */ /* 0x000e620000000800 */
[----:B------:R-:W4:Y:S04]  /*1d140*/  LDL.LU R25, [R1+0x228] ;  /* 0x0002280001197983 */ /* 0x000f280000300800 */
[----:B------:R0:W-:Y:S02]  /*1d150*/  @P2 STG.E.U8 desc[UR8][R4.64], R6 ;  /* 0x0000000604002986 */ /* 0x0001e4000c101108 */
[----:B0-----:R-:W-:-:S04]  /*1d160*/  IADD3 R4, P2, PT, R3, R0, RZ ;  /* 0x0000000003047210 */ /* 0x001fc80007f5e0ff */
[----:B------:R-:W-:Y:S01]  /*1d170*/  LEA.HI.X.SX32 R5, R3, R2, 0x1, P2 ;  /* 0x0000000203057211 */ /* 0x000fe200010f0eff */
[----:B------:R-:W-:Y:S01]  /*1d180*/  IMAD R3, R26, 0x2, R7 ;  /* 0x000000021a037824 */ /* 0x000fe200078e0207 */
[----:B------:R-:W-:-:S03]  /*1d190*/  IADD3 R6, P2, PT, R7, R0, RZ ;  /* 0x0000000007067210 */ /* 0x000fc60007f5e0ff */
[----:B------:R0:W-:Y:S01]  /*1d1a0*/  @P4 STG.E.U8 desc[UR8][R4.64], R20 ;  /* 0x0000001404004986 */ /* 0x0001e2000c101108 */
[----:B------:R-:W-:Y:S02]  /*1d1b0*/  LEA.HI.X.SX32 R7, R7, R2, 0x1, P2 ;  /* 0x0000000207077211 */ /* 0x000fe400010f0eff */
[C---:B0-----:R-:W-:Y:S01]  /*1d1c0*/  IADD3 R4, P2, PT, R3.reuse, R0, RZ ;  /* 0x0000000003047210 */ /* 0x041fe20007f5e0ff */
[----:B------:R-:W0:Y:S03]  /*1d1d0*/  LDC R20, c[0x0][0x3b8] ;  /* 0x0000ee00ff147b82 */ /* 0x000e260000000800 */
[----:B------:R-:W-:Y:S02]  /*1d1e0*/  LEA.HI.X.SX32 R5, R3, R2, 0x1, P2 ;  /* 0x0000000203057211 */ /* 0x000fe400010f0eff */
[----:B------:R-:W-:Y:S02]  /*1d1f0*/  PRMT R9, R9, 0x7773, RZ ;  /* 0x0000777309097816 */ /* 0x000fe400000000ff */
[----:B------:R-:W-:-:S02]  /*1d200*/  PRMT R10, R10, 0x7773, RZ ;  /* 0x000077730a0a7816 */ /* 0x000fc400000000ff */
[----:B------:R-:W-:Y:S02]  /*1d210*/  PRMT R11, R11, 0x7773, RZ ;  /* 0x000077730b0b7816 */ /* 0x000fe400000000ff */
[----:B--2---:R-:W-:Y:S01]  /*1d220*/  ISETP.LT.AND P3, PT, R21, UR7, !P0 ;  /* 0x0000000715007c0c */ /* 0x004fe2000c761270 */
[----:B------:R-:W4:Y:S01]  /*1d230*/  LDCU UR7, c[0x0][0x39c] ;  /* 0x00007380ff0777ac */ /* 0x000f220008000800 */
[----:B------:R-:W2:Y:S11]  /*1d240*/  LDC R21, c[0x0][0x3b8] ;  /* 0x0000ee00ff157b82 */ /* 0x000eb60000000800 */
[----:B------:R0:W-:Y:S01]  /*1d250*/  @P3 STG.E.U8 desc[UR8][R6.64], R8 ;  /* 0x0000000806003986 */ /* 0x0001e2000c101108 */
[----:B---3--:R-:W-:Y:S01]  /*1d260*/  ISETP.LT.AND P3, PT, R27, UR6, !P0 ;  /* 0x000000061b007c0c */ /* 0x008fe2000c761270 */
[----:B------:R-:W3:Y:S02]  /*1d270*/  LDCU UR6, c[0x0][0x39c] ;  /* 0x00007380ff0677ac */ /* 0x000ee40008000800 */
[----:B------:R-:W3:Y:S01]  /*1d280*/  LDL.LU R27, [R1+0x23c] ;  /* 0x00023c00011b7983 */ /* 0x000ee20000300800 */
[----:B----4-:R-:W-:Y:S01]  /*1d290*/  ISETP.LT.AND P2, PT, R29, UR7, !P0 ;  /* 0x000000071d007c0c */ /* 0x010fe2000c741270 */
[----:B------:R-:W4:Y:S02]  /*1d2a0*/  LDCU UR7, c[0x0][0x39c] ;  /* 0x00007380ff0777ac */ /* 0x000f240008000800 */
[----:B------:R-:W3:Y:S01]  /*1d2b0*/  LDL.LU R29, [R1+0x240] ;  /* 0x00024000011d7983 */ /* 0x000ee20000300800 */
[----:B--2---:R-:W-:-:S03]  /*1d2c0*/  IMAD R3, R21, 0x2, R3 ;  /* 0x0000000215037824 */ /* 0x004fc600078e0203 */
[----:B------:R2:W-:Y:S01]  /*1d2d0*/  @P5 STG.E.U8 desc[UR8][R4.64], R9 ;  /* 0x0000000904005986 */ /* 0x0005e2000c101108 */
[----:B0-----:R-:W0:Y:S01]  /*1d2e0*/  LDC R8, c[0x0][0x3b8] ;  /* 0x0000ee00ff087b82 */ /* 0x001e220000000800 */
[----:B------:R-:W-:Y:S01]  /*1d2f0*/  IMAD R7, R22, 0x2, R3 ;  /* 0x0000000216077824 */ /* 0x000fe200078e0203 */
[----:B------:R-:W-:Y:S01]  /*1d300*/  ISETP.LT.AND P4, PT, R25, UR5, !P0 ;  /* 0x0000000519007c0c */ /* 0x000fe2000c781270 */
[----:B------:R-:W0:Y:S01]  /*1d310*/  LDCU UR5, c[0x0][0x39c] ;  /* 0x00007380ff0577ac */ /* 0x000e220008000800 */
[----:B------:R-:W3:Y:S04]  /*1d320*/  LDL.LU R25, [R1+0x244] ;  /* 0x0002440001197983 */ /* 0x000ee80000300800 */
[----:B------:R-:W3:Y:S01]  /*1d330*/  LDC R21, c[0x0][0x3b8] ;  /* 0x0000ee00ff157b82 */ /* 0x000ee20000000800 */
[----:B--2---:R-:W-:-:S04]  /*1d340*/  IADD3 R4, P5, PT, R3, R0, RZ ;  /* 0x0000000003047210 */ /* 0x004fc80007fbe0ff */
[----:B------:R-:W-:-:S03]  /*1d350*/  LEA.HI.X.SX32 R5, R3, R2, 0x1, P5 ;  /* 0x0000000203057211 */ /* 0x000fc600028f0eff */
[----:B------:R-:W2:Y:S01]  /*1d360*/  LDC R9, c[0x0][0x3b8] ;  /* 0x0000ee00ff097b82 */ /* 0x000ea20000000800 */
[----:B------:R-:W-:Y:S01]  /*1d370*/  IADD3 R6, P5, PT, R7, R0, RZ ;  /* 0x0000000007067210 */ /* 0x000fe20007fbe0ff */
[----:B-1----:R-:W-:-:S03]  /*1d380*/  IMAD R3, R23, 0x2, R7 ;  /* 0x0000000217037824 */ /* 0x002fc600078e0207 */
[----:B------:R-:W-:Y:S01]  /*1d390*/  LEA.HI.X.SX32 R7, R7, R2, 0x1, P5 ;  /* 0x0000000207077211 */ /* 0x000fe200028f0eff */
[----:B------:R1:W-:Y:S04]  /*1d3a0*/  @P6 STG.E.U8 desc[UR8][R4.64], R10 ;  /* 0x0000000a04006986 */ /* 0x0003e8000c101108 */
[----:B------:R0:W-:Y:S01]  /*1d3b0*/  @P4 STG.E.U8 desc[UR8][R6.64], R11 ;  /* 0x0000000b06004986 */ /* 0x0001e2000c101108 */
[----:B---3--:R-:W-:Y:S01]  /*1d3c0*/  ISETP.LT.AND P4, PT, R28, UR6, !P0 ;  /* 0x000000061c007c0c */ /* 0x008fe2000c781270 */
[----:B0-----:R-:W-:Y:S01]  /*1d3d0*/  IMAD R8, R8, 0x2, R3 ;  /* 0x0000000208087824 */ /* 0x001fe200078e0203 */
[----:B------:R-:W-:Y:S01]  /*1d3e0*/  ISETP.LT.AND P5, PT, R24, UR5, !P0 ;  /* 0x0000000518007c0c */ /* 0x000fe2000c7a1270 */
[----:B------:R-:W3:Y:S01]  /*1d3f0*/  LDL.LU R28, [R1+0x248] ;  /* 0x00024800011c7983 */ /* 0x000ee20000300800 */
[----:B------:R-:W0:Y:S01]  /*1d400*/  LDCU UR5, c[0x0][0x39c] ;  /* 0x00007380ff0577ac */ /* 0x000e220008000800 */
[----:B-1----:R-:W-:-:S02]  /*1d410*/  IADD3 R4, P6, PT, R3, R0, RZ ;  /* 0x0000000003047210 */ /* 0x002fc40007fde0ff */
[----:B------:R-:W3:Y:S01]  /*1d420*/  LDL.LU R24, [R1+0x24c] ;  /* 0x00024c0001187983 */ /* 0x000ee20000300800 */
[----:B------:R-:W-:Y:S01]  /*1d430*/  PRMT R12, R12, 0x7773, RZ ;  /* 0x000077730c0c7816 */ /* 0x000fe200000000ff */
[----:B------:R-:W1:Y:S01]  /*1d440*/  LDC R10, c[0x0][0x3b8] ;  /* 0x0000ee00ff0a7b82 */ /* 0x000e620000000800 */
[----:B------:R-:W-:Y:S01]  /*1d450*/  LEA.HI.X.SX32 R5, R3, R2, 0x1, P6 ;  /* 0x0000000203057211 */ /* 0x000fe200030f0eff */
[----:B------:R-:W0:Y:S01]  /*1d460*/  LDCU UR6, c[0x0][0x39c] ;  /* 0x00007380ff0677ac */ /* 0x000e220008000800 */
[C---:B------:R-:W-:Y:S02]  /*1d470*/  IADD3 R6, P6, PT, R8.reuse, R0, RZ ;  /* 0x0000000008067210 */ /* 0x040fe40007fde0ff */
[----:B------:R-:W-:Y:S02]  /*1d480*/  PRMT R13, R13, 0x7773, RZ ;  /* 0x000077730d0d7816 */ /* 0x000fe400000000ff */
[----:B------:R-:W-:Y:S01]  /*1d490*/  LEA.HI.X.SX32 R7, R8, R2, 0x1, P6 ;  /* 0x0000000208077211 */ /* 0x000fe200030f0eff */
[----:B------:R-:W-:Y:S01]  /*1d4a0*/  IMAD R8, R21, 0x2, R8 ;  /* 0x0000000215087824 */ /* 0x000fe200078e0208 */
[----:B------:R0:W-:Y:S01]  /*1d4b0*/  @P3 STG.E.U8 desc[UR8][R4.64], R12 ;  /* 0x0000000c04003986 */ /* 0x0001e2000c101108 */
[----:B------:R-:W-:Y:S01]  /*1d4c0*/  PRMT R14, R14, 0x7773, RZ ;  /* 0x000077730e0e7816 */ /* 0x000fe200000000ff */
[----:B------:R-:W1:Y:S02]  /*1d4d0*/  LDC R11, c[0x0][0x3b8] ;  /* 0x0000ee00ff0b7b82 */ /* 0x000e640000000800 */
[----:B------:R2:W-:Y:S01]  /*1d4e0*/  @P2 STG.E.U8 desc[UR8][R6.64], R13 ;  /* 0x0000000d06002986 */ /* 0x0005e2000c101108 */
[----:B0-----:R-:W-:-:S04]  /*1d4f0*/  IADD3 R4, P2, PT, R8, R0, RZ ;  /* 0x0000000008047210 */ /* 0x001fc80007f5e0ff */
[----:B------:R-:W-:Y:S01]  /*1d500*/  LEA.HI.X.SX32 R5, R8, R2, 0x1, P2 ;  /* 0x0000000208057211 */ /* 0x000fe200010f0eff */
[----:B------:R-:W-:Y:S01]  /*1d510*/  IMAD R3, R20, 0x2, R8 ;  /* 0x0000000214037824 */ /* 0x000fe200078e0208 */
[----:B------:R-:W-:Y:S01]  /*1d520*/  PRMT R15, R15, 0x7773, RZ ;  /* 0x000077730f0f7816 */ /* 0x000fe200000000ff */
[----:B------:R-:W0:Y:S03]  /*1d530*/  LDC R8, c[0x0][0x3b8] ;  /* 0x0000ee00ff087b82 */ /* 0x000e260000000800 */
[----:B--2---:R-:W-:-:S04]  /*1d540*/  IADD3 R6, P6, PT, R3, R0, RZ ;  /* 0x0000000003067210 */ /* 0x004fc80007fde0ff */
[----:B------:R-:W-:Y:S01]  /*1d550*/  LEA.HI.X.SX32 R7, R3, R2, 0x1, P6 ;  /* 0x0000000203077211 */ /* 0x000fe200030f0eff */
[----:B------:R2:W-:Y:S04]  /*1d560*/  @P5 STG.E.U8 desc[UR8][R4.64], R14 ;  /* 0x0000000e04005986 */ /* 0x0005e8000c101108 */
[----:B------:R0:W-:Y:S01]  /*1d570*/  @P4 STG.E.U8 desc[UR8][R6.64], R15 ;  /* 0x0000000f06004986 */ /* 0x0001e2000c101108 */
[----:B----4-:R-:W-:Y:S01]  /*1d580*/  ISETP.LT.AND P3, PT, R27, UR7, !P0 ;  /* 0x000000071b007c0c */ /* 0x010fe2000c761270 */
[----:B------:R-:W3:Y:S02]  /*1d590*/  LDCU UR7, c[0x0][0x39c] ;  /* 0x00007380ff0777ac */ /* 0x000ee40008000800 */
[----:B------:R-:W4:Y:S01]  /*1d5a0*/  LDL.LU R27, [R1+0x250] ;  /* 0x00025000011b7983 */ /* 0x000f220000300800 */
[----:B------:R-:W-:Y:S01]  /*1d5b0*/  ISETP.LT.AND P2, PT, R29, UR5, !P0 ;  /* 0x000000051d007c0c */ /* 0x000fe2000c741270 */
[----:B--2---:R-:W-:-:S02]  /*1d5c0*/  IMAD R5, R9, 0x2, R3 ;  /* 0x0000000209057824 */ /* 0x004fc400078e0203 */
[----:B------:R-:W2:Y:S01]  /*1d5d0*/  LDL.LU R29, [R1+0x254] ;  /* 0x00025400011d7983 */ /* 0x000ea20000300800 */
[----:B------:R-:W0:Y:S01]  /*1d5e0*/  LDC R9, c[0x0][0x3b8] ;  /* 0x0000ee00ff097b82 */ /* 0x000e220000000800 */
[----:B------:R-:W-:Y:S01]  /*1d5f0*/  PRMT R16, R16, 0x7773, RZ ;  /* 0x0000777310107816 */ /* 0x000fe200000000ff */
[----:B------:R-:W0:Y:S01]  /*1d600*/  LDCU UR5, c[0x0][0x39c] ;  /* 0x00007380ff0577ac */ /* 0x000e220008000800 */
[----:B---3--:R-:W-:Y:S01]  /*1d610*/  ISETP.LT.AND P4, PT, R28, UR7, !P0 ;  /* 0x000000071c007c0c */ /* 0x008fe2000c781270 */
[----:B-1----:R-:W-:Y:S01]  /*1d620*/  IMAD R3, R10, 0x2, R5 ;  /* 0x000000020a037824 */ /* 0x002fe200078e0205 */
[----:B------:R-:W3:Y:S01]  /*1d630*/  LDL.LU R28, [R1+0x258] ;  /* 0x00025800011c7983 */ /* 0x000ee20000300800 */
[----:B------:R-:W-:Y:S01]  /*1d640*/  IADD3 R4, P6, PT, R5, R0, RZ ;  /* 0x0000000005047210 */ /* 0x000fe20007fde0ff */
[----:B------:R-:W2:Y:S01]  /*1d650*/  LDCU UR7, c[0x0][0x39c] ;  /* 0x00007380ff0777ac */ /* 0x000ea20008000800 */
[----:B------:R-:W-:Y:S01]  /*1d660*/  ISETP.LT.AND P5, PT, R25, UR6, !P0 ;  /* 0x0000000619007c0c */ /* 0x000fe2000c7a1270 */
[----:B------:R-:W3:Y:S01]  /*1d670*/  LDL.LU R12, [R1+0x70] ;  /* 0x00007000010c7983 */ /* 0x000ee20000300800 */
[----:B------:R-:W-:Y:S01]  /*1d680*/  LEA.HI.X.SX32 R5, R5, R2, 0x1, P6 ;  /* 0x0000000205057211 */ /* 0x000fe200030f0eff */
[----:B------:R-:W4:Y:S01]  /*1d690*/  LDCU UR6, c[0x0][0x39c] ;  /* 0x00007380ff0677ac */ /* 0x000f220008000800 */
[----:B------:R-:W-:Y:S01]  /*1d6a0*/  PRMT R17, R17, 0x7773, RZ ;  /* 0x0000777311117816 */ /* 0x000fe200000000ff */
[----:B------:R-:W3:Y:S01]  /*1d6b0*/  LDL.LU R23, [R1+0x74] ;  /* 0x0000740001177983 */ /* 0x000ee20000300800 */
[----:B------:R-:W-:Y:S01]  /*1d6c0*/  PRMT R18, R18, 0x7773, RZ ;  /* 0x0000777312127816 */ /* 0x000fe200000000ff */
[----:B------:R-:W1:Y:S02]  /*1d6d0*/  LDC R10, c[0x0][0x3b8] ;  /* 0x0000ee00ff0a7b82 */ /* 0x000e640000000800 */
[----:B------:R-:W3:Y:S01]  /*1d6e0*/  LDL.LU R22, [R1+0x25c] ;  /* 0x00025c0001167983 */ /* 0x000ee20000300800 */
[----:B0-----:R-:W-:-:S03]  /*1d6f0*/  IADD3 R6, P6, PT, R3, R0, RZ ;  /* 0x0000000003067210 */ /* 0x001fc60007fde0ff */
[----:B------:R0:W-:Y:S01]  /*1d700*/  @P3 STG.E.U8 desc[UR8][R4.64], R16 ;  /* 0x0000001004003986 */ /* 0x0001e2000c101108 */
[----:B------:R-:W-:Y:S01]  /*1d710*/  LEA.HI.X.SX32 R7, R3, R2, 0x1, P6 ;  /* 0x0000000203077211 */ /* 0x000fe200030f0eff */
[----:B0-----:R-:W-:-:S04]  /*1d720*/  IMAD R5, R11, 0x2, R3 ;  /* 0x000000020b057824 */ /* 0x001fc800078e0203 */
[----:B------:R0:W-:Y:S01]  /*1d730*/  @P2 STG.E.U8 desc[UR8][R6.64], R17 ;  /* 0x0000001106002986 */ /* 0x0001e2000c101108 */
[----:B------:R-:W-:Y:S01]  /*1d740*/  ISETP.LT.AND P3, PT, R24, UR5, !P0 ;  /* 0x0000000518007c0c */ /* 0x000fe2000c761270 */
[----:B------:R-:W1:Y:S01]  /*1d750*/  LDCU UR5, c[0x0][0x39c] ;  /* 0x00007380ff0577ac */ /* 0x000e620008000800 */
[----:B------:R-:W-:Y:S01]  /*1d760*/  PRMT R19, R19, 0x7773, RZ ;  /* 0x0000777313137816 */ /* 0x000fe200000000ff */
[----:B------:R-:W1:Y:S01]  /*1d770*/  LDC R11, c[0x0][0x3b8] ;  /* 0x0000ee00ff0b7b82 */ /* 0x000e620000000800 */
[----:B------:R-:W-:Y:S01]  /*1d780*/  IADD3 R4, P6, PT, R5, R0, RZ ;  /* 0x0000000005047210 */ /* 0x000fe20007fde0ff */
[----:B------:R-:W-:-:S03]  /*1d790*/  IMAD R3, R9, 0x2, R5 ;  /* 0x0000000209037824 */ /* 0x000fc600078e0205 */
[----:B------:R-:W-:-:S03]  /*1d7a0*/  LEA.HI.X.SX32 R5, R5, R2, 0x1, P6 ;  /* 0x0000000205057211 */ /* 0x000fc600030f0eff */
[----:B------:R-:W1:Y:S02]  /*1d7b0*/  LDC R9, c[0x0][0x3b8] ;  /* 0x0000ee00ff097b82 */ /* 0x000e640000000800 */
[----:B------:R-:W-:Y:S01]  /*1d7c0*/  @P5 STG.E.U8 desc[UR8][R4.64], R18 ;  /* 0x0000001204005986 */ /* 0x000fe2000c101108 */
[----:B0-----:R-:W-:-:S04]  /*1d7d0*/  IADD3 R6, P6, PT, R3, R0, RZ ;  /* 0x0000000003067210 */ /* 0x001fc80007fde0ff */
[----:B------:R-:W-:-:S05]  /*1d7e0*/  LEA.HI.X.SX32 R7, R3, R2, 0x1, P6 ;  /* 0x0000000203077211 */ /* 0x000fca00030f0eff */
[----:B------:R-:W-:Y:S01]  /*1d7f0*/  @P4 STG.E.U8 desc[UR8][R6.64], R19 ;  /* 0x0000001306004986 */ /* 0x000fe2000c101108 */
[----:B--2---:R-:W-:Y:S02]  /*1d800*/  ISETP.LT.AND P5, PT, R29, UR7, !P0 ;  /* 0x000000071d007c0c */ /* 0x004fe4000c7a1270 */
[----:B----4-:R-:W-:Y:S01]  /*1d810*/  ISETP.LT.AND P2, PT, R27, UR6, !P0 ;  /* 0x000000061b007c0c */ /* 0x010fe2000c741270 */
[----:B------:R-:W0:Y:S01]  /*1d820*/  S2R R29, SR_TID.X ;  /* 0x00000000001d7919 */ /* 0x000e220000002100 */
[----:B------:R-:W2:Y:S01]  /*1d830*/  LDCU UR6, c[0x0][0x39c] ;  /* 0x00007380ff0677ac */ /* 0x000ea20008000800 */
[----:B---3--:R-:W-:Y:S01]  /*1d840*/  STL.64 [R1+0x7f8], R22 ;  /* 0x0007f81601007387 */ /* 0x008fe20000100a00 */
[----:B0-----:R-:W-:Y:S01]  /*1d850*/  IMAD.SHL.U32 R29, R29, 0x10, RZ ;  /* 0x000000101d1d7824 */ /* 0x001fe200078e00ff */
[----:B-1----:R-:W-:Y:S01]  /*1d860*/  ISETP.LT.AND P4, PT, R28, UR5, !P0 ;  /* 0x000000051c007c0c */ /* 0x002fe2000c781270 */
[----:B------:R-:W-:Y:S01]  /*1d870*/  IMAD R3, R8, 0x2, R3 ;  /* 0x0000000208037824 */ /* 0x000fe200078e0203 */
[----:B------:R-:W3:Y:S01]  /*1d880*/  LDL.LU R26, [R1+0x78] ;  /* 0x00007800011a7983 */ /* 0x000ee20000300800 */
[----:B------:R-:W0:Y:S01]  /*1d890*/  LDC R8, c[0x0][0x3b8] ;  /* 0x0000ee00ff087b82 */ /* 0x000e220000000800 */
[----:B------:R-:W-:Y:S01]  /*1d8a0*/  LOP3.LUT R25, R29, 0x1ff0, RZ, 0xc0, !PT ;  /* 0x00001ff01d197812 */ /* 0x000fe200078ec0ff */
[----:B------:R-:W1:Y:S01]  /*1d8b0*/  LDCU UR5, c[0x0][0x39c] ;  /* 0x00007380ff0577ac */ /* 0x000e620008000800 */
[----:B------:R-:W1:Y:S01]  /*1d8c0*/  LDL.LU R24, [R1+0x260] ;  /* 0x0002600001187983 */ /* 0x000e620000300800 */
[----:B------:R-:W4:Y:S03]  /*1d8d0*/  LDCU UR7, c[0x0][0x39c] ;  /* 0x00007380ff0777ac */ /* 0x000f260008000800 */
[----:B------:R-:W2:Y:S04]  /*1d8e0*/  LDS.128 R20, [R25+UR4] ;  /* 0x0000000419147984 */ /* 0x000ea80008000c00 */
[----:B------:R-:W4:Y:S04]  /*1d8f0*/  LDL.LU R27, [R1+0x264] ;  /* 0x00026400011b7983 */ /* 0x000f280000300800 */
[----:B------:R-:W3:Y:S04]  /*1d900*/  LDL.LU R29, [R1+0x7c] ;  /* 0x00007c00011d7983 */ /* 0x000ee80000300800 */
[----:B--2---:R-:W-:Y:S01]  /*1d910*/  STL.64 [R1], R20 ;  /* 0x0000001401007387 */ /* 0x004fe20000100a00 */
[----:B------:R-:W-:-:S02]  /*1d920*/  IMAD.MOV.U32 R15, RZ, RZ, R22 ;  /* 0x000000ffff0f7224 */ /* 0x000fc400078e0016 */
[----:B------:R-:W-:Y:S01]  /*1d930*/  IMAD.MOV.U32 R13, RZ, RZ, R23 ;  /* 0x000000ffff0d7224 */ /* 0x000fe200078e0017 */
[----:B------:R2:W-:Y:S04]  /*1d940*/  STL.64 [R1+0x8], R22 ;  /* 0x0000081601007387 */ /* 0x0005e80000100a00 */
[----:B--2---:R-:W2:Y:S04]  /*1d950*/  LDL.LU.64 R22, [R1+0x7f8] ;  /* 0x0007f80001167983 */ /* 0x004ea80000300a00 */
[----:B------:R-:W3:Y:S01]  /*1d960*/  LDL.LU R28, [R1+0x268] ;  /* 0x00026800011c7983 */ /* 0x000ee20000300800 */
[----:B------:R-:W-:Y:S01]  /*1d970*/  IADD3 R4, P6, PT, R3, R0, RZ ;  /* 0x0000000003047210 */ /* 0x000fe20007fde0ff */
[----:B------:R-:W-:-:S02]  /*1d980*/  IMAD R7, R11, 0x2, R3 ;  /* 0x000000020b077824 */ /* 0x000fc400078e0203 */
[----:B------:R-:W-:Y:S01]  /*1d990*/  IMAD.MOV.U32 R17, RZ, RZ, R20 ;  /* 0x000000ffff117224 */ /* 0x000fe200078e0014 */
[----:B------:R-:W-:Y:S01]  /*1d9a0*/  LEA.HI.X.SX32 R5, R3, R2, 0x1, P6 ;  /* 0x0000000203057211 */ /* 0x000fe200030f0eff */
[----:B------:R-:W-:Y:S01]  /*1d9b0*/  IMAD.MOV.U32 R16, RZ, RZ, R21 ;  /* 0x000000ffff107224 */ /* 0x000fe200078e0015 */
[----:B------:R-:W-:Y:S01]  /*1d9c0*/  PRMT R3, R12, 0x7773, RZ ;  /* 0x000077730c037816 */ /* 0x000fe200000000ff */
[----:B------:R-:W1:Y:S04]  /*1d9d0*/  LDC R11, c[0x0][0x3b8] ;  /* 0x0000ee00ff0b7b82 */ /* 0x000e680000000800 */
[----:B------:R0:W-:Y:S01]  /*1d9e0*/  @P3 STG.E.U8 desc[UR8][R4.64], R3 ;  /* 0x0000000304003986 */ /* 0x0001e2000c101108 */
[----:B------:R-:W-:Y:S01]  /*1d9f0*/  IADD3 R6, P6, PT, R7, R0, RZ ;  /* 0x0000000007067210 */ /* 0x000fe20007fde0ff */
[----:B0-----:R-:W-:-:S03]  /*1da00*/  IMAD R3, R10, 0x2, R7 ;  /* 0x000000020a037824 */ /* 0x001fc600078e0207 */
[----:B------:R-:W-:Y:S01]  /*1da10*/  LEA.HI.X.SX32 R7, R7, R2, 0x1, P6 ;  /* 0x0000000207077211 */ /* 0x000fe200030f0eff */
[----:B------:R-:W0:Y:S01]  /*1da20*/  LDC R10, c[0x0][0x3b8] ;  /* 0x0000ee00ff0a7b82 */ /* 0x000e220000000800 */
[----:B------:R-:W-:Y:S01]  /*1da30*/  IADD3 R4, P6, PT, R3, R0, RZ ;  /* 0x0000000003047210 */ /* 0x000fe20007fde0ff */
[----:B------:R-:W-:Y:S01]  /*1da40*/  IMAD R8, R8, 0x2, R3 ;  /* 0x0000000208087824 */ /* 0x000fe200078e0203 */
[----:B--2---:R-:W-:Y:S02]  /*1da50*/  PRMT R5, R23, 0x7773, RZ ;  /* 0x0000777317057816 */ /* 0x004fe400000000ff */
[----:B------:R-:W-:Y:S01]  /*1da60*/  ISETP.LT.AND P3, PT, R22, UR6, !P0 ;  /* 0x0000000616007c0c */ /* 0x000fe2000c761270 */
[----:B------:R-:W2:Y:S01]  /*1da70*/  LDCU UR6, c[0x0][0x39c] ;  /* 0x00007380ff0677ac */ /* 0x000ea20008000800 */
[----:B------:R-:W0:Y:S04]  /*1da80*/  LDS.128 R20, [R25+UR4+0x2000] ;  /* 0x0020000419147984 */ /* 0x000e280008000c00 */
[----:B------:R3:W-:Y:S01]  /*1da90*/  @P2 STG.E.U8 desc[UR8][R6.64], R5 ;  /* 0x0000000506002986 */ /* 0x0007e2000c101108 */
[----:B-1----:R-:W-:Y:S01]  /*1daa0*/  ISETP.LT.AND P2, PT, R24, UR5, !P0 ;  /* 0x0000000518007c0c */ /* 0x002fe2000c741270 */
[----:B------:R-:W1:Y:S02]  /*1dab0*/  LDCU UR5, c[0x0][0x39c] ;  /* 0x00007380ff0577ac */ /* 0x000e640008000800 */
[----:B------:R-:W1:Y:S01]  /*1dac0*/  LDL.LU R24, [R1+0x26c] ;  /* 0x00026c0001187983 */ /* 0x000e620000300800 */
[----:B---3--:R-:W-:-:S02]  /*1dad0*/  LEA.HI.X.SX32 R5, R3, R2, 0x1, P6 ;  /* 0x0000000203057211 */ /* 0x008fc400030f0eff */
[----:B------:R-:W-:Y:S02]  /*1dae0*/  PRMT R3, R26, 0x7773, RZ ;  /* 0x000077731a037816 */ /* 0x000fe400000000ff */
[C---:B------:R-:W-:Y:S01]  /*1daf0*/  IADD3 R6, P6, PT, R8.reuse, R0, RZ ;  /* 0x0000000008067210 */ /* 0x040fe20007fde0ff */
[----:B------:R-:W3:Y:S02]  /*1db00*/  LDC R26, c[0x0][0x3b8] ;  /* 0x0000ee00ff1a7b82 */ /* 0x000ee40000000800 */
[----:B------:R2:W-:Y:S01]  /*1db10*/  @P5 STG.E.U8 desc[UR8][R4.64], R3 ;  /* 0x0000000304005986 */ /* 0x0005e2000c101108 */
[----:B----4-:R-:W-:Y:S01]  /*1db20*/  ISETP.LT.AND P5, PT, R27, UR7, !P0 ;  /* 0x000000071b007c0c */ /* 0x010fe2000c7a1270 */
[----:B------:R-:W4:Y:S02]  /*1db30*/  LDCU UR7, c[0x0][0x39c] ;  /* 0x00007380ff0777ac */ /* 0x000f240008000800 */
[----:B------:R-:W3:Y:S01]  /*1db40*/  LDL.LU R27, [R1+0x270] ;  /* 0x00027000011b7983 */ /* 0x000ee20000300800 */
[----:B------:R-:W-:-:S02]  /*1db50*/  LEA.HI.X.SX32 R7, R8, R2, 0x1, P6 ;  /* 0x0000000208077211 */ /* 0x000fc400030f0eff */
[----:B--2---:R-:W-:Y:S02]  /*1db60*/  PRMT R3, R29, 0x7773, RZ ;  /* 0x000077731d037816 */ /* 0x004fe400000000ff */
[----:B------:R-:W4:Y:S04]  /*1db70*/  LDL.LU R29, [R1+0x274] ;  /* 0x00027400011d7983 */ /* 0x000f280000300800 */
[----:B------:R2:W-:Y:S01]  /*1db80*/  @P4 STG.E.U8 desc[UR8][R6.64], R3 ;  /* 0x0000000306004986 */ /* 0x0005e2000c101108 */
[----:B------:R-:W-:Y:S01]  /*1db90*/  ISETP.LT.AND P4, PT, R28, UR6, !P0 ;  /* 0x000000061c007c0c */ /* 0x000fe2000c781270 */
[----:B------:R-:W-:Y:S01]  /*1dba0*/  IMAD R8, R9, 0x2, R8 ;  /* 0x0000000209087824 */ /* 0x000fe200078e0208 */
[----:B------:R-:W3:Y:S01]  /*1dbb0*/  LDCU UR6, c[0x0][0x39c] ;  /* 0x00007380ff0677ac */ /* 0x000ee20008000800 */
[----:B0-----:R-:W-:Y:S01]  /*1dbc0*/  STL.64 [R1+0x10], R20 ;  /* 0x0000101401007387 */ /* 0x001fe20000100a00 */
[----:B------:R-:W-:Y:S01]  /*1dbd0*/  IMAD.MOV.U32 R19, RZ, RZ, R20 ;  /* 0x000000ffff137224 */ /* 0x000fe200078e0014 */
[----:B------:R-:W0:Y:S02]  /*1dbe0*/  LDC R9, c[0x0][0x3b8] ;  /* 0x0000ee00ff097b82 */ /* 0x000e240000000800 */
[----:B------:R-:W-:Y:S04]  /*1dbf0*/  STL.64 [R1+0x18], R22 ;  /* 0x0000181601007387 */ /* 0x000fe80000100a00 */
[----:B------:R-:W4:Y:S01]  /*1dc00*/  LDL.LU R28, [R1+0x278] ;  /* 0x00027800011c7983 */ /* 0x000f220000300800 */
[----:B------:R-:W-:-:S02]  /*1dc10*/  IMAD.MOV.U32 R18, RZ, RZ, R21 ;  /* 0x000000ffff127224 */ /* 0x000fc400078e0015 */
[----:B------:R-:W-:Y:S02]  /*1dc20*/  IMAD.MOV.U32 R14, RZ, RZ, R22 ;  /* 0x000000ffff0e7224 */ /* 0x000fe400078e0016 */
[----:B------:R-:W-:Y:S02]  /*1dc30*/  IMAD.MOV.U32 R12, RZ, RZ, R23 ;  /* 0x000000ffff0c7224 */ /* 0x000fe400078e0017 */
[----:B------:R-:W0:Y:S01]  /*1dc40*/  LDS.128 R20, [R25+UR4+0x4000] ;  /* 0x0040000419147984 */ /* 0x000e220008000c00 */
[C---:B------:R-:W-:Y:S01]  /*1dc50*/  IADD3 R4, P6, PT, R8.reuse, R0, RZ ;  /* 0x0000000008047210 */ /* 0x040fe20007fde0ff */
[----:B--2---:R-:W-:Y:S01]  /*1dc60*/  IMAD R3, R11, 0x2, R8 ;  /* 0x000000020b037824 */ /* 0x004fe200078e0208 */
[----:B------:R-:W-:Y:S01]  /*1dc70*/  PRMT R7, R17, 0x7770, RZ ;  /* 0x0000777011077816 */ /* 0x000fe200000000ff */
[----:B------:R-:W2:Y:S01]  /*1dc80*/  LDC R11, c[0x0][0x3b8] ;  /* 0x0000ee00ff0b7b82 */ /* 0x000ea20000000800 */
[----:B------:R-:W-:Y:S02]  /*1dc90*/  LEA.HI.X.SX32 R5, R8, R2, 0x1, P6 ;  /* 0x0000000208057211 */ /* 0x000fe400030f0eff */
[----:B------:R-:W-:-:S03]  /*1dca0*/  IADD3 R6, P6, PT, R3, R0, RZ ;  /* 0x0000000003067210 */ /* 0x000fc60007fde0ff */
[----:B------:R0:W-:Y:S02]  /*1dcb0*/  @P3 STG.E.U8 desc[UR8][R4.64], R7 ;  /* 0x0000000704003986 */ /* 0x0001e4000c101108 */
[----:B------:R-:W1:Y:S01]  /*1dcc0*/  LDC R8, c[0x0][0x3b8] ;  /* 0x0000ee00ff087b82 */ /* 0x000e620000000800 */
[----:B0-----:R-:W-:Y:S01]  /*1dcd0*/  IMAD R5, R10, 0x2, R3 ;  /* 0x000000020a057824 */ /* 0x001fe200078e0203 */
[----:B------:R-:W-:-:S06]  /*1dce0*/  LEA.HI.X.SX32 R7, R3, R2, 0x1, P6 ;  /* 0x0000000203077211 */ /* 0x000fcc00030f0eff */
[----:B------:R-:W0:Y:S01]  /*1dcf0*/  LDC R10, c[0x0][0x3b8] ;  /* 0x0000ee00ff0a7b82 */ /* 0x000e220000000800 */
[----:B------:R-:W-:-:S05]  /*1dd00*/  PRMT R3, R16, 0x7770, RZ ;  /* 0x0000777010037816 */ /* 0x000fca00000000ff */
[----:B------:R2:W-:Y:S01]  /*1dd10*/  @P2 STG.E.U8 desc[UR8][R6.64], R3 ;  /* 0x0000000306002986 */ /* 0x0005e2000c101108 */
[----:B------:R-:W-:Y:S01]  /*1dd20*/  IADD3 R4, P6, PT, R5, R0, RZ ;  /* 0x0000000005047210 */ /* 0x000fe20007fde0ff */
[----:B--2---:R-:W-:-:S03]  /*1dd30*/  IMAD R3, R9, 0x2, R5 ;  /* 0x0000000209037824 */ /* 0x004fc600078e0205 */
[----:B------:R-:W-:Y:S01]  /*1dd40*/  LEA.HI.X.SX32 R5, R5, R2, 0x1, P6 ;  /* 0x0000000205057211 */ /* 0x000fe200030f0eff */
[----:B------:R-:W2:Y:S01]  /*1dd50*/  LDC R9, c[0x0][0x3b8] ;  /* 0x0000ee00ff097b82 */ /* 0x000ea20000000800 */
[----:B------:R-:W-:Y:S02]  /*1dd60*/  PRMT R7, R15, 0x7770, RZ ;  /* 0x000077700f077816 */ /* 0x000fe400000000ff */
[----:B------:R-:W-:-:S03]  /*1dd70*/  IADD3 R6, P6, PT, R3, R0, RZ ;  /* 0x0000000003067210 */ /* 0x000fc60007fde0ff */
[----:B------:R0:W-:Y:S02]  /*1dd80*/  @P5 STG.E.U8 desc[UR8][R4.64], R7 ;  /* 0x0000000704005986 */ /* 0x0001e4000c101108 */
[----:B0-----:R-:W-:Y:S02]  /*1dd90*/  LEA.HI.X.SX32 R7, R3, R2, 0x1, P6 ;  /* 0x0000000203077211 */ /* 0x001fe400030f0eff */
[----:B------:R-:W-:-:S05]  /*1dda0*/  PRMT R4, R13, 0x7770, RZ ;  /* 0x000077700d047816 */ /* 0x000fca00000000ff */
[----:B------:R0:W-:Y:S01]  /*1ddb0*/  @P4 STG.E.U8 desc[UR8][R6.64], R4 ;  /* 0x0000000406004986 */ /* 0x0001e2000c101108 */
[----:B-1----:R-:W-:Y:S01]  /*1ddc0*/  ISETP.LT.AND P3, PT, R24, UR5, !P0 ;  /* 0x0000000518007c0c */ /* 0x002fe2000c761270 */
[----:B------:R-:W1:Y:S01]  /*1ddd0*/  LDCU UR5, c[0x0][0x39c] ;  /* 0x00007380ff0577ac */ /* 0x000e620008000800 */
[----:B---3--:R-:W-:Y:S02]  /*1dde0*/  ISETP.LT.AND P2, PT, R27, UR6, !P0 ;  /* 0x000000061b007c0c */ /* 0x008fe4000c741270 */
[----:B----4-:R-:W-:Y:S01]  /*1ddf0*/  ISETP.LT.AND P5, PT, R29, UR7, !P0 ;  /* 0x000000071d007c0c */ /* 0x010fe2000c7a1270 */
[----:B------:R-:W3:Y:S01]  /*1de00*/  LDL.LU R27, [R1+0x27c] ;  /* 0x00027c00011b7983 */ /* 0x000ee20000300800 */
[----:B------:R-:W-:Y:S01]  /*1de10*/  IMAD R3, R8, 0x2, R3 ;  /* 0x0000000208037824 */ /* 0x000fe200078e0203 */
[----:B------:R-:W3:Y:S01]  /*1de20*/  LDCU UR6, c[0x0][0x39c] ;  /* 0x00007380ff0677ac */ /* 0x000ee20008000800 */
[----:B------:R-:W4:Y:S01]  /*1de30*/  LDC R8, c[0x0][0x3b8] ;  /* 0x0000ee00ff087b82 */ /* 0x000f220000000800 */
[----:B------:R-:W2:Y:S01]  /*1de40*/  LDL.LU R24, [R1+0x280] ;  /* 0x0002800001187983 */ /* 0x000ea20000300800 */
[----:B------:R-:W2:Y:S03]  /*1de50*/  LDCU UR7, c[0x0][0x39c] ;  /* 0x00007380ff0777ac */ /* 0x000ea60008000800 */
[----:B------:R-:W2:Y:S04]  /*1de60*/  LDL.LU R29, [R1+0x284] ;  /* 0x00028400011d7983 */ /* 0x000ea80000300800 */
[----:B------:R-:W-:Y:S01]  /*1de70*/  STL.64 [R1+0x20], R20 ;  /* 0x0000201401007387 */ /* 0x000fe20000100a00 */
[----:B-1----:R-:W-:-:S03]  /*1de80*/  ISETP.LT.AND P4, PT, R28, UR5, !P0 ;  /* 0x000000051c007c0c */ /* 0x002fc6000c781270 */
[----:B------:R1:W-:Y:S01]  /*1de90*/  STL.64 [R1+0x28], R22 ;  /* 0x0000281601007387 */ /* 0x0003e20000100a00 */
[----:B0-----:R-:W-:Y:S01]  /*1dea0*/  IADD3 R4, P6, PT, R3, R0, RZ ;  /* 0x0000000003047210 */ /* 0x001fe20007fde0ff */
[----:B------:R-:W-:Y:S01]  /*1deb0*/  IMAD R7, R11, 0x2, R3 ;  /* 0x000000020b077824 */ /* 0x000fe200078e0203 */
[----:B------:R-:W2:Y:S01]  /*1dec0*/  LDCU UR5, c[0x0][0x39c] ;  /* 0x00007380ff0577ac */ /* 0x000ea20008000800 */
[----:B------:R-:W2:Y:S01]  /*1ded0*/  LDL.LU R28, [R1+0x288] ;  /* 0x00028800011c7983 */ /* 0x000ea20000300800 */
[----:B------:R-:W-:Y:S01]  /*1dee0*/  LEA.HI.X.SX32 R5, R3, R2, 0x1, P6 ;  /* 0x0000000203057211 */ /* 0x000fe200030f0eff */
[----:B------:R-:W0:Y:S01]  /*1def0*/  LDC R11, c[0x0][0x3b8] ;  /* 0x0000ee00ff0b7b82 */ /* 0x000e220000000800 */
[----:B------:R-:W-:Y:S02]  /*1df00*/  PRMT R3, R19, 0x7770, RZ ;  /* 0x0000777013037816 */ /* 0x000fe400000000ff */
[----:B------:R-:W-:-:S03]  /*1df10*/  IADD3 R6, P6, PT, R7, R0, RZ ;  /* 0x0000000007067210 */ /* 0x000fc60007fde0ff */
[----:B------:R1:W-:Y:S01]  /*1df20*/  @P3 STG.E.U8 desc[UR8][R4.64], R3 ;  /* 0x0000000304003986 */ /* 0x0003e2000c101108 */
[----:B------:R-:W-:Y:S01]  /*1df30*/  IMAD.MOV.U32 R13, RZ, RZ, R20 ;  /* 0x000000ffff0d7224 */ /* 0x000fe200078e0014 */
[----:B------:R-:W0:Y:S01]  /*1df40*/  LDC R19, c[0x0][0x3b8] ;  /* 0x0000ee00ff137b82 */ /* 0x000e220000000800 */
[----:B------:R-:W-:Y:S02]  /*1df50*/  IMAD.MOV.U32 R15, RZ, RZ, R21 ;  /* 0x000000ffff0f7224 */ /* 0x000fe400078e0015 */
[----:B------:R-:W-:Y:S02]  /*1df60*/  IMAD.MOV.U32 R17, RZ, RZ, R22 ;  /* 0x000000ffff117224 */ /* 0x000fe400078e0016 */
[----:B------:R-:W-:-:S03]  /*1df70*/  IMAD.MOV.U32 R16, RZ, RZ, R23 ;  /* 0x000000ffff107224 */ /* 0x000fc600078e0017 */
[----:B-1----:R-:W1:Y:S01]  /*1df80*/  LDC R22, c[0x0][0x3b8] ;  /* 0x0000ee00ff167b82 */ /* 0x002e620000000800 */
[----:B------:R-:W-:Y:S01]  /*1df90*/  IMAD R3, R10, 0x2, R7 ;  /* 0x000000020a037824 */ /* 0x000fe200078e0207 */
[----:B------:R-:W-:Y:S02]  /*1dfa0*/  LEA.HI.X.SX32 R7, R7, R2, 0x1, P6 ;  /* 0x0000000207077211 */ /* 0x000fe400030f0eff */
[----:B------:R-:W-:Y:S02]  /*1dfb0*/  PRMT R5, R18, 0x7770, RZ ;  /* 0x0000777012057816 */ /* 0x000fe400000000ff */
[C---:B------:R-:W-:Y:S01]  /*1dfc0*/  IADD3 R4, P6, PT, R3.reuse, R0, RZ ;  /* 0x0000000003047210 */ /* 0x040fe20007fde0ff */
[----:B----4-:R-:W-:Y:S01]  /*1dfd0*/  IMAD R8, R8, 0x2, R3 ;  /* 0x0000000208087824 */ /* 0x010fe200078e0203 */
[----:B------:R-:W4:Y:S01]  /*1dfe0*/  LDC R18, c[0x0][0x3b8] ;  /* 0x0000ee00ff127b82 */ /* 0x000f220000000800 */
[----:B------:R0:W-:Y:S07]  /*1dff0*/  @P2 STG.E.U8 desc[UR8][R6.64], R5 ;  /* 0x0000000506002986 */ /* 0x0001ee000c101108 */
[----:B------:R-:W1:Y:S01]  /*1e000*/  LDC R20, c[0x0][0x3b8] ;  /* 0x0000ee00ff147b82 */ /* 0x000e620000000800 */
[----:B0-----:R-:W-:-:S02]  /*1e010*/  LEA.HI.X.SX32 R5, R3, R2, 0x1, P6 ;  /* 0x0000000203057211 */ /* 0x001fc400030f0eff */
[----:B------:R-:W-:-:S05]  /*1e020*/  PRMT R3, R14, 0x7770, RZ ;  /* 0x000077700e037816 */ /* 0x000fca00000000ff */
[----:B------:R-:W0:Y:S01]  /*1e030*/  LDC R21, c[0x0][0x3b8] ;  /* 0x0000ee00ff157b82 */ /* 0x000e220000000800 */
[C---:B------:R-:W-:Y:S01]  /*1e040*/  IADD3 R6, P6, PT, R8.reuse, R0, RZ ;  /* 0x0000000008067210 */ /* 0x040fe20007fde0ff */
[----:B------:R4:W-:Y:S03]  /*1e050*/  @P5 STG.E.U8 desc[UR8][R4.64], R3 ;  /* 0x0000000304005986 */ /* 0x0009e6000c101108 */
[----:B------:R-:W-:-:S03]  /*1e060*/  LEA.HI.X.SX32 R7, R8, R2, 0x1, P6 ;  /* 0x0000000208077211 */ /* 0x000fc600030f0eff */
[----:B------:R-:W0:Y:S01]  /*1e070*/  LDC R14, c[0x0][0x3b8] ;  /* 0x0000ee00ff0e7b82 */ /* 0x000e220000000800 */
[----:B----4-:R-:W-:-:S07]  /*1e080*/  PRMT R4, R12, 0x7770, RZ ;  /* 0x000077700c047816 */ /* 0x010fce00000000ff */
[----:B------:R-:W4:Y:S01]  /*1e090*/  LDC R23, c[0x0][0x3b8] ;  /* 0x0000ee00ff177b82 */ /* 0x000f220000000800 */
[----:B------:R-:W-:Y:S01]  /*1e0a0*/  @P4 STG.E.U8 desc[UR8][R6.64], R4 ;  /* 0x0000000406004986 */ /* 0x000fe2000c101108 */
[----:B---3--:R-:W-:Y:S01]  /*1e0b0*/  ISETP.LT.AND P3, PT, R27, UR6, !P0 ;  /* 0x000000061b007c0c */ /* 0x008fe2000c761270 */
[----:B------:R-:W3:Y:S02]  /*1e0c0*/  LDCU UR6, c[0x0][0x39c] ;  /* 0x00007380ff0677ac */ /* 0x000ee40008000800 */
[----:B------:R-:W4:Y:S03]  /*1e0d0*/  LDL.LU R27, [R1+0x28c] ;  /* 0x00028c00011b7983 */ /* 0x000f260000300800 */
[----:B------:R-:W1:Y:S01]  /*1e0e0*/  LDC R12, c[0x0][0x3b8] ;  /* 0x0000ee00ff0c7b82 */ /* 0x000e620000000800 */
[----:B--2---:R-:W-:Y:S01]  /*1e0f0*/  ISETP.LT.AND P2, PT, R24, UR5, !P0 ;  /* 0x0000000518007c0c */ /* 0x004fe2000c741270 */
[----:B------:R-:W-:Y:S01]  /*1e100*/  IMAD R3, R9, 0x2, R8 ;  /* 0x0000000209037824 */ /* 0x000fe200078e0208 */
[----:B------:R-:W2:Y:S01]  /*1e110*/  LDL.LU R24, [R1+0x290] ;  /* 0x0002900001187983 */ /* 0x000ea20000300800 */
[----:B------:R-:W4:Y:S01]  /*1e120*/  LDCU UR5, c[0x0][0x39c] ;  /* 0x00007380ff0577ac */ /* 0x000f220008000800 */
[----:B------:R-:W-:-:S02]  /*1e130*/  ISETP.LT.AND P5, PT, R29, UR7, !P0 ;  /* 0x000000071d007c0c */ /* 0x000fc4000c7a1270 */
[----:B------:R-:W2:Y:S04]  /*1e140*/  LDL.LU R29, [R1+0x294] ;  /* 0x00029400011d7983 */ /* 0x000ea80000300800 */
[----:B------:R-:W2:Y:S01]  /*1e150*/  LDS.128 R4, [R25+UR4+0x6000] ;  /* 0x0060000419047984 */ /* 0x000ea20008000c00 */
[----:B---3--:R-:W-:Y:S01]  /*1e160*/  ISETP.LT.AND P4, PT, R28, UR6, !P0 ;  /* 0x000000061c007c0c */ /* 0x008fe2000c781270 */
[----:B------:R-:W-:Y:S02]  /*1e170*/  IMAD R11, R11, 0x2, R3 ;  /* 0x000000020b0b7824 */ /* 0x000fe400078e0203 */
[----:B------:R-:W3:Y:S01]  /*1e180*/  LDL.LU R28, [R1+0x298] ;  /* 0x00029800011c7983 */ /* 0x000ee20000300800 */
[C---:B------:R-:W-:Y:S01]  /*1e190*/  IADD3 R8, P6, PT, R3.reuse, R0, RZ ;  /* 0x0000000003087210 */ /* 0x040fe20007fde0ff */
[----:B------:R-:W2:Y:S03]  /*1e1a0*/  LDCU UR6, c[0x0][0x39c] ;  /* 0x00007380ff0677ac */ /* 0x000ea60008000800 */
[----:B------:R-:W-:Y:S01]  /*1e1b0*/  LEA.HI.X.SX32 R9, R3, R2, 0x1, P6 ;  /* 0x0000000203097211 */ /* 0x000fe200030f0eff */
[----:B------:R-:W0:Y:S01]  /*1e1c0*/  LDCU UR7, c[0x0][0x39c] ;  /* 0x00007380ff0777ac */ /* 0x000e220008000800 */
[----:B------:R-:W-:-:S02]  /*1e1d0*/  PRMT R3, R13, 0x7770, RZ ;  /* 0x000077700d037816 */ /* 0x000fc400000000ff */
[C---:B------:R-:W-:Y:S01]  /*1e1e0*/  IADD3 R10, P6, PT, R11.reuse, R0, RZ ;  /* 0x000000000b0a7210 */ /* 0x040fe20007fde0ff */
[----:B------:R-:W2:Y:S02]  /*1e1f0*/  LDC R13, c[0x0][0x3b8] ;  /* 0x0000ee00ff0d7b82 */ /* 0x000ea40000000800 */
[----:B------:R0:W-:Y:S02]  /*1e200*/  @P3 STG.E.U8 desc[UR8][R8.64], R3 ;  /* 0x0000000308003986 */ /* 0x0001e4000c101108 */
[----:B0-----:R-:W-:Y:S01]  /*1e210*/  IMAD R3, R14, 0x2, R11 ;  /* 0x000000020e037824 */ /* 0x001fe200078e020b */
[----:B------:R-:W-:Y:S02]  /*1e220*/  LEA.HI.X.SX32 R11, R11, R2, 0x1, P6 ;  /* 0x000000020b0b7211 */ /* 0x000fe400030f0eff */
[----:B------:R-:W-:Y:S02]  /*1e230*/  PRMT R9, R15, 0x7770, RZ ;  /* 0x000077700f097816 */ /* 0x000fe400000000ff */
[C---:B------:R-:W-:Y:S01]  /*1e240*/  IADD3 R8, P6, PT, R3.reuse, R0, RZ ;  /* 0x0000000003087210 */ /* 0x040fe20007fde0ff */
[----:B-1----:R-:W-:Y:S01]  /*1e250*/  IMAD R12, R12, 0x2, R3 ;  /* 0x000000020c0c7824 */ /* 0x002fe200078e0203 */
[----:B------:R-:W0:Y:S01]  /*1e260*/  LDC R15, c[0x0][0x3b8] ;  /* 0x0000ee00ff0f7b82 */ /* 0x000e220000000800 */
[----:B------:R1:W-:Y:S02]  /*1e270*/  @P2 STG.E.U8 desc[UR8][R10.64], R9 ;  /* 0x000000090a002986 */ /* 0x0003e4000c101108 */
[----:B-1----:R-:W-:-:S02]  /*1e280*/  LEA.HI.X.SX32 R9, R3, R2, 0x1, P6 ;  /* 0x0000000203097211 */ /* 0x002fc400030f0eff */
[----:B------:R-:W-:Y:S02]  /*1e290*/  PRMT R3, R17, 0x7770, RZ ;  /* 0x0000777011037816 */ /* 0x000fe400000000ff */
[C---:B------:R-:W-:Y:S01]  /*1e2a0*/  IADD3 R10, P6, PT, R12.reuse, R0, RZ ;  /* 0x000000000c0a7210 */ /* 0x040fe20007fde0ff */
[----:B------:R-:W1:Y:S02]  /*1e2b0*/  LDC R17, c[0x0][0x3b8] ;  /* 0x0000ee00ff117b82 */ /* 0x000e640000000800 */
[----:B------:R0:W-:Y:S01]  /*1e2c0*/  @P5 STG.E.U8 desc[UR8][R8.64], R3 ;  /* 0x0000000308005986 */ /* 0x0001e2000c101108 */
[----:B------:R-:W-:Y:S02]  /*1e2d0*/  LEA.HI.X.SX32 R11, R12, R2, 0x1, P6 ;  /* 0x000000020c0b7211 */ /* 0x000fe400030f0eff */
[----:B0-----:R-:W-:Y:S02]  /*1e2e0*/  PRMT R8, R16, 0x7770, RZ ;  /* 0x0000777010087816 */ /* 0x001fe400000000ff */
[----:B----4-:R-:W-:Y:S01]  /*1e2f0*/  ISETP.LT.AND P3, PT, R27, UR5, !P0 ;  /* 0x000000051b007c0c */ /* 0x010fe2000c761270 */
[----:B------:R-:W3:Y:S01]  /*1e300*/  LDCU UR5, c[0x0][0x39c] ;  /* 0x00007380ff0577ac */ /* 0x000ee20008000800 */
[----:B------:R-:W4:Y:S01]  /*1e310*/  LDL.LU R27, [R1+0x29c] ;  /* 0x00029c00011b7983 */ /* 0x000f220000300800 */
[----:B------:R-:W0:Y:S01]  /*1e320*/  LDC R16, c[0x0][0x3b8] ;  /* 0x0000ee00ff107b82 */ /* 0x000e220000000800 */
[----:B--2---:R-:W-:Y:S01]  /*1e330*/  ISETP.LT.AND P2, PT, R24, UR6, !P0 ;  /* 0x0000000618007c0c */ /* 0x004fe2000c741270 */
[----:B------:R-:W-:Y:S01]  /*1e340*/  IMAD R3, R13, 0x2, R12 ;  /* 0x000000020d037824 */ /* 0x000fe200078e020c */
[----:B------:R-:W2:Y:S01]  /*1e350*/  LDL.LU R24, [R1+0x2a0] ;  /* 0x0002a00001187983 */ /* 0x000ea20000300800 */
[----:B------:R-:W4:Y:S01]  /*1e360*/  LDCU UR6, c[0x0][0x39c] ;  /* 0x00007380ff0677ac */ /* 0x000f220008000800 */
[----:B------:R-:W-:-:S02]  /*1e370*/  ISETP.LT.AND P5, PT, R29, UR7, !P0 ;  /* 0x000000071d007c0c */ /* 0x000fc4000c7a1270 */
[----:B------:R-:W-:Y:S01]  /*1e380*/  @P4 STG.E.U8 desc[UR8][R10.64], R8 ;  /* 0x000000080a004986 */ /* 0x000fe2000c101108 */
[----:B------:R-:W-:Y:S01]  /*1e390*/  IADD3 R14, P6, PT, R3, R0, RZ ;  /* 0x00000000030e7210 */ /* 0x000fe20007fde0ff */
[----:B------:R-:W-:Y:S01]  /*1e3a0*/  IMAD R13, R15, 0x2, R3 ;  /* 0x000000020f0d7824 */ /* 0x000fe200078e0203 */
[----:B------:R-:W0:Y:S01]  /*1e3b0*/  LDCU UR7, c[0x0][0x39c] ;  /* 0x00007380ff0777ac */ /* 0x000e220008000800 */
[----:B------:R-:W2:Y:S04]  /*1e3c0*/  LDL.LU R29, [R1+0x2a8] ;  /* 0x0002a800011d7983 */ /* 0x000ea80000300800 */
[----:B------:R-:W1:Y:S01]  /*1e3d0*/  LDS.128 R8, [R25+UR4+0x8000] ;  /* 0x0080000419087984 */ /* 0x000e620008000c00 */
[----:B---3--:R-:W-:Y:S01]  /*1e3e0*/  ISETP.LT.AND P4, PT, R28, UR5, !P0 ;  /* 0x000000051c007c0c */ /* 0x008fe2000c781270 */
[----:B------:R-:W2:Y:S02]  /*1e3f0*/  LDCU UR5, c[0x0][0x39c] ;  /* 0x00007380ff0577ac */ /* 0x000ea40008000800 */
[----:B------:R-:W3:Y:S01]  /*1e400*/  LDL.LU R28, [R1+0x2b0] ;  /* 0x0002b000011c7983 */ /* 0x000ee20000300800 */
[----:B------:R-:W-:-:S02]  /*1e410*/  LEA.HI.X.SX32 R15, R3, R2, 0x1, P6 ;  /* 0x00000002030f7211 */ /* 0x000fc400030f0eff */
[----:B------:R-:W-:Y:S02]  /*1e420*/  PRMT R3, R4, 0x7770, RZ ;  /* 0x0000777004037816 */ /* 0x000fe400000000ff */
[----:B------:R-:W-:-:S03]  /*1e430*/  IADD3 R12, P6, PT, R13, R0, RZ ;  /* 0x000000000d0c7210 */ /* 0x000fc60007fde0ff */
[----:B------:R0:W-:Y:S02]  /*1e440*/  @P3 STG.E.U8 desc[UR8][R14.64], R3 ;  /* 0x000000030e003986 */ /* 0x0001e4000c101108 */
[----:B0-----:R-:W-:Y:S01]  /*1e450*/  IMAD R3, R18, 0x2, R13 ;  /* 0x0000000212037824 */ /* 0x001fe200078e020d */
[----:B------:R-:W-:Y:S02]  /*1e460*/  LEA.HI.X.SX32 R13, R13, R2, 0x1, P6 ;  /* 0x000000020d0d7211 */ /* 0x000fe400030f0eff */
[----:B------:R-:W-:Y:S02]  /*1e470*/  PRMT R15, R5, 0x7770, RZ ;  /* 0x00007770050f7816 */ /* 0x000fe400000000ff */
[C---:B------:R-:W-:Y:S01]  /*1e480*/  IADD3 R14, P6, PT, R3.reuse, R0, RZ ;  /* 0x00000000030e7210 */ /* 0x040fe20007fde0ff */
[----:B------:R-:W-:Y:S02]  /*1e490*/  IMAD R16, R16, 0x2, R3 ;  /* 0x0000000210107824 */ /* 0x000fe400078e0203 */
[----:B------:R0:W-:Y:S02]  /*1e4a0*/  @P2 STG.E.U8 desc[UR8][R12.64], R15 ;  /* 0x0000000f0c002986 */ /* 0x0001e4000c101108 */
[----:B0-----:R-:W-:-:S02]  /*1e4b0*/  LEA.HI.X.SX32 R15, R3, R2, 0x1, P6 ;  /* 0x00000002030f7211 */ /* 0x001fc400030f0eff */
[----:B------:R-:W-:Y:S02]  /*1e4c0*/  PRMT R3, R6, 0x7770, RZ ;  /* 0x0000777006037816 */ /* 0x000fe400000000ff */
[----:B------:R-:W-:-:S03]  /*1e4d0*/  IADD3 R12, P6, PT, R16, R0, RZ ;  /* 0x00000000100c7210 */ /* 0x000fc60007fde0ff */
[----:B------:R0:W-:Y:S01]  /*1e4e0*/  @P5 STG.E.U8 desc[UR8][R14.64], R3 ;  /* 0x000000030e005986 */ /* 0x0001e2000c101108 */
[----:B------:R-:W-:Y:S02]  /*1e4f0*/  LEA.HI.X.SX32 R13, R16, R2, 0x1, P6 ;  /* 0x00000002100d7211 */ /* 0x000fe400030f0eff */
[----:B0-----:R-:W-:-:S05]  /*1e500*/  PRMT R14, R7, 0x7770, RZ ;  /* 0x00007770070e7816 */ /* 0x001fca00000000ff */
[----:B------:R-:W-:Y:S01]  /*1e510*/  @P4 STG.E.U8 desc[UR8][R12.64], R14 ;  /* 0x0000000e0c004986 */ /* 0x000fe2000c101108 */
[----:B----4-:R-:W-:Y:S01]  /*1e520*/  ISETP.LT.AND P3, PT, R27, UR6, !P0 ;  /* 0x000000061b007c0c */ /* 0x010fe2000c761270 */
[----:B------:R-:W3:Y:S02]  /*1e530*/  LDCU UR6, c[0x0][0x39c] ;  /* 0x00007380ff0677ac */ /* 0x000ee40008000800 */
[----:B------:R-:W4:Y:S01]  /*1e540*/  LDL.LU R27, [R1+0x2b4] ;  /* 0x0002b400011b7983 */ /* 0x000f220000300800 */
[----:B--2---:R-:W-:Y:S01]  /*1e550*/  ISETP.LT.AND P2, PT, R24, UR5, !P0 ;  /* 0x0000000518007c0c */ /* 0x004fe2000c741270 */
[----:B-1----:R-:W-:Y:S02]  /*1e560*/  IMAD R3, R17, 0x2, R16 ;  /* 0x0000000211037824 */ /* 0x002fe400078e0210 */
[----:B------:R-:W2:Y:S01]  /*1e570*/  LDL.LU R24, [R1+0x2e8] ;  /* 0x0002e80001187983 */ /* 0x000ea20000300800 */
[----:B------:R-:W4:Y:S03]  /*1e580*/  LDCU UR5, c[0x0][0x39c] ;  /* 0x00007380ff0577ac */ /* 0x000f260008000800 */
[----:B------:R-:W0:Y:S01]  /*1e590*/  LDS.128 R12, [R25+UR4+0xa000] ;  /* 0x00a00004190c7984 */ /* 0x000e220008000c00 */
[----:B------:R-:W-:-:S02]  /*1e5a0*/  ISETP.LT.AND P5, PT, R29, UR7, !P0 ;  /* 0x000000071d007c0c */ /* 0x000fc4000c7a1270 */
[----:B---3--:R-:W-:Y:S01]  /*1e5b0*/  ISETP.LT.AND P4, PT, R28, UR6, !P0 ;  /* 0x000000061c007c0c */ /* 0x008fe2000c781270 */
[----:B------:R-:W3:Y:S01]  /*1e5c0*/  LDL.LU R29, [R1+0x2f0] ;  /* 0x0002f000011d7983 */ /* 0x000ee20000300800 */
[----:B------:R-:W-:Y:S01]  /*1e5d0*/  IADD3 R18, P6, PT, R3, R0, RZ ;  /* 0x0000000003127210 */ /* 0x000fe20007fde0ff */
[----:B------:R-:W-:Y:S01]  /*1e5e0*/  IMAD R17, R19, 0x2, R3 ;  /* 0x0000000213117824 */ /* 0x000fe200078e0203 */
[----:B------:R-:W3:Y:S01]  /*1e5f0*/  LDCU UR7, c[0x0][0x39c] ;  /* 0x00007380ff0777ac */ /* 0x000ee20008000800 */
[----:B------:R-:W2:Y:S01]  /*1e600*/  LDL.LU R28, [R1+0x2f4] ;  /* 0x0002f400011c7983 */ /* 0x000ea20000300800 */
[----:B------:R-:W-:Y:S02]  /*1e610*/  LEA.HI.X.SX32 R19, R3, R2, 0x1, P6 ;  /* 0x0000000203137211 */ /* 0x000fe400030f0eff */
[----:B------:R-:W-:Y:S01]  /*1e620*/  PRMT R3, R8, 0x7770, RZ ;  /* 0x0000777008037816 */ /* 0x000fe200000000ff */
[----:B------:R-:W1:Y:S01]  /*1e630*/  LDCU UR6, c[0x0][0x39c] ;  /* 0x00007380ff0677ac */ /* 0x000e620008000800 */
[----:B------:R-:W-:-:S03]  /*1e640*/  IADD3 R16, P6, PT, R17, R0, RZ ;  /* 0x0000000011107210 */ /* 0x000fc60007fde0ff */
[----:B------:R1:W-:Y:S02]  /*1e650*/  @P3 STG.E.U8 desc[UR8][R18.64], R3 ;  /* 0x0000000312003986 */ /* 0x0003e4000c101108 */
[----:B-1----:R-:W-:Y:S01]  /*1e660*/  IMAD R3, R22, 0x2, R17 ;  /* 0x0000000216037824 */ /* 0x002fe200078e0211 */
[----:B------:R-:W-:Y:S02]  /*1e670*/  LEA.HI.X.SX32 R17, R17, R2, 0x1, P6 ;  /* 0x0000000211117211 */ /* 0x000fe400030f0eff */
[----:B------:R-:W-:Y:S02]  /*1e680*/  PRMT R19, R9, 0x7770, RZ ;  /* 0x0000777009137816 */ /* 0x000fe400000000ff */
[C---:B------:R-:W-:Y:S01]  /*1e690*/  IADD3 R18, P6, PT, R3.reuse, R0, RZ ;  /* 0x0000000003127210 */ /* 0x040fe20007fde0ff */
[----:B------:R-:W-:Y:S02]  /*1e6a0*/  IMAD R20, R20, 0x2, R3 ;  /* 0x0000000214147824 */ /* 0x000fe400078e0203 */
[----:B------:R1:W-:Y:S02]  /*1e6b0*/  @P2 STG.E.U8 desc[UR8][R16.64], R19 ;  /* 0x0000001310002986 */ /* 0x0003e4000c101108 */
[----:B-1----:R-:W-:-:S02]  /*1e6c0*/  LEA.HI.X.SX32 R19, R3, R2, 0x1, P6 ;  /* 0x0000000203137211 */ /* 0x002fc400030f0eff */
[----:B------:R-:W-:Y:S02]  /*1e6d0*/  PRMT R3, R10, 0x7770, RZ ;  /* 0x000077700a037816 */ /* 0x000fe400000000ff */
[----:B------:R-:W-:-:S03]  /*1e6e0*/  IADD3 R16, P6, PT, R20, R0, RZ ;  /* 0x0000000014107210 */ /* 0x000fc60007fde0ff */
[----:B------:R1:W-:Y:S01]  /*1e6f0*/  @P5 STG.E.U8 desc[UR8][R18.64], R3 ;  /* 0x0000000312005986 */ /* 0x0003e2000c101108 */
[----:B------:R-:W-:Y:S01]  /*1e700*/  LEA.HI.X.SX32 R17, R20, R2, 0x1, P6 ;  /* 0x0000000214117211 */ /* 0x000fe200030f0eff */
[----:B-1----:R-:W-:Y:S01]  /*1e710*/  IMAD R3, R21, 0x2, R20 ;  /* 0x0000000215037824 */ /* 0x002fe200078e0214 */
[----:B------:R-:W-:-:S04]  /*1e720*/  PRMT R18, R11, 0x7770, RZ ;  /* 0x000077700b127816 */ /* 0x000fc800000000ff */
[----:B------:R-:W-:Y:S01]  /*1e730*/  IADD3 R22, P6, PT, R3, R0, RZ ;  /* 0x0000000003167210 */ /* 0x000fe20007fde0ff */
[----:B------:R-:W-:-:S03]  /*1e740*/  IMAD R21, R23, 0x2, R3 ;  /* 0x0000000217157824 */ /* 0x000fc600078e0203 */
[----:B------:R-:W-:Y:S02]  /*1e750*/  LEA.HI.X.SX32 R23, R3, R2, 0x1, P6 ;  /* 0x0000000203177211 */ /* 0x000fe400030f0eff */
[----:B0-----:R-:W-:Y:S01]  /*1e760*/  PRMT R3, R12, 0x7770, RZ ;  /* 0x000077700c037816 */ /* 0x001fe200000000ff */
[----:B------:R-:W-:Y:S04]  /*1e770*/  @P4 STG.E.U8 desc[UR8][R16.64], R18 ;  /* 0x0000001210004986 */ /* 0x000fe8000c101108 */
[----:B------:R0:W1:Y:S01]  /*1e780*/  LDS.128 R16, [R25+UR4+0xc000] ;  /* 0x00c0000419107984 */ /* 0x0000620008000c00 */
[----:B----4-:R-:W-:Y:S01]  /*1e790*/  ISETP.LT.AND P3, PT, R27, UR5, !P0 ;  /* 0x000000051b007c0c */ /* 0x010fe2000c761270 */
[----:B------:R-:W2:Y:S02]  /*1e7a0*/  LDCU UR5, c[0x0][0x39c] ;  /* 0x00007380ff0577ac */ /* 0x000ea40008000800 */
[----:B------:R-:W4:Y:S01]  /*1e7b0*/  LDL.LU R27, [R1+0x300] ;  /* 0x00030000011b7983 */ /* 0x000f220000300800 */
[----:B0-----:R-:W0:Y:S09]  /*1e7c0*/  LDC R25, c[0x0][0x3b8] ;  /* 0x0000ee00ff197b82 */ /* 0x001e320000000800 */
[----:B------:R1:W-:Y:S01]  /*1e7d0*/  @P3 STG.E.U8 desc[UR8][R22.64], R3 ;  /* 0x0000000316003986 */ /* 0x0003e2000c101108 */
[----:B---3--:R-:W-:Y:S01]  /*1e7e0*/  ISETP.LT.AND P5, PT, R29, UR7, !P0 ;  /* 0x000000071d007c0c */ /* 0x008fe2000c7a1270 */
[----:B------:R-:W3:Y:S02]  /*1e7f0*/  LDCU UR7, c[0x0][0x39c] ;  /* 0x00007380ff0777ac */ /* 0x000ee40008000800 */
[----:B------:R-:W3:Y:S01]  /*1e800*/  LDL.LU R29, [R1+0x304] ;  /* 0x00030400011d7983 */ /* 0x000ee20000300800 */
[----:B--2---:R-:W-:Y:S01]  /*1e810*/  ISETP.LT.AND P4, PT, R28, UR5, !P0 ;  /* 0x000000051c007c0c */ /* 0x004fe2000c781270 */
[----:B------:R-:W2:Y:S02]  /*1e820*/  LDCU UR5, c[0x0][0x39c] ;  /* 0x00007380ff0577ac */ /* 0x000ea40008000800 */
[----:B------:R-:W2:Y:S01]  /*1e830*/  LDL.LU R28, [R1+0x310] ;  /* 0x00031000011c7983 */ /* 0x000ea20000300800 */
[----:B-1----:R-:W-:-:S03]  /*1e840*/  IMAD R3, R26, 0x2, R21 ;  /* 0x000000021a037824 */ /* 0x002fc600078e0215 */
[----:B------:R-:W3:Y:S01]  /*1e850*/  LDL.LU R26, [R1+0x30c] ;  /* 0x00030c00011a7983 */ /* 0x000ee20000300800 */
[----:B------:R-:W-:Y:S01]  /*1e860*/  ISETP.LT.AND P2, PT, R24, UR6, !P0 ;  /* 0x0000000618007c0c */ /* 0x000fe2000c741270 */
[----:B------:R-:W4:Y:S01]  /*1e870*/  LDCU UR6, c[0x0][0x39c] ;  /* 0x00007380ff0677ac */ /* 0x000f220008000800 */
[----:B------:R-:W1:Y:S01]  /*1e880*/  LDC R24, c[0x0][0x3b8] ;  /* 0x0000ee00ff187b82 */ /* 0x000e620000000800 */
[----:B------:R-:W-:Y:S02]  /*1e890*/  IADD3 R20, P6, PT, R21, R0, RZ ;  /* 0x0000000015147210 */ /* 0x000fe40007fde0ff */
[----:B------:R-:W-:Y:S02]  /*1e8a0*/  PRMT R23, R13, 0x7770, RZ ;  /* 0x000077700d177816 */ /* 0x000fe400000000ff */
[----:B------:R-:W-:Y:S02]  /*1e8b0*/  LEA.HI.X.SX32 R21, R21, R2, 0x1, P6 ;  /* 0x0000000215157211 */ /* 0x000fe400030f0eff */
[----:B------:R-:W-:-:S04]  /*1e8c0*/  IADD3 R22, P6, PT, R3, R0, RZ ;  /* 0x0000000003167210 */ /* 0x000fc80007fde0ff */
[----:B------:R0:W-:Y:S02]  /*1e8d0*/  @P2 STG.E.U8 desc[UR8][R20.64], R23 ;  /* 0x0000001714002986 */ /* 0x0001e4000c101108 */
[----:B0-----:R-:W-:Y:S01]  /*1e8e0*/  LEA.HI.X.SX32 R23, R3, R2, 0x1, P6 ;  /* 0x0000000203177211 */ /* 0x001fe200030f0eff */
[----:B-1----:R-:W-:Y:S01]  /*1e8f0*/  IMAD R24, R24, 0x2, R3 ;  /* 0x0000000218187824 */ /* 0x002fe200078e0203 */
[----:B------:R-:W-:-:S04]  /*1e900*/  PRMT R3, R14, 0x7770, RZ ;  /* 0x000077700e037816 */ /* 0x000fc800000000ff */
[C---:B------:R-:W-:Y:S01]  /*1e910*/  IADD3 R20, P6, PT, R24.reuse, R0, RZ ;  /* 0x0000000018147210 */ /* 0x040fe20007fde0ff */
[----:B------:R0:W-:Y:S03]  /*1e920*/  @P5 STG.E.U8 desc[UR8][R22.64], R3 ;  /* 0x0000000316005986 */ /* 0x0001e6000c101108 */
[----:B------:R-:W-:Y:S01]  /*1e930*/  LEA.HI.X.SX32 R21, R24, R2, 0x1, P6 ;  /* 0x0000000218157211 */ /* 0x000fe200030f0eff */
[----:B0-----:R-:W-:Y:S01]  /*1e940*/  IMAD R3, R25, 0x2, R24 ;  /* 0x0000000219037824 */ /* 0x001fe200078e0218 */
[----:B------:R-:W-:-:S05]  /*1e950*/  PRMT R22, R15, 0x7770, RZ ;  /* 0x000077700f167816 */ /* 0x000fca00000000ff */
[----:B------:R-:W-:Y:S01]  /*1e960*/  @P4 STG.E.U8 desc[UR8][R20.64], R22 ;  /* 0x0000001614004986 */ /* 0x000fe2000c101108 */
[----:B----4-:R-:W-:Y:S01]  /*1e970*/  ISETP.LT.AND P3, PT, R27, UR6, !P0 ;  /* 0x000000061b007c0c */ /* 0x010fe2000c761270 */
[----:B------:R-:W0:Y:S01]  /*1e980*/  LDCU UR6, c[0x0][0x39c] ;  /* 0x00007380ff0677ac */ /* 0x000e220008000800 */
[----:B------:R-:W1:Y:S01]  /*1e990*/  LDC R27, c[0x0][0x3b8] ;  /* 0x0000ee00ff1b7b82 */ /* 0x000e620000000800 */
[----:B---3--:R-:W-:Y:S01]  /*1e9a0*/  ISETP.LT.AND P5, PT, R26, UR7, !P0 ;  /* 0x000000071a007c0c */ /* 0x008fe2000c7a1270 */
[----:B-1----:R-:W-:Y:S01]  /*1e9b0*/  IMAD R25, R27, 0x2, R3 ;  /* 0x000000021b197824 */ /* 0x002fe200078e0203 */
[C---:B------:R-:W-:Y:S01]  /*1e9c0*/  IADD3 R26, P6, PT, R3.reuse, R0, RZ ;  /* 0x00000000031a7210 */ /* 0x040fe20007fde0ff */
[----:B------:R-:W1:Y:S03]  /*1e9d0*/  LDCU UR7, c[0x0][0x39c] ;  /* 0x00007380ff0777ac */ /* 0x000e660008000800 */
[----:B------:R-:W-:-:S02]  /*1e9e0*/  LEA.HI.X.SX32 R27, R3, R2, 0x1, P6 ;  /* 0x00000002031b7211 */ /* 0x000fc400030f0eff */
[----:B------:R-:W-:-:S05]  /*1e9f0*/  PRMT R3, R16, 0x7770, RZ ;  /* 0x0000777010037816 */ /* 0x000fca00000000ff */
[----:B------:R3:W-:Y:S02]  /*1ea00*/  @P3 STG.E.U8 desc[UR8][R26.64], R3 ;  /* 0x000000031a003986 */ /* 0x0007e4000c101108 */
[----:B---3--:R-:W3:Y:S01]  /*1ea10*/  LDC R27, c[0x0][0x3b8] ;  /* 0x0000ee00ff1b7b82 */ /* 0x008ee20000000800 */
[----:B--2---:R-:W-:Y:S01]  /*1ea20*/  ISETP.LT.AND P2, PT, R29, UR5, !P0 ;  /* 0x000000051d007c0c */ /* 0x004fe2000c741270 */
[----:B------:R-:W2:Y:S01]  /*1ea30*/  LDL.LU R26, [R1+0x314] ;  /* 0x00031400011a7983 */ /* 0x000ea20000300800 */
[----:B------:R-:W-:Y:S01]  /*1ea40*/  IADD3 R24, P6, PT, R25, R0, RZ ;  /* 0x0000000019187210 */ /* 0x000fe20007fde0ff */
[----:B------:R-:W2:Y:S01]  /*1ea50*/  LDCU UR5, c[0x0][0x39c] ;  /* 0x00007380ff0577ac */ /* 0x000ea20008000800 */
[----:B---3--:R-:W-:Y:S02]  /*1ea60*/  IMAD R3, R27, 0x2, R25 ;  /* 0x000000021b037824 */ /* 0x008fe400078e0219 */
[----:B------:R-:W-:Y:S02]  /*1ea70*/  LEA.HI.X.SX32 R25, R25, R2, 0x1, P6 ;  /* 0x0000000219197211 */ /* 0x000fe400030f0eff */
[----:B------:R-:W-:-:S05]  /*1ea80*/  PRMT R27, R17, 0x7770, RZ ;  /* 0x00007770111b7816 */ /* 0x000fca00000000ff */
[----:B------:R3:W-:Y:S04]  /*1ea90*/  @P2 STG.E.U8 desc[UR8][R24.64], R27 ;  /* 0x0000001b18002986 */ /* 0x0007e8000c101108 */
[----:B---3--:R-:W3:Y:S01]  /*1eaa0*/  LDL.LU R24, [R1+0x318] ;  /* 0x0003180001187983 */ /* 0x008ee20000300800 */
[----:B------:R-:W4:Y:S01]  /*1eab0*/  S2R R29, SR_TID.X ;  /* 0x00000000001d7919 */ /* 0x000f220000002100 */
[----:B0-----:R-:W-:Y:S01]  /*1eac0*/  ISETP.LT.AND P4, PT, R28, UR6, !P0 ;  /* 0x000000061c007c0c */ /* 0x001fe2000c781270 */
[----:B------:R-:W0:Y:S01]  /*1ead0*/  LDCU UR6, c[0x0][0x39c] ;  /* 0x00007380ff0677ac */ /* 0x000e220008000800 */
[----:B------:R-:W0:Y:S01]  /*1eae0*/  LDC R28, c[0x0][0x3b8] ;  /* 0x0000ee00ff1c7b82 */ /* 0x000e220000000800 */
[----:B----4-:R-:W-:-:S05]  /*1eaf0*/  IMAD.SHL.U32 R29, R29, 0x10, RZ ;  /* 0x000000101d1d7824 */ /* 0x010fca00078e00ff */
[----:B------:R-:W-:Y:S02]  /*1eb00*/  LOP3.LUT R23, R29, 0x1ff0, RZ, 0xc0, !PT ;  /* 0x00001ff01d177812 */ /* 0x000fe400078ec0ff */
[----:B------:R-:W4:Y:S04]  /*1eb10*/  LDC R29, c[0x0][0x3b8] ;  /* 0x0000ee00ff1d7b82 */ /* 0x000f280000000800 */
[----:B------:R-:W0:Y:S01]  /*1eb20*/  LDS.128 R20, [R23+UR4+0xe000] ;  /* 0x00e0000417147984 */ /* 0x000e220008000c00 */
[----:B------:R-:W3:Y:S01]  /*1eb30*/  LDCU UR4, c[0x0][0x39c] ;  /* 0x00007380ff0477ac */ /* 0x000ee20008000800 */
[----:B----4-:R-:W-:Y:S02]  /*1eb40*/  IMAD R25, R29, 0x2, R3 ;  /* 0x000000021d197824 */ /* 0x010fe400078e0203 */
[----:B------:R-:W4:Y:S01]  /*1eb50*/  LDL.LU R29, [R1+0x31c] ;  /* 0x00031c00011d7983 */ /* 0x000f220000300800 */
[----:B--2---:R-:W-:Y:S01]  /*1eb60*/  ISETP.LT.AND P3, PT, R26, UR5, !P0 ;  /* 0x000000051a007c0c */ /* 0x004fe2000c761270 */
[----:B------:R-:W2:Y:S01]  /*1eb70*/  LDCU UR5, c[0x0][0x39c] ;  /* 0x00007380ff0577ac */ /* 0x000ea20008000800 */
[----:B------:R-:W-:-:S04]  /*1eb80*/  IADD3 R26, P6, PT, R3, R0, RZ ;  /* 0x00000000031a7210 */ /* 0x000fc80007fde0ff */
[----:B------:R-:W-:Y:S02]  /*1eb90*/  LEA.HI.X.SX32 R27, R3, R2, 0x1, P6 ;  /* 0x00000002031b7211 */ /* 0x000fe400030f0eff */
[----:B------:R-:W-:-:S05]  /*1eba0*/  PRMT R3, R18, 0x7770, RZ ;  /* 0x0000777012037816 */ /* 0x000fca00000000ff */
[----:B------:R0:W-:Y:S02]  /*1ebb0*/  @P5 STG.E.U8 desc[UR8][R26.64], R3 ;  /* 0x000000031a005986 */ /* 0x0001e4000c101108 */
[----:B0-----:R-:W-:Y:S01]  /*1ebc0*/  IMAD R3, R28, 0x2, R25 ;  /* 0x000000021c037824 */ /* 0x001fe200078e0219 */
[----:B------:R-:W-:Y:S01]  /*1ebd0*/  PRMT R27, R19, 0x7770, RZ ;  /* 0x00007770131b7816 */ /* 0x000fe200000000ff */
[----:B------:R-:W0:Y:S01]  /*1ebe0*/  LDC R28, c[0x0][0x3b8] ;  /* 0x0000ee00ff1c7b82 */ /* 0x000e220000000800 */
[----:B---3--:R-:W-:Y:S01]  /*1ebf0*/  ISETP.LT.AND P2, PT, R24, UR4, !P0 ;  /* 0x0000000418007c0c */ /* 0x008fe2000c741270 */
[----:B------:R-:W3:Y:S01]  /*1ec00*/  LDCU UR4, c[0x0][0x39c] ;  /* 0x00007380ff0477ac */ /* 0x000ee20008000800 */
[----:B------:R-:W-:-:S04]  /*1ec10*/  IADD3 R24, P6, PT, R25, R0, RZ ;  /* 0x0000000019187210 */ /* 0x000fc80007fde0ff */
[----:B------:R-:W-:-:S05]  /*1ec20*/  LEA.HI.X.SX32 R25, R25, R2, 0x1, P6 ;  /* 0x0000000219197211 */ /* 0x000fca00030f0eff */
[----:B------:R0:W-:Y:S04]  /*1ec30*/  @P4 STG.E.U8 desc[UR8][R24.64], R27 ;  /* 0x0000001b18004986 */ /* 0x0001e8000c101108 */
[----:B0-----:R-:W2:Y:S01]  /*1ec40*/  LDL.LU R25, [R1+0x320] ;  /* 0x0003200001197983 */ /* 0x001ea20000300800 */
[----:B------:R-:W-:-:S04]  /*1ec50*/  IADD3 R26, P6, PT, R3, R0, RZ ;  /* 0x00000000031a7210 */ /* 0x000fc80007fde0ff */
[----:B------:R-:W-:Y:S02]  /*1ec60*/  LEA.HI.X.SX32 R27, R3, R2, 0x1, P6 ;  /* 0x00000002031b7211 */ /* 0x000fe400030f0eff */
[----:B--2---:R-:W-:Y:S01]  /*1ec70*/  ISETP.LT.AND P4, PT, R25, UR5, !P0 ;  /* 0x0000000519007c0c */ /* 0x004fe2000c781270 */
[----:B------:R-:W-:Y:S01]  /*1ec80*/  IMAD R25, R28, 0x2, R3 ;  /* 0x000000021c197824 */ /* 0x000fe200078e0203 */
[----:B------:R-:W-:Y:S01]  /*1ec90*/  PRMT R3, R20, 0x7770, RZ ;  /* 0x0000777014037816 */ /* 0x000fe200000000ff */
[----:B------:R-:W0:Y:S01]  /*1eca0*/  LDC R28, c[0x0][0x3b8] ;  /* 0x0000ee00ff1c7b82 */ /* 0x000e220000000800 */
[----:B----4-:R-:W-:Y:S01]  /*1ecb0*/  ISETP.LT.AND P5, PT, R29, UR6, !P0 ;  /* 0x000000061d007c0c */ /* 0x010fe2000c7a1270 */
[----:B------:R-:W2:Y:S02]  /*1ecc0*/  LDCU UR5, c[0x0][0x39c] ;  /* 0x00007380ff0577ac */ /* 0x000ea40008000800 */
[----:B------:R4:W-:Y:S01]  /*1ecd0*/  @P3 STG.E.U8 desc[UR8][R26.64], R3 ;  /* 0x000000031a003986 */ /* 0x0009e2000c101108 */
[----:B------:R-:W-:Y:S01]  /*1ece0*/  IADD3 R24, P6, PT, R25, R0, RZ ;  /* 0x0000000019187210 */ /* 0x000fe20007fde0ff */
[----:B------:R-:W0:Y:S02]  /*1ecf0*/  LDCU UR6, c[0x0][0x39c] ;  /* 0x00007380ff0677ac */ /* 0x000e240008000800 */
[----:B------:R-:W0:Y:S01]  /*1ed00*/  LDC R29, c[0x0][0x3b8] ;  /* 0x0000ee00ff1d7b82 */ /* 0x000e220000000800 */
[----:B----4-:R-:W3:Y:S07]  /*1ed10*/  LDL.LU R26, [R1+0x324] ;  /* 0x00032400011a7983 */ /* 0x010eee0000300800 */
[----:B------:R-:W4:Y:S02]  /*1ed20*/  LDC R27, c[0x0][0x3b8] ;  /* 0x0000ee00ff1b7b82 */ /* 0x000f240000000800 */
[----:B----4-:R-:W-:Y:S01]  /*1ed30*/  IMAD R3, R27, 0x2, R25 ;  /* 0x000000021b037824 */ /* 0x010fe200078e0219 */
[----:B------:R-:W-:-:S02]  /*1ed40*/  LEA.HI.X.SX32 R25, R25, R2, 0x1, P6 ;  /* 0x0000000219197211 */ /* 0x000fc400030f0eff */
[----:B------:R-:W-:-:S05]  /*1ed50*/  PRMT R27, R21, 0x7770, RZ ;  /* 0x00007770151b7816 */ /* 0x000fca00000000ff */
[----:B------:R4:W-:Y:S04]  /*1ed60*/  @P2 STG.E.U8 desc[UR8][R24.64], R27 ;  /* 0x0000001b18002986 */ /* 0x0009e8000c101108 */
[----:B----4-:R-:W2:Y:S01]  /*1ed70*/  LDL.LU R24, [R1+0x330] ;  /* 0x0003300001187983 */ /* 0x010ea20000300800 */
[----:B0-----:R-:W-:-:S03]  /*1ed80*/  IMAD R25, R29, 0x2, R3 ;  /* 0x000000021d197824 */ /* 0x001fc600078e0203 */
[----:B------:R-:W4:Y:S01]  /*1ed90*/  LDL.LU R29, [R1+0x334] ;  /* 0x00033400011d7983 */ /* 0x000f220000300800 */
[----:B---3--:R-:W-:Y:S01]  /*1eda0*/  ISETP.LT.AND P3, PT, R26, UR4, !P0 ;  /* 0x000000041a007c0c */ /* 0x008fe2000c761270 */
[----:B------:R-:W0:Y:S01]  /*1edb0*/  LDCU UR4, c[0x0][0x39c] ;  /* 0x00007380ff0477ac */ /* 0x000e220008000800 */
[----:B------:R-:W-:-:S04]  /*1edc0*/  IADD3 R26, P6, PT, R3, R0, RZ ;  /* 0x00000000031a7210 */ /* 0x000fc80007fde0ff */
[----:B------:R-:W-:Y:S02]  /*1edd0*/  LEA.HI.X.SX32 R27, R3, R2, 0x1, P6 ;  /* 0x00000002031b7211 */ /* 0x000fe400030f0eff */
[----:B------:R-:W-:-:S05]  /*1ede0*/  PRMT R3, R22, 0x7770, RZ ;  /* 0x0000777016037816 */ /* 0x000fca00000000ff */
[----:B------:R3:W-:Y:S02]  /*1edf0*/  @P5 STG.E.U8 desc[UR8][R26.64], R3 ;  /* 0x000000031a005986 */ /* 0x0007e4000c101108 */
[----:B---3--:R-:W-:Y:S02]  /*1ee00*/  IMAD R3, R28, 0x2, R25 ;  /* 0x000000021c037824 */ /* 0x008fe400078e0219 */
[----:B------:R-:W3:Y:S01]  /*1ee10*/  LDL R28, [R1] ;  /* 0x00000000011c7983 */ /* 0x000ee20000100800 */
[----:B------:R-:W-:Y:S02]  /*1ee20*/  PRMT R27, R23, 0x7770, RZ ;  /* 0x00007770171b7816 */ /* 0x000fe400000000ff */
[----:B--2---:R-:W-:Y:S01]  /*1ee30*/  ISETP.LT.AND P2, PT, R24, UR5, !P0 ;  /* 0x0000000518007c0c */ /* 0x004fe2000c741270 */
[----:B------:R-:W2:Y:S01]  /*1ee40*/  LDCU UR5, c[0x0][0x39c] ;  /* 0x00007380ff0577ac */ /* 0x000ea20008000800 */
[----:B------:R-:W-:-:S04]  /*1ee50*/  IADD3 R24, P6, PT, R25, R0, RZ ;  /* 0x0000000019187210 */ /* 0x000fc80007fde0ff */
[----:B------:R-:W-:-:S05]  /*1ee60*/  LEA.HI.X.SX32 R25, R25, R2, 0x1, P6 ;  /* 0x0000000219197211 */ /* 0x000fca00030f0eff */
[----:B------:R0:W-:Y:S02]  /*1ee70*/  @P4 STG.E.U8 desc[UR8][R24.64], R27 ;  /* 0x0000001b18004986 */ /* 0x0001e4000c101108 */
[----:B0-----:R-:W0:Y:S01]  /*1ee80*/  LDC R25, c[0x0][0x3b8] ;  /* 0x0000ee00ff197b82 */ /* 0x001e220000000800 */
[C---:B------:R-:W-:Y:S01]  /*1ee90*/  IADD3 R26, P6, PT, R3.reuse, R0, RZ ;  /* 0x00000000031a7210 */ /* 0x040fe20007fde0ff */
[----:B------:R-:W2:Y:S03]  /*1eea0*/  LDL.LU R24, [R1+0x338] ;  /* 0x0003380001187983 */ /* 0x000ea60000300800 */
[----:B------:R-:W-:Y:S01]  /*1eeb0*/  LEA.HI.X.SX32 R27, R3, R2, 0x1, P6 ;  /* 0x00000002031b7211 */ /* 0x000fe200030f0eff */
[----:B0-----:R-:W-:Y:S01]  /*1eec0*/  IMAD R25, R25, 0x2, R3 ;  /* 0x0000000219197824 */ /* 0x001fe200078e0203 */
[----:B---3--:R-:W-:Y:S02]  /*1eed0*/  PRMT R3, R28, 0x7771, RZ ;  /* 0x000077711c037816 */ /* 0x008fe400000000ff */
[----:B----4-:R-:W-:Y:S01]  /*1eee0*/  ISETP.LT.AND P5, PT, R29, UR6, !P0 ;  /* 0x000000061d007c0c */ /* 0x010fe2000c7a1270 */
[----:B------:R-:W0:Y:S01]  /*1eef0*/  LDC R28, c[0x0][0x3b8] ;  /* 0x0000ee00ff1c7b82 */ /* 0x000e220000000800 */
[----:B------:R-:W3:Y:S01]  /*1ef00*/  LDCU UR6, c[0x0][0x39c] ;  /* 0x00007380ff0677ac */ /* 0x000ee20008000800 */
[----:B------:R4:W-:Y:S06]  /*1ef10*/  @P3 STG.E.U8 desc[UR8][R26.64], R3 ;  /* 0x000000031a003986 */ /* 0x0009ec000c101108 */
[----:B------:R-:W0:Y:S01]  /*1ef20*/  LDC R29, c[0x0][0x3b8] ;  /* 0x0000ee00ff1d7b82 */ /* 0x000e220000000800 */
[----:B----4-:R-:W4:Y:S07]  /*1ef30*/  LDL R27, [R1+0x4] ;  /* 0x00000400011b7983 */ /* 0x010f2e0000100800 */
[----:B------:R-:W0:Y:S01]  /*1ef40*/  LDC R3, c[0x0][0x3b8] ;  /* 0x0000ee00ff037b82 */ /* 0x000e220000000800 */
[----:B------:R-:W3:Y:S01]  /*1ef50*/  LDL.LU R26, [R1+0x33c] ;  /* 0x00033c00011a7983 */ /* 0x000ee20000300800 */
[----:B--2---:R-:W-:Y:S01]  /*1ef60*/  ISETP.LT.AND P4, PT, R24, UR4, !P0 ;  /* 0x0000000418007c0c */ /* 0x004fe2000c781270 */
[----:B0-----:R-:W-:Y:S01]  /*1ef70*/  IMAD R3, R3, 0x2, R25 ;  /* 0x0000000203037824 */ /* 0x001fe200078e0219 */
[C---:B------:R-:W-:Y:S01]  /*1ef80*/  IADD3 R24, P6, PT, R25.reuse, R0, RZ ;  /* 0x0000000019187210 */ /* 0x040fe20007fde0ff */
[----:B------:R-:W0:Y:S03]  /*1ef90*/  LDCU UR4, c[0x0][0x39c] ;  /* 0x00007380ff0477ac */ /* 0x000e260008000800 */
[----:B------:R-:W-:-:S02]  /*1efa0*/  LEA.HI.X.SX32 R25, R25, R2, 0x1, P6 ;  /* 0x0000000219197211 */ /* 0x000fc400030f0eff */
[----:B----4-:R-:W-:Y:S02]  /*1efb0*/  PRMT R27, R27, 0x7771, RZ ;  /* 0x000077711b1b7816 */ /* 0x010fe400000000ff */
[----:B---3--:R-:W-:-:S03]  /*1efc0*/  ISETP.LT.AND P3, PT, R26, UR5, !P0 ;  /* 0x000000051a007c0c */ /* 0x008fc6000c761270 */
[----:B------:R2:W-:Y:S01]  /*1efd0*/  @P2 STG.E.U8 desc[UR8][R24.64], R27 ;  /* 0x0000001b18002986 */ /* 0x0005e2000c101108 */
[----:B------:R-:W-:Y:S01]  /*1efe0*/  IADD3 R26, P6, PT, R3, R0, RZ ;  /* 0x00000000031a7210 */ /* 0x000fe20007fde0ff */
[----:B------:R-:W3:Y:S02]  /*1eff0*/  LDCU UR5, c[0x0][0x39c] ;  /* 0x00007380ff0577ac */ /* 0x000ee40008000800 */
[----:B--2---:R-:W0:Y:S01]  /*1f000*/  LDL.LU R24, [R1+0x344] ;  /* 0x0003440001187983 */ /* 0x004e220000300800 */
[----:B------:R-:W-:Y:S01]  /*1f010*/  IMAD R25, R29, 0x2, R3 ;  /* 0x000000021d197824 */ /* 0x000fe200078e0203 */
[----:B------:R-:W-:Y:S02]  /*1f020*/  LEA.HI.X.SX32 R27, R3, R2, 0x1, P6 ;  /* 0x00000002031b7211 */ /* 0x000fe400030f0eff */
[----:B------:R-:W2:Y:S04]  /*1f030*/  LDL R3, [R1+0x8] ;  /* 0x0000080001037983 */ /* 0x000ea80000100800 */
[----:B------:R-:W4:Y:S01]  /*1f040*/  LDL R29, [R1+0xc] ;  /* 0x00000c00011d7983 */ /* 0x000f220000100800 */
[----:B--2---:R-:W-:-:S05]  /*1f050*/  PRMT R3, R3, 0x7771, RZ ;  /* 0x0000777103037816 */ /* 0x004fca00000000ff */
[----:B------:R2:W-:Y:S04]  /*1f060*/  @P5 STG.E.U8 desc[UR8][R26.64], R3 ;  /* 0x000000031a005986 */ /* 0x0005e8000c101108 */
[----:B--2---:R-:W2:Y:S01]  /*1f070*/  LDL.LU R27, [R1+0x34c] ;  /* 0x00034c00011b7983 */ /* 0x004ea20000300800 */
[----:B------:R-:W-:-:S03]  /*1f080*/  IMAD R3, R28, 0x2, R25 ;  /* 0x000000021c037824 */ /* 0x000fc600078e0219 */
[----:B------:R-:W3:Y:S01]  /*1f090*/  LDL R28, [R1+0x10] ;  /* 0x00001000011c7983 */ /* 0x000ee20000100800 */
[----:B0-----:R-:W-:Y:S01]  /*1f0a0*/  ISETP.LT.AND P2, PT, R24, UR4, !P0 ;  /* 0x0000000418007c0c */ /* 0x001fe2000c741270 */
[----:B------:R-:W0:Y:S01]  /*1f0b0*/  LDCU UR4, c[0x0][0x39c] ;  /* 0x00007380ff0477ac */ /* 0x000e220008000800 */
[----:B------:R-:W-:-:S04]  /*1f0c0*/  IADD3 R24, P6, PT, R25, R0, RZ ;  /* 0x0000000019187210 */ /* 0x000fc80007fde0ff */
[----:B------:R-:W-:Y:S02]  /*1f0d0*/  LEA.HI.X.SX32 R25, R25, R2, 0x1, P6 ;  /* 0x0000000219197211 */ /* 0x000fe400030f0eff */
[----:B------:R-:W-:Y:S02]  /*1f0e0*/  IADD3 R26, P6, PT, R3, R0, RZ ;  /* 0x00000000031a7210 */ /* 0x000fe40007fde0ff */
[----:B--2---:R-:W-:Y:S01]  /*1f0f0*/  ISETP.LT.AND P5, PT, R27, UR6, !P0 ;  /* 0x000000061b007c0c */ /* 0x004fe2000c7a1270 */
[----:B------:R-:W2:Y:S01]  /*1f100*/  LDCU UR6, c[0x0][0x39c] ;  /* 0x00007380ff0677ac */ /* 0x000ea20008000800 */
[----:B----4-:R-:W-:Y:S02]  /*1f110*/  PRMT R27, R29, 0x7771, RZ ;  /* 0x000077711d1b7816 */ /* 0x010fe400000000ff */
[----:B------:R-:W4:Y:S03]  /*1f120*/  LDC R29, c[0x0][0x3b8] ;  /* 0x0000ee00ff1d7b82 */ /* 0x000f260000000800 */
[----:B------:R0:W-:Y:S05]  /*1f130*/  @P4 STG.E.U8 desc[UR8][R24.64], R27 ;  /* 0x0000001b18004986 */ /* 0x0001ea000c101108 */
[----:B0-----:R-:W0:Y:S01]  /*1f140*/  LDC R25, c[0x0][0x3b8] ;  /* 0x0000ee00ff197b82 */ /* 0x001e220000000800 */
[----:B------:R-:W-:Y:S01]  /*1f150*/  LEA.HI.X.SX32 R27, R3, R2, 0x1, P6 ;  /* 0x00000002031b7211 */ /* 0x000fe200030f0eff */
[----:B------:R-:W2:Y:S01]  /*1f160*/  LDL.LU R24, [R1+0x350] ;  /* 0x0003500001187983 */ /* 0x000ea20000300800 */
[----:B0-----:R-:W-:Y:S01]  /*1f170*/  IMAD R25, R25, 0x2, R3 ;  /* 0x0000000219197824 */ /* 0x001fe200078e0203 */
[----:B---3--:R-:W-:-:S04]  /*1f180*/  PRMT R3, R28, 0x7771, RZ ;  /* 0x000077711c037816 */ /* 0x008fc800000000ff */
[----:B------:R-:W0:Y:S01]  /*1f190*/  LDC R28, c[0x0][0x3b8] ;  /* 0x0000ee00ff1c7b82 */ /* 0x000e220000000800 */
[----:B------:R3:W-:Y:S04]  /*1f1a0*/  @P3 STG.E.U8 desc[UR8][R26.64], R3 ;  /* 0x000000031a003986 */ /* 0x0007e8000c101108 */
[----:B---3--:R-:W3:Y:S03]  /*1f1b0*/  LDL R27, [R1+0x14] ;  /* 0x00001400011b7983 */ /* 0x008ee60000100800 */
[----:B------:R-:W0:Y:S01]  /*1f1c0*/  LDC R3, c[0x0][0x3b8] ;  /* 0x0000ee00ff037b82 */ /* 0x000e220000000800 */
[----:B------:R-:W4:Y:S01]  /*1f1d0*/  LDL.LU R26, [R1+0x354] ;  /* 0x00035400011a7983 */ /* 0x000f220000300800 */
[----:B0-----:R-:W-:Y:S01]  /*1f1e0*/  IMAD R3, R3, 0x2, R25 ;  /* 0x0000000203037824 */ /* 0x001fe200078e0219 */
[----:B--2---:R-:W-:Y:S01]  /*1f1f0*/  ISETP.LT.AND P4, PT, R24, UR5, !P0 ;  /* 0x0000000518007c0c */ /* 0x004fe2000c781270 */
[----:B------:R-:W0:Y:S01]  /*1f200*/  LDCU UR5, c[0x0][0x39c] ;  /* 0x00007380ff0577ac */ /* 0x000e220008000800 */
[----:B------:R-:W-:-:S04]  /*1f210*/  IADD3 R24, P6, PT, R25, R0, RZ ;  /* 0x0000000019187210 */ /* 0x000fc80007fde0ff */
[----:B------:R-:W-:Y:S02]  /*1f220*/  LEA.HI.X.SX32 R25, R25, R2, 0x1, P6 ;  /* 0x0000000219197211 */ /* 0x000fe400030f0eff */
[----:B---3--:R-:W-:Y:S02]  /*1f230*/  PRMT R27, R27, 0x7771, RZ ;  /* 0x000077711b1b7816 */ /* 0x008fe400000000ff */
[----:B----4-:R-:W-:-:S03]  /*1f240*/  ISETP.LT.AND P3, PT, R26, UR4, !P0 ;  /* 0x000000041a007c0c */ /* 0x010fc6000c761270 */
        /* <DEDUP_REMOVED lines=51> */
[----:B0-----:R-:W-:Y:S01]  /*1f580*/  ISETP.LT.AND P2, PT, R24, UR4, !P0 ;  /* 0x0000000418007c0c */ /* 0x001fe2000c741270 */
[----:B------:R-:W-:Y:S01]  /*1f590*/  IMAD R3, R28, 0x2, R25 ;  /* 0x000000021c037824 */ /* 0x000fe200078e0219 */
[C---:B------:R-:W-:Y:S01]  /*1f5a0*/  IADD3 R24, P6, PT, R25.reuse, R0, RZ ;  /* 0x0000000019187210 */ /* 0x040fe20007fde0ff */
[----:B------:R-:W0:Y:S01]  /*1f5b0*/  LDC R28, c[0x0][0x3b8] ;  /* 0x0000ee00ff1c7b82 */ /* 0x000e220000000800 */
[----:B------:R-:W0:Y:S02]  /*1f5c0*/  LDCU UR4, c[0x0][0x39c] ;  /* 0x00007380ff0477ac */ /* 0x000e240008000800 */
[----:B------:R-:W-:-:S02]  /*1f5d0*/  LEA.HI.X.SX32 R25, R25, R2, 0x1, P6 ;  /* 0x0000000219197211 */ /* 0x000fc400030f0eff */
[----:B--2---:R-:W-:Y:S01]  /*1f5e0*/  ISETP.LT.AND P5, PT, R27, UR6, !P0 ;  /* 0x000000061b007c0c */ /* 0x004fe2000c7a1270 */
[----:B------:R-:W2:Y:S01]  /*1f5f0*/  LDCU UR6, c[0x0][0x39c] ;  /* 0x00007380ff0677ac */ /* 0x000ea20008000800 */
[----:B----4-:R-:W-:Y:S02]  /*1f600*/  PRMT R27, R29, 0x7771, RZ ;  /* 0x000077711d1b7816 */ /* 0x010fe400000000ff */
[C---:B------:R-:W-:Y:S01]  /*1f610*/  IADD3 R26, P6, PT, R3.reuse, R0, RZ ;  /* 0x00000000031a7210 */ /* 0x040fe20007fde0ff */
[----:B------:R-:W4:Y:S02]  /*1f620*/  LDC R29, c[0x0][0x3b8] ;  /* 0x0000ee00ff1d7b82 */ /* 0x000f240000000800 */
[----:B------:R0:W-:Y:S04]  /*1f630*/  @P4 STG.E.U8 desc[UR8][R24.64], R27 ;  /* 0x0000001b18004986 */ /* 0x0001e8000c101108 */
[----:B0-----:R-:W3:Y:S01]  /*1f640*/  LDL.LU R25, [R1+0x370] ;  /* 0x0003700001197983 */ /* 0x001ee20000300800 */
[----:B------:R-:W-:-:S02]  /*1f650*/  LEA.HI.X.SX32 R27, R3, R2, 0x1, P6 ;  /* 0x00000002031b7211 */ /* 0x000fc400030f0eff */
[----:B---3--:R-:W-:Y:S01]  /*1f660*/  ISETP.LT.AND P4, PT, R25, UR5, !P0 ;  /* 0x0000000519007c0c */ /* 0x008fe2000c781270 */
[----:B------:R-:W-:Y:S01]  /*1f670*/  IMAD R25, R28, 0x2, R3 ;  /* 0x000000021c197824 */ /* 0x000fe200078e0203 */
[----:B------:R-:W-:Y:S01]  /*1f680*/  PRMT R3, R4, 0x7771, RZ ;  /* 0x0000777104037816 */ /* 0x000fe200000000ff */
[----:B------:R-:W0:Y:S01]  /*1f690*/  LDC R28, c[0x0][0x3b8] ;  /* 0x0000ee00ff1c7b82 */ /* 0x000e220000000800 */
[----:B------:R-:W3:Y:S03]  /*1f6a0*/  LDCU UR5, c[0x0][0x39c] ;  /* 0x00007380ff0577ac */ /* 0x000ee60008000800 */
[----:B------:R1:W-:Y:S04]  /*1f6b0*/  @P3 STG.E.U8 desc[UR8][R26.64], R3 ;  /* 0x000000031a003986 */ /* 0x0003e8000c101108 */
[----:B-1----:R-:W1:Y:S01]  /*1f6c0*/  LDC R27, c[0x0][0x3b8] ;  /* 0x0000ee00ff1b7b82 */ /* 0x002e620000000800 */
[----:B------:R-:W-:Y:S01]  /*1f6d0*/  IADD3 R24, P6, PT, R25, R0, RZ ;  /* 0x0000000019187210 */ /* 0x000fe20007fde0ff */
[----:B------:R-:W2:Y:S01]  /*1f6e0*/  LDL.LU R26, [R1+0x374] ;  /* 0x00037400011a7983 */ /* 0x000ea20000300800 */
[----:B-1----:R-:W-:-:S02]  /*1f6f0*/  IMAD R3, R27, 0x2, R25 ;  /* 0x000000021b037824 */ /* 0x002fc400078e0219 */
[----:B------:R-:W-:Y:S02]  /*1f700*/  LEA.HI.X.SX32 R25, R25, R2, 0x1, P6 ;  /* 0x0000000219197211 */ /* 0x000fe400030f0eff */
[----:B------:R-:W-:-:S05]  /*1f710*/  PRMT R27, R5, 0x7771, RZ ;  /* 0x00007771051b7816 */ /* 0x000fca00000000ff */
[----:B------:R1:W-:Y:S04]  /*1f720*/  @P2 STG.E.U8 desc[UR8][R24.64], R27 ;  /* 0x0000001b18002986 */ /* 0x0003e8000c101108 */
[----:B-1----:R-:W3:Y:S01]  /*1f730*/  LDL.LU R24, [R1+0x378] ;  /* 0x0003780001187983 */ /* 0x002ee20000300800 */
[----:B----4-:R-:W-:-:S03]  /*1f740*/  IMAD R25, R29, 0x2, R3 ;  /* 0x000000021d197824 */ /* 0x010fc600078e0203 */
[----:B------:R-:W4:Y:S01]  /*1f750*/  LDL.LU R29, [R1+0x37c] ;  /* 0x00037c00011d7983 */ /* 0x000f220000300800 */
[----:B--2---:R-:W-:Y:S01]  /*1f760*/  ISETP.LT.AND P3, PT, R26, UR4, !P0 ;  /* 0x000000041a007c0c */ /* 0x004fe2000c761270 */
[----:B------:R-:W1:Y:S01]  /*1f770*/  LDCU UR4, c[0x0][0x39c] ;  /* 0x00007380ff0477ac */ /* 0x000e620008000800 */
        /* <DEDUP_REMOVED lines=8> */
[----:B------:R-:W2:Y:S01]  /*1f800*/  LDCU UR5, c[0x0][0x39c] ;  /* 0x00007380ff0577ac */ /* 0x000ea20008000800 */
[----:B------:R-:W-:-:S04]  /*1f810*/  IADD3 R24, P6, PT, R25, R0, RZ ;  /* 0x0000000019187210 */ /* 0x000fc80007fde0ff */
[----:B------:R-:W-:-:S05]  /*1f820*/  LEA.HI.X.SX32 R25, R25, R2, 0x1, P6 ;  /* 0x0000000219197211 */ /* 0x000fca00030f0eff */
[----:B------:R3:W-:Y:S04]  /*1f830*/  @P4 STG.E.U8 desc[UR8][R24.64], R27 ;  /* 0x0000001b18004986 */ /* 0x0007e8000c101108 */
[----:B---3--:R-:W1:Y:S01]  /*1f840*/  LDL.LU R25, [R1+0x380] ;  /* 0x0003800001197983 */ /* 0x008e620000300800 */
[----:B------:R-:W-:-:S04]  /*1f850*/  IADD3 R26, P6, PT, R3, R0, RZ ;  /* 0x00000000031a7210 */ /* 0x000fc80007fde0ff */
[----:B------:R-:W-:Y:S02]  /*1f860*/  LEA.HI.X.SX32 R27, R3, R2, 0x1, P6 ;  /* 0x00000002031b7211 */ /* 0x000fe400030f0eff */
[----:B-1----:R-:W-:Y:S01]  /*1f870*/  ISETP.LT.AND P4, PT, R25, UR4, !P0 ;  /* 0x0000000419007c0c */ /* 0x002fe2000c781270 */
[----:B0-----:R-:W-:Y:S01]  /*1f880*/  IMAD R25, R28, 0x2, R3 ;  /* 0x000000021c197824 */ /* 0x001fe200078e0203 */
[----:B------:R-:W-:Y:S01]  /*1f890*/  PRMT R3, R8, 0x7771, RZ ;  /* 0x0000777108037816 */ /* 0x000fe200000000ff */
[----:B------:R-:W0:Y:S01]  /*1f8a0*/  LDC R28, c[0x0][0x3b8] ;  /* 0x0000ee00ff1c7b82 */ /* 0x000e220000000800 */
[----:B----4-:R-:W-:Y:S01]  /*1f8b0*/  ISETP.LT.AND P5, PT, R29, UR6, !P0 ;  /* 0x000000061d007c0c */ /* 0x010fe2000c7a1270 */
[----:B------:R-:W1:Y:S02]  /*1f8c0*/  LDCU UR4, c[0x0][0x39c] ;  /* 0x00007380ff0477ac */ /* 0x000e640008000800 */
[----:B------:R3:W-:Y:S01]  /*1f8d0*/  @P3 STG.E.U8 desc[UR8][R26.64], R3 ;  /* 0x000000031a003986 */ /* 0x0007e2000c101108 */
[----:B------:R-:W-:Y:S01]  /*1f8e0*/  IADD3 R24, P6, PT, R25, R0, RZ ;  /* 0x0000000019187210 */ /* 0x000fe20007fde0ff */
[----:B------:R-:W4:Y:S02]  /*1f8f0*/  LDCU UR6, c[0x0][0x39c] ;  /* 0x00007380ff0677ac */ /* 0x000f240008000800 */
[----:B------:R-:W0:Y:S08]  /*1f900*/  LDC R29, c[0x0][0x3b8] ;  /* 0x0000ee00ff1d7b82 */ /* 0x000e300000000800 */
[----:B---3--:R-:W3:Y:S01]  /*1f910*/  LDC R27, c[0x0][0x3b8] ;  /* 0x0000ee00ff1b7b82 */ /* 0x008ee20000000800 */
[----:B------:R-:W2:Y:S01]  /*1f920*/  LDL.LU R26, [R1+0x384] ;  /* 0x00038400011a7983 */ /* 0x000ea20000300800 */
[----:B---3--:R-:W-:Y:S01]  /*1f930*/  IMAD R3, R27, 0x2, R25 ;  /* 0x000000021b037824 */ /* 0x008fe200078e0219 */
[----:B------:R-:W-:-:S02]  /*1f940*/  LEA.HI.X.SX32 R25, R25, R2, 0x1, P6 ;  /* 0x0000000219197211 */ /* 0x000fc400030f0eff */
[----:B------:R-:W-:-:S05]  /*1f950*/  PRMT R27, R9, 0x7771, RZ ;  /* 0x00007771091b7816 */ /* 0x000fca00000000ff */
[----:B------:R3:W-:Y:S04]  /*1f960*/  @P2 STG.E.U8 desc[UR8][R24.64], R27 ;  /* 0x0000001b18002986 */ /* 0x0007e8000c101108 */
[----:B---3--:R-:W1:Y:S01]  /*1f970*/  LDL.LU R24, [R1+0x388] ;  /* 0x0003880001187983 */ /* 0x008e620000300800 */
[----:B0-----:R-:W-:-:S03]  /*1f980*/  IMAD R25, R29, 0x2, R3 ;  /* 0x000000021d197824 */ /* 0x001fc600078e0203 */
[----:B------:R-:W4:Y:S01]  /*1f990*/  LDL.LU R29, [R1+0x38c] ;  /* 0x00038c00011d7983 */ /* 0x000f220000300800 */
[----:B--2---:R-:W-:Y:S01]  /*1f9a0*/  ISETP.LT.AND P3, PT, R26, UR5, !P0 ;  /* 0x000000051a007c0c */ /* 0x004fe2000c761270 */
[----:B------:R-:W0:Y:S01]  /*1f9b0*/  LDCU UR5, c[0x0][0x39c] ;  /* 0x00007380ff0577ac */ /* 0x000e220008000800 */
[----:B------:R-:W-:-:S04]  /*1f9c0*/  IADD3 R26, P6, PT, R3, R0, RZ ;  /* 0x00000000031a7210 */ /* 0x000fc80007fde0ff */
[----:B------:R-:W-:Y:S02]  /*1f9d0*/  LEA.HI.X.SX32 R27, R3, R2, 0x1, P6 ;  /* 0x00000002031b7211 */ /* 0x000fe400030f0eff */
[----:B------:R-:W-:-:S05]  /*1f9e0*/  PRMT R3, R10, 0x7771, RZ ;  /* 0x000077710a037816 */ /* 0x000fca00000000ff */
[----:B------:R2:W-:Y:S02]  /*1f9f0*/  @P5 STG.E.U8 desc[UR8][R26.64], R3 ;  /* 0x000000031a005986 */ /* 0x0005e4000c101108 */
[----:B--2---:R-:W-:Y:S01]  /*1fa00*/  IMAD R3, R28, 0x2, R25 ;  /* 0x000000021c037824 */ /* 0x004fe200078e0219 */
[----:B------:R-:W-:Y:S01]  /*1fa10*/  PRMT R27, R11, 0x7771, RZ ;  /* 0x000077710b1b7816 */ /* 0x000fe200000000ff */
[----:B------:R-:W2:Y:S01]  /*1fa20*/  LDC R28, c[0x0][0x3b8] ;  /* 0x0000ee00ff1c7b82 */ /* 0x000ea20000000800 */
[----:B-1----:R-:W-:Y:S01]  /*1fa30*/  ISETP.LT.AND P2, PT, R24, UR4, !P0 ;  /* 0x0000000418007c0c */ /* 0x002fe2000c741270 */
[----:B------:R-:W1:Y:S01]  /*1fa40*/  LDCU UR4, c[0x0][0x39c] ;  /* 0x00007380ff0477ac */ /* 0x000e620008000800 */
[----:B------:R-:W-:-:S04]  /*1fa50*/  IADD3 R24, P6, PT, R25, R0, RZ ;  /* 0x0000000019187210 */ /* 0x000fc80007fde0ff */
[----:B------:R-:W-:-:S05]  /*1fa60*/  LEA.HI.X.SX32 R25, R25, R2, 0x1, P6 ;  /* 0x0000000219197211 */ /* 0x000fca00030f0eff */
[----:B------:R3:W-:Y:S04]  /*1fa70*/  @P4 STG.E.U8 desc[UR8][R24.64], R27 ;  /* 0x0000001b18004986 */ /* 0x0007e8000c101108 */
[----:B---3--:R-:W0:Y:S01]  /*1fa80*/  LDL.LU R25, [R1+0x390] ;  /* 0x0003900001197983 */ /* 0x008e220000300800 */
[----:B------:R-:W-:-:S04]  /*1fa90*/  IADD3 R26, P6, PT, R3, R0, RZ ;  /* 0x00000000031a7210 */ /* 0x000fc80007fde0ff */
[----:B------:R-:W-:Y:S02]  /*1faa0*/  LEA.HI.X.SX32 R27, R3, R2, 0x1, P6 ;  /* 0x00000002031b7211 */ /* 0x000fe400030f0eff */
[----:B0-----:R-:W-:Y:S01]  /*1fab0*/  ISETP.LT.AND P4, PT, R25, UR5, !P0 ;  /* 0x0000000519007c0c */ /* 0x001fe2000c781270 */
[----:B--2---:R-:W-:Y:S01]  /*1fac0*/  IMAD R25, R28, 0x2, R3 ;  /* 0x000000021c197824 */ /* 0x004fe200078e0203 */
[----:B------:R-:W-:Y:S01]  /*1fad0*/  PRMT R3, R12, 0x7771, RZ ;  /* 0x000077710c037816 */ /* 0x000fe200000000ff */
[----:B------:R-:W0:Y:S01]  /*1fae0*/  LDC R28, c[0x0][0x3b8] ;  /* 0x0000ee00ff1c7b82 */ /* 0x000e220000000800 */
[----:B----4-:R-:W-:Y:S01]  /*1faf0*/  ISETP.LT.AND P5, PT, R29, UR6, !P0 ;  /* 0x000000061d007c0c */ /* 0x010fe2000c7a1270 */
[----:B------:R-:W2:Y:S02]  /*1fb00*/  LDCU UR5, c[0x0][0x39c] ;  /* 0x00007380ff0577ac */ /* 0x000ea40008000800 */
[----:B------:R3:W-:Y:S01]  /*1fb10*/  @P3 STG.E.U8 desc[UR8][R26.64], R3 ;  /* 0x000000031a003986 */ /* 0x0007e2000c101108 */
[----:B------:R-:W-:Y:S01]  /*1fb20*/  IADD3 R24, P6, PT, R25, R0, RZ ;  /* 0x0000000019187210 */ /* 0x000fe20007fde0ff */
[----:B------:R-:W4:Y:S02]  /*1fb30*/  LDCU UR6, c[0x0][0x39c] ;  /* 0x00007380ff0677ac */ /* 0x000f240008000800 */
[----:B------:R-:W0:Y:S08]  /*1fb40*/  LDC R29, c[0x0][0x3b8] ;  /* 0x0000ee00ff1d7b82 */ /* 0x000e300000000800 */
[----:B---3--:R-:W3:Y:S01]  /*1fb50*/  LDC R27, c[0x0][0x3b8] ;  /* 0x0000ee00ff1b7b82 */ /* 0x008ee20000000800 */
[----:B------:R-:W1:Y:S01]  /*1fb60*/  LDL.LU R26, [R1+0x394] ;  /* 0x00039400011a7983 */ /* 0x000e620000300800 */
[----:B---3--:R-:W-:Y:S01]  /*1fb70*/  IMAD R3, R27, 0x2, R25 ;  /* 0x000000021b037824 */ /* 0x008fe200078e0219 */
[----:B------:R-:W-:-:S02]  /*1fb80*/  LEA.HI.X.SX32 R25, R25, R2, 0x1, P6 ;  /* 0x0000000219197211 */ /* 0x000fc400030f0eff */
[----:B------:R-:W-:-:S05]  /*1fb90*/  PRMT R27, R13, 0x7771, RZ ;  /* 0x000077710d1b7816 */ /* 0x000fca00000000ff */
[----:B------:R3:W-:Y:S04]  /*1fba0*/  @P2 STG.E.U8 desc[UR8][R24.64], R27 ;  /* 0x0000001b18002986 */ /* 0x0007e8000c101108 */
[----:B---3--:R-:W2:Y:S01]  /*1fbb0*/  LDL.LU R24, [R1+0x398] ;  /* 0x0003980001187983 */ /* 0x008ea20000300800 */
[----:B0-----:R-:W-:-:S03]  /*1fbc0*/  IMAD R25, R29, 0x2, R3 ;  /* 0x000000021d197824 */ /* 0x001fc600078e0203 */
[----:B------:R-:W4:Y:S01]  /*1fbd0*/  LDL.LU R29, [R1+0x39c] ;  /* 0x00039c00011d7983 */ /* 0x000f220000300800 */
[----:B-1----:R-:W-:Y:S01]  /*1fbe0*/  ISETP.LT.AND P3, PT, R26, UR4, !P0 ;  /* 0x000000041a007c0c */ /* 0x002fe2000c761270 */
[----:B------:R-:W0:Y:S01]  /*1fbf0*/  LDCU UR4, c[0x0][0x39c] ;  /* 0x00007380ff0477ac */ /* 0x000e220008000800 */
[----:B------:R-:W-:-:S04]  /*1fc00*/  IADD3 R26, P6, PT, R3, R0, RZ ;  /* 0x00000000031a7210 */ /* 0x000fc80007fde0ff */
[----:B------:R-:W-:Y:S02]  /*1fc10*/  LEA.HI.X.SX32 R27, R3, R2, 0x1, P6 ;  /* 0x00000002031b7211 */ /* 0x000fe400030f0eff */
[----:B------:R-:W-:-:S05]  /*1fc20*/  PRMT R3, R14, 0x7771, RZ ;  /* 0x000077710e037816 */ /* 0x000fca00000000ff */
[----:B------:R1:W-:Y:S02]  /*1fc30*/  @P5 STG.E.U8 desc[UR8][R26.64], R3 ;  /* 0x000000031a005986 */ /* 0x0003e4000c101108 */
[----:B-1----:R-:W-:Y:S01]  /*1fc40*/  IMAD R3, R28, 0x2, R25 ;  /* 0x000000021c037824 */ /* 0x002fe200078e0219 */
[----:B------:R-:W-:Y:S01]  /*1fc50*/  PRMT R27, R15, 0x7771, RZ ;  /* 0x000077710f1b7816 */ /* 0x000fe200000000ff */
[----:B------:R-:W1:Y:S01]  /*1fc60*/  LDC R28, c[0x0][0x3b8] ;  /* 0x0000ee00ff1c7b82 */ /* 0x000e620000000800 */
[----:B--2---:R-:W-:Y:S01]  /*1fc70*/  ISETP.LT.AND P2, PT, R24, UR5, !P0 ;  /* 0x0000000518007c0c */ /* 0x004fe2000c741270 */
[----:B------:R-:W2:Y:S01]  /*1fc80*/  LDCU UR5, c[0x0][0x39c] ;  /* 0x00007380ff0577ac */ /* 0x000ea20008000800 */
[----:B------:R-:W-:-:S04]  /*1fc90*/  IADD3 R24, P6, PT, R25, R0, RZ ;  /* 0x0000000019187210 */ /* 0x000fc80007fde0ff */
[----:B------:R-:W-:-:S05]  /*1fca0*/  LEA.HI.X.SX32 R25, R25, R2, 0x1, P6 ;  /* 0x0000000219197211 */ /* 0x000fca00030f0eff */
[----:B------:R3:W-:Y:S04]  /*1fcb0*/  @P4 STG.E.U8 desc[UR8][R24.64], R27 ;  /* 0x0000001b18004986 */ /* 0x0007e8000c101108 */
[----:B---3--:R-:W0:Y:S01]  /*1fcc0*/  LDL.LU R25, [R1+0x3a0] ;  /* 0x0003a00001197983 */ /* 0x008e220000300800 */
[----:B------:R-:W-:-:S04]  /*1fcd0*/  IADD3 R26, P6, PT, R3, R0, RZ ;  /* 0x00000000031a7210 */ /* 0x000fc80007fde0ff */
[----:B------:R-:W-:Y:S02]  /*1fce0*/  LEA.HI.X.SX32 R27, R3, R2, 0x1, P6 ;  /* 0x00000002031b7211 */ /* 0x000fe400030f0eff */
[----:B0-----:R-:W-:Y:S01]  /*1fcf0*/  ISETP.LT.AND P4, PT, R25, UR4, !P0 ;  /* 0x0000000419007c0c */ /* 0x001fe2000c781270 */
[----:B-1----:R-:W-:Y:S01]  /*1fd00*/  IMAD R25, R28, 0x2, R3 ;  /* 0x000000021c197824 */ /* 0x002fe200078e0203 */
        /* <DEDUP_REMOVED lines=34> */
[----:B----4-:R-:W-:Y:S01]  /*1ff30*/  ISETP.LT.AND P5, PT, R29, UR6, !P0 ;  /* 0x000000061d007c0c */ /* 0x010fe2000c7a1270 */
[----:B------:R-:W3:Y:S01]  /*1ff40*/  LDCU UR6, c[0x0][0x39c] ;  /* 0x00007380ff0677ac */ /* 0x000ee20008000800 */
[----:B------:R-:W4:Y:S01]  /*1ff50*/  LDC R29, c[0x0][0x3b8] ;  /* 0x0000ee00ff1d7b82 */ /* 0x000f220000000800 */
[----:B0-----:R-:W-:Y:S01]  /*1ff60*/  ISETP.LT.AND P4, PT, R25, UR5, !P0 ;  /* 0x0000000519007c0c */ /* 0x001fe2000c781270 */
[----:B--2---:R-:W-:Y:S01]  /*1ff70*/  IMAD R25, R28, 0x2, R3 ;  /* 0x000000021c197824 */ /* 0x004fe200078e0203 */
[----:B------:R-:W-:-:S05]  /*1ff80*/  PRMT R3, R20, 0x7771, RZ ;  /* 0x0000777114037816 */ /* 0x000fca00000000ff */
[----:B------:R-:W0:Y:S01]  /*1ff90*/  LDC R28, c[0x0][0x3b8] ;  /* 0x0000ee00ff1c7b82 */ /* 0x000e220000000800 */
[----:B------:R-:W2:Y:S01]  /*1ffa0*/  LDCU UR5, c[0x0][0x39c] ;  /* 0x00007380ff0577ac */ /* 0x000ea20008000800 */
[----:B------:R1:W-:Y:S04]  /*1ffb0*/  @P3 STG.E.U8 desc[UR8][R26.64], R3 ;  /* 0x000000031a003986 */ /* 0x0003e8000c101108 */
[----:B-1----:R-:W2:Y:S02]  /*1ffc0*/  LDL.LU R26, [R1+0x3b4] ;  /* 0x0003b400011a7983 */ /* 0x002ea40000300800 */
[----:B------:R-:W1:Y:S01]  /*1ffd0*/  LDC R27, c[0x0][0x3b8] ;  /* 0x0000ee00ff1b7b82 */ /* 0x000e620000000800 */
[----:B------:R-:W-:Y:S01]  /*1ffe0*/  IADD3 R24, P6, PT, R25, R0, RZ ;  /* 0x0000000019187210 */ /* 0x000fe20007fde0ff */
[----:B-1----:R-:W-:-:S03]  /*1fff0*/  IMAD R3, R27, 0x2, R25 ;  /* 0x000000021b037824 */ /* 0x002fc600078e0219 */
        /* <DEDUP_REMOVED lines=12> */
[----:B0-----:R-:W-:Y:S02]  /*200c0*/  IMAD R3, R28, 0x2, R25 ;  /* 0x000000021c037824 */ /* 0x001fe400078e0219 */
[----:B------:R-:W2:Y:S01]  /*200d0*/  LDL R28, [R1] ;  /* 0x00000000011c7983 */ /* 0x000ea20000100800 */
[----:B------:R-:W-:Y:S02]  /*200e0*/  PRMT R27, R23, 0x7771, RZ ;  /* 0x00007771171b7816 */ /* 0x000fe400000000ff */
[----:B---3--:R-:W-:Y:S01]  /*200f0*/  ISETP.LT.AND P2, PT, R24, UR5, !P0 ;  /* 0x0000000518007c0c */ /* 0x008fe2000c741270 */
[----:B------:R-:W0:Y:S01]  /*20100*/  LDCU UR5, c[0x0][0x39c] ;  /* 0x00007380ff0577ac */ /* 0x000e220008000800 */
[----:B------:R-:W-:-:S04]  /*20110*/  IADD3 R24, P6, PT, R25, R0, RZ ;  /* 0x0000000019187210 */ /* 0x000fc80007fde0ff */
[----:B------:R-:W-:-:S05]  /*20120*/  LEA.HI.X.SX32 R25, R25, R2, 0x1, P6 ;  /* 0x0000000219197211 */ /* 0x000fca00030f0eff */
[----:B------:R3:W-:Y:S02]  /*20130*/  @P4 STG.E.U8 desc[UR8][R24.64], R27 ;  /* 0x0000001b18004986 */ /* 0x0007e4000c101108 */
[----:B---3--:R-:W3:Y:S01]  /*20140*/  LDC R25, c[0x0][0x3b8] ;  /* 0x0000ee00ff197b82 */ /* 0x008ee20000000800 */
[C---:B------:R-:W-:Y:S01]  /*20150*/  IADD3 R26, P6, PT, R3.reuse, R0, RZ ;  /* 0x00000000031a7210 */ /* 0x040fe20007fde0ff */
[----:B------:R-:W1:Y:S03]  /*20160*/  LDL.LU R24, [R1+0x3c0] ;  /* 0x0003c00001187983 */ /* 0x000e660000300800 */
[----:B------:R-:W-:Y:S01]  /*20170*/  LEA.HI.X.SX32 R27, R3, R2, 0x1, P6 ;  /* 0x00000002031b7211 */ /* 0x000fe200030f0eff */
[----:B---3--:R-:W-:Y:S01]  /*20180*/  IMAD R25, R25, 0x2, R3 ;  /* 0x0000000219197824 */ /* 0x008fe200078e0203 */
[----:B--2---:R-:W-:Y:S02]  /*20190*/  PRMT R3, R28, 0x7772, RZ ;  /* 0x000077721c037816 */ /* 0x004fe400000000ff */
[----:B----4-:R-:W-:Y:S01]  /*201a0*/  ISETP.LT.AND P5, PT, R29, UR6, !P0 ;  /* 0x000000061d007c0c */ /* 0x010fe2000c7a1270 */
[----:B------:R-:W2:Y:S01]  /*201b0*/  LDC R28, c[0x0][0x3b8] ;  /* 0x0000ee00ff1c7b82 */ /* 0x000ea20000000800 */
[----:B------:R-:W3:Y:S01]  /*201c0*/  LDCU UR6, c[0x0][0x39c] ;  /* 0x00007380ff0677ac */ /* 0x000ee20008000800 */
[----:B------:R4:W-:Y:S06]  /*201d0*/  @P3 STG.E.U8 desc[UR8][R26.64], R3 ;  /* 0x000000031a003986 */ /* 0x0009ec000c101108 */
[----:B------:R-:W0:Y:S01]  /*201e0*/  LDC R29, c[0x0][0x3b8] ;  /* 0x0000ee00ff1d7b82 */ /* 0x000e220000000800 */
[----:B----4-:R-:W4:Y:S07]  /*201f0*/  LDL R27, [R1+0x4] ;  /* 0x00000400011b7983 */ /* 0x010f2e0000100800 */
[----:B------:R-:W0:Y:S01]  /*20200*/  LDC R3, c[0x0][0x3b8] ;  /* 0x0000ee00ff037b82 */ /* 0x000e220000000800 */
[----:B------:R-:W2:Y:S01]  /*20210*/  LDL.LU R26, [R1+0x3c8] ;  /* 0x0003c800011a7983 */ /* 0x000ea20000300800 */
[----:B-1----:R-:W-:Y:S01]  /*20220*/  ISETP.LT.AND P4, PT, R24, UR4, !P0 ;  /* 0x0000000418007c0c */ /* 0x002fe2000c781270 */
[----:B0-----:R-:W-:Y:S01]  /*20230*/  IMAD R3, R3, 0x2, R25 ;  /* 0x0000000203037824 */ /* 0x001fe200078e0219 */
[C---:B------:R-:W-:Y:S01]  /*20240*/  IADD3 R24, P6, PT, R25.reuse, R0, RZ ;  /* 0x0000000019187210 */ /* 0x040fe20007fde0ff */
[----:B------:R-:W0:Y:S03]  /*20250*/  LDCU UR4, c[0x0][0x39c] ;  /* 0x00007380ff0477ac */ /* 0x000e260008000800 */
[----:B------:R-:W-:-:S02]  /*20260*/  LEA.HI.X.SX32 R25, R25, R2, 0x1, P6 ;  /* 0x0000000219197211 */ /* 0x000fc400030f0eff */
[----:B----4-:R-:W-:Y:S02]  /*20270*/  PRMT R27, R27, 0x7772, RZ ;  /* 0x000077721b1b7816 */ /* 0x010fe400000000ff */
[----:B--2---:R-:W-:-:S03]  /*20280*/  ISETP.LT.AND P3, PT, R26, UR5, !P0 ;  /* 0x000000051a007c0c */ /* 0x004fc6000c761270 */
[----:B------:R1:W-:Y:S01]  /*20290*/  @P2 STG.E.U8 desc[UR8][R24.64], R27 ;  /* 0x0000001b18002986 */ /* 0x0003e2000c101108 */
[----:B------:R-:W-:Y:S01]  /*202a0*/  IADD3 R26, P6, PT, R3, R0, RZ ;  /* 0x00000000031a7210 */ /* 0x000fe20007fde0ff */
[----:B------:R-:W2:Y:S02]  /*202b0*/  LDCU UR5, c[0x0][0x39c] ;  /* 0x00007380ff0577ac */ /* 0x000ea40008000800 */
[----:B-1----:R-:W0:Y:S01]  /*202c0*/  LDL.LU R24, [R1+0x3cc] ;  /* 0x0003cc0001187983 */ /* 0x002e220000300800 */
[----:B------:R-:W-:Y:S01]  /*202d0*/  IMAD R25, R29, 0x2, R3 ;  /* 0x000000021d197824 */ /* 0x000fe200078e0203 */
[----:B------:R-:W-:Y:S02]  /*202e0*/  LEA.HI.X.SX32 R27, R3, R2, 0x1, P6 ;  /* 0x00000002031b7211 */ /* 0x000fe400030f0eff */
[----:B------:R-:W4:Y:S04]  /*202f0*/  LDL R3, [R1+0x8] ;  /* 0x0000080001037983 */ /* 0x000f280000100800 */
[----:B------:R-:W2:Y:S01]  /*20300*/  LDL R29, [R1+0xc] ;  /* 0x00000c00011d7983 */ /* 0x000ea20000100800 */
[----:B----4-:R-:W-:-:S05]  /*20310*/  PRMT R3, R3, 0x7772, RZ ;  /* 0x0000777203037816 */ /* 0x010fca00000000ff */
[----:B------:R1:W-:Y:S04]  /*20320*/  @P5 STG.E.U8 desc[UR8][R26.64], R3 ;  /* 0x000000031a005986 */ /* 0x0003e8000c101108 */
[----:B-1----:R-:W3:Y:S01]  /*20330*/  LDL.LU R27, [R1+0x3d0] ;  /* 0x0003d000011b7983 */ /* 0x002ee20000300800 */
[----:B------:R-:W-:-:S03]  /*20340*/  IMAD R3, R28, 0x2, R25 ;  /* 0x000000021c037824 */ /* 0x000fc600078e0219 */
[----:B------:R-:W4:Y:S01]  /*20350*/  LDL R28, [R1+0x10] ;  /* 0x00001000011c7983 */ /* 0x000f220000100800 */
[----:B0-----:R-:W-:Y:S01]  /*20360*/  ISETP.LT.AND P2, PT, R24, UR4, !P0 ;  /* 0x0000000418007c0c */ /* 0x001fe2000c741270 */
[----:B------:R-:W0:Y:S01]  /*20370*/  LDCU UR4, c[0x0][0x39c] ;  /* 0x00007380ff0477ac */ /* 0x000e220008000800 */
[----:B------:R-:W-:-:S04]  /*20380*/  IADD3 R24, P6, PT, R25, R0, RZ ;  /* 0x0000000019187210 */ /* 0x000fc80007fde0ff */
[----:B------:R-:W-:Y:S02]  /*20390*/  LEA.HI.X.SX32 R25, R25, R2, 0x1, P6 ;  /* 0x0000000219197211 */ /* 0x000fe400030f0eff */
[----:B------:R-:W-:Y:S02]  /*203a0*/  IADD3 R26, P6, PT, R3, R0, RZ ;  /* 0x00000000031a7210 */ /* 0x000fe40007fde0ff */
[----:B---3--:R-:W-:Y:S01]  /*203b0*/  ISETP.LT.AND P5, PT, R27, UR6, !P0 ;  /* 0x000000061b007c0c */ /* 0x008fe2000c7a1270 */
[----:B------:R-:W1:Y:S01]  /*203c0*/  LDCU UR6, c[0x0][0x39c] ;  /* 0x00007380ff0677ac */ /* 0x000e620008000800 */
[----:B--2---:R-:W-:Y:S02]  /*203d0*/  PRMT R27, R29, 0x7772, RZ ;  /* 0x000077721d1b7816 */ /* 0x004fe400000000ff */
[----:B------:R-:W2:Y:S03]  /*203e0*/  LDC R29, c[0x0][0x3b8] ;  /* 0x0000ee00ff1d7b82 */ /* 0x000ea60000000800 */
[----:B------:R3:W-:Y:S05]  /*203f0*/  @P4 STG.E.U8 desc[UR8][R24.64], R27 ;  /* 0x0000001b18004986 */ /* 0x0007ea000c101108 */
[----:B---3--:R-:W3:Y:S01]  /*20400*/  LDC R25, c[0x0][0x3b8] ;  /* 0x0000ee00ff197b82 */ /* 0x008ee20000000800 */
[----:B------:R-:W-:Y:S01]  /*20410*/  LEA.HI.X.SX32 R27, R3, R2, 0x1, P6 ;  /* 0x00000002031b7211 */ /* 0x000fe200030f0eff */
[----:B------:R-:W2:Y:S01]  /*20420*/  LDL.LU R24, [R1+0x3d4] ;  /* 0x0003d40001187983 */ /* 0x000ea20000300800 */
[----:B---3--:R-:W-:Y:S01]  /*20430*/  IMAD R25, R25, 0x2, R3 ;  /* 0x0000000219197824 */ /* 0x008fe200078e0203 */
[----:B----4-:R-:W-:-:S04]  /*20440*/  PRMT R3, R28, 0x7772, RZ ;  /* 0x000077721c037816 */ /* 0x010fc800000000ff */
[----:B------:R-:W3:Y:S01]  /*20450*/  LDC R28, c[0x0][0x3b8] ;  /* 0x0000ee00ff1c7b82 */ /* 0x000ee20000000800 */
[----:B------:R4:W-:Y:S04]  /*20460*/  @P3 STG.E.U8 desc[UR8][R26.64], R3 ;  /* 0x000000031a003986 */ /* 0x0009e8000c101108 */
[----:B----4-:R-:W4:Y:S03]  /*20470*/  LDL R27, [R1+0x14] ;  /* 0x00001400011b7983 */ /* 0x010f260000100800 */
[----:B------:R-:W0:Y:S01]  /*20480*/  LDC R3, c[0x0][0x3b8] ;  /* 0x0000ee00ff037b82 */ /* 0x000e220000000800 */
[----:B------:R-:W3:Y:S01]  /*20490*/  LDL.LU R26, [R1+0x3d8] ;  /* 0x0003d800011a7983 */ /* 0x000ee20000300800 */
[----:B0-----:R-:W-:Y:S01]  /*204a0*/  IMAD R3, R3, 0x2, R25 ;  /* 0x0000000203037824 */ /* 0x001fe200078e0219 */
[----:B--2---:R-:W-:Y:S01]  /*204b0*/  ISETP.LT.AND P4, PT, R24, UR5, !P0 ;  /* 0x0000000518007c0c */ /* 0x004fe2000c781270 */
[----:B------:R-:W0:Y:S01]  /*204c0*/  LDCU UR5, c[0x0][0x39c] ;  /* 0x00007380ff0577ac */ /* 0x000e220008000800 */
[----:B------:R-:W-:-:S04]  /*204d0*/  IADD3 R24, P6, PT, R25, R0, RZ ;  /* 0x0000000019187210 */ /* 0x000fc80007fde0ff */
[----:B------:R-:W-:Y:S02]  /*204e0*/  LEA.HI.X.SX32 R25, R25, R2, 0x1, P6 ;  /* 0x0000000219197211 */ /* 0x000fe400030f0eff */
        /* <DEDUP_REMOVED lines=12> */
[----:B--2---:R-:W1:Y:S01]  /*205b0*/  LDL.LU R27, [R1+0x3e0] ;  /* 0x0003e000011b7983 */ /* 0x004e620000300800 */
[----:B------:R-:W-:-:S03]  /*205c0*/  IMAD R3, R28, 0x2, R25 ;  /* 0x000000021c037824 */ /* 0x000fc600078e0219 */
[----:B------:R-:W2:Y:S01]  /*205d0*/  LDL R28, [R1+0x20] ;  /* 0x00002000011c7983 */ /* 0x000ea20000100800 */
[----:B0-----:R-:W-:Y:S01]  /*205e0*/  ISETP.LT.AND P2, PT, R24, UR5, !P0 ;  /* 0x0000000518007c0c */ /* 0x001fe2000c741270 */
[----:B------:R-:W0:Y:S01]  /*205f0*/  LDCU UR5, c[0x0][0x39c] ;  /* 0x00007380ff0577ac */ /* 0x000e220008000800 */
[----:B------:R-:W-:-:S04]  /*20600*/  IADD3 R24, P6, PT, R25, R0, RZ ;  /* 0x0000000019187210 */ /* 0x000fc80007fde0ff */
[----:B------:R-:W-:Y:S02]  /*20610*/  LEA.HI.X.SX32 R25, R25, R2, 0x1, P6 ;  /* 0x0000000219197211 */ /* 0x000fe400030f0eff */
[----:B------:R-:W-:Y:S02]  /*20620*/  IADD3 R26, P6, PT, R3, R0, RZ ;  /* 0x00000000031a7210 */ /* 0x000fe40007fde0ff */
[----:B-1----:R-:W-:Y:S01]  /*20630*/  ISETP.LT.AND P5, PT, R27, UR6, !P0 ;  /* 0x000000061b007c0c */ /* 0x002fe2000c7a1270 */
[----:B------:R-:W1:Y:S01]  /*20640*/  LDCU UR6, c[0x0][0x39c] ;  /* 0x00007380ff0677ac */ /* 0x000e620008000800 */
[----:B----4-:R-:W-:Y:S02]  /*20650*/  PRMT R27, R29, 0x7772, RZ ;  /* 0x000077721d1b7816 */ /* 0x010fe400000000ff */
[----:B------:R-:W4:Y:S03]  /*20660*/  LDC R29, c[0x0][0x3b8] ;  /* 0x0000ee00ff1d7b82 */ /* 0x000f260000000800 */
[----:B------:R0:W-:Y:S05]  /*20670*/  @P4 STG.E.U8 desc[UR8][R24.64], R27 ;  /* 0x0000001b18004986 */ /* 0x0001ea000c101108 */
[----:B0-----:R-:W0:Y:S01]  /*20680*/  LDC R25, c[0x0][0x3b8] ;  /* 0x0000ee00ff197b82 */ /* 0x001e220000000800 */
[----:B------:R-:W-:Y:S01]  /*20690*/  LEA.HI.X.SX32 R27, R3, R2, 0x1, P6 ;  /* 0x00000002031b7211 */ /* 0x000fe200030f0eff */
[----:B------:R-:W3:Y:S01]  /*206a0*/  LDL.LU R24, [R1+0x3e4] ;  /* 0x0003e40001187983 */ /* 0x000ee20000300800 */
[----:B0-----:R-:W-:Y:S01]  /*206b0*/  IMAD R25, R25, 0x2, R3 ;  /* 0x0000000219197824 */ /* 0x001fe200078e0203 */
[----:B--2---:R-:W-:-:S04]  /*206c0*/  PRMT R3, R28, 0x7772, RZ ;  /* 0x000077721c037816 */ /* 0x004fc800000000ff */
[----:B------:R-:W0:Y:S01]  /*206d0*/  LDC R28, c[0x0][0x3b8] ;  /* 0x0000ee00ff1c7b82 */ /* 0x000e220000000800 */
[----:B------:R2:W-:Y:S04]  /*206e0*/  @P3 STG.E.U8 desc[UR8][R26.64], R3 ;  /* 0x000000031a003986 */ /* 0x0005e8000c101108 */
[----:B--2---:R-:W2:Y:S03]  /*206f0*/  LDL R27, [R1+0x24] ;  /* 0x00002400011b7983 */ /* 0x004ea60000100800 */
[----:B------:R-:W0:Y:S01]  /*20700*/  LDC R3, c[0x0][0x3b8] ;  /* 0x0000ee00ff037b82 */ /* 0x000e220000000800 */
[----:B------:R-:W4:Y:S01]  /*20710*/  LDL.LU R26, [R1+0x3e8] ;  /* 0x0003e800011a7983 */ /* 0x000f220000300800 */
[----:B0-----:R-:W-:Y:S01]  /*20720*/  IMAD R3, R3, 0x2, R25 ;  /* 0x0000000203037824 */ /* 0x001fe200078e0219 */
[----:B---3--:R-:W-:Y:S01]  /*20730*/  ISETP.LT.AND P4, PT, R24, UR4, !P0 ;  /* 0x0000000418007c0c */ /* 0x008fe2000c781270 */
[----:B------:R-:W0:Y:S01]  /*20740*/  LDCU UR4, c[0x0][0x39c] ;  /* 0x00007380ff0477ac */ /* 0x000e220008000800 */
[----:B------:R-:W-:-:S04]  /*20750*/  IADD3 R24, P6, PT, R25, R0, RZ ;  /* 0x0000000019187210 */ /* 0x000fc80007fde0ff */
[----:B------:R-:W-:Y:S02]  /*20760*/  LEA.HI.X.SX32 R25, R25, R2, 0x1, P6 ;  /* 0x0000000219197211 */ /* 0x000fe400030f0eff */
[----:B--2---:R-:W-:Y:S02]  /*20770*/  PRMT R27, R27, 0x7772, RZ ;  /* 0x000077721b1b7816 */ /* 0x004fe400000000ff */
        /* <DEDUP_REMOVED lines=12> */
[----:B0-----:R-:W-:Y:S01]  /*20840*/  ISETP.LT.AND P2, PT, R24, UR4, !P0 ;  /* 0x0000000418007c0c */ /* 0x001fe2000c741270 */
[----:B------:R-:W-:Y:S01]  /*20850*/  IMAD R3, R28, 0x2, R25 ;  /* 0x000000021c037824 */ /* 0x000fe200078e0219 */
[C---:B------:R-:W-:Y:S01]  /*20860*/  IADD3 R24, P6, PT, R25.reuse, R0, RZ ;  /* 0x0000000019187210 */ /* 0x040fe20007fde0ff */
[----:B------:R-:W0:Y:S01]  /*20870*/  LDC R28, c[0x0][0x3b8] ;  /* 0x0000ee00ff1c7b82 */ /* 0x000e220000000800 */
[----:B------:R-:W2:Y:S02]  /*20880*/  LDCU UR4, c[0x0][0x39c] ;  /* 0x00007380ff0477ac */ /* 0x000ea40008000800 */
[----:B------:R-:W-:-:S02]  /*20890*/  LEA.HI.X.SX32 R25, R25, R2, 0x1, P6 ;  /* 0x0000000219197211 */ /* 0x000fc400030f0eff */
[----:B-1----:R-:W-:Y:S01]  /*208a0*/  ISETP.LT.AND P5, PT, R27, UR6, !P0 ;  /* 0x000000061b007c0c */ /* 0x002fe2000c7a1270 */
[----:B------:R-:W1:Y:S01]  /*208b0*/  LDCU UR6, c[0x0][0x39c] ;  /* 0x00007380ff0677ac */ /* 0x000e620008000800 */
        /* <DEDUP_REMOVED lines=113> */
[----:B------:R-:W-:Y:S02]  /*20fd0*/  PRMT R3, R16, 0x7772, RZ ;  /* 0x0000777210037816 */ /* 0x000fe400000000ff */
[----:B----4-:R-:W-:Y:S01]  /*20fe0*/  ISETP.LT.AND P5, PT, R29, UR6, !P0 ;  /* 0x000000061d007c0c */ /* 0x010fe2000c7a1270 */
[----:B------:R-:W0:Y:S08]  /*20ff0*/  LDC R28, c[0x0][0x3b8] ;  /* 0x0000ee00ff1c7b82 */ /* 0x000e300000000800 */
[----:B------:R-:W1:Y:S01]  /*21000*/  LDC R29, c[0x0][0x3b8] ;  /* 0x0000ee00ff1d7b82 */ /* 0x000e620000000800 */
[----:B------:R-:W-:Y:S01]  /*21010*/  IADD3 R24, P6, PT, R25, R0, RZ ;  /* 0x0000000019187210 */ /* 0x000fe20007fde0ff */
[----:B------:R3:W-:Y:S01]  /*21020*/  @P3 STG.E.U8 desc[UR8][R26.64], R3 ;  /* 0x000000031a003986 */ /* 0x0007e2000c101108 */
[----:B------:R-:W4:Y:S01]  /*21030*/  LDCU UR4, c[0x0][0x39c] ;  /* 0x00007380ff0477ac */ /* 0x000f220008000800 */
[----:B------:R-:W0:Y:S04]  /*21040*/  LDCU UR6, c[0x0][0x39c] ;  /* 0x00007380ff0677ac */ /* 0x000e280008000800 */
[----:B---3--:R-:W3:Y:S01]  /*21050*/  LDC R27, c[0x0][0x3b8] ;  /* 0x0000ee00ff1b7b82 */ /* 0x008ee20000000800 */
[----:B------:R-:W2:Y:S01]  /*21060*/  LDL.LU R26, [R1+0x428] ;  /* 0x00042800011a7983 */ /* 0x000ea20000300800 */
[----:B---3--:R-:W-:Y:S01]  /*21070*/  IMAD R3, R27, 0x2, R25 ;  /* 0x000000021b037824 */ /* 0x008fe200078e0219 */
[----:B------:R-:W-:-:S02]  /*21080*/  LEA.HI.X.SX32 R25, R25, R2, 0x1, P6 ;  /* 0x0000000219197211 */ /* 0x000fc400030f0eff */
[----:B------:R-:W-:-:S05]  /*21090*/  PRMT R27, R17, 0x7772, RZ ;  /* 0x00007772111b7816 */ /* 0x000fca00000000ff */
[----:B------:R3:W-:Y:S04]  /*210a0*/  @P2 STG.E.U8 desc[UR8][R24.64], R27 ;  /* 0x0000001b18002986 */ /* 0x0007e8000c101108 */
[----:B---3--:R-:W4:Y:S01]  /*210b0*/  LDL.LU R24, [R1+0x42c] ;  /* 0x00042c0001187983 */ /* 0x008f220000300800 */
[----:B-1----:R-:W-:-:S03]  /*210c0*/  IMAD R25, R29, 0x2, R3 ;  /* 0x000000021d197824 */ /* 0x002fc600078e0203 */
[----:B------:R-:W3:Y:S01]  /*210d0*/  LDL.LU R29, [R1+0x430] ;  /* 0x00043000011d7983 */ /* 0x000ee20000300800 */
[----:B--2---:R-:W-:Y:S02]  /*210e0*/  ISETP.LT.AND P3, PT, R26, UR5, !P0 ;  /* 0x000000051a007c0c */ /* 0x004fe4000c761270 */
[C---:B------:R-:W-:Y:S01]  /*210f0*/  IADD3 R26, P6, PT, R3.reuse, R0, RZ ;  /* 0x00000000031a7210 */ /* 0x040fe20007fde0ff */
[----:B------:R-:W1:Y:S03]  /*21100*/  LDCU UR5, c[0x0][0x39c] ;  /* 0x00007380ff0577ac */ /* 0x000e660008000800 */
[----:B------:R-:W-:Y:S02]  /*21110*/  LEA.HI.X.SX32 R27, R3, R2, 0x1, P6 ;  /* 0x00000002031b7211 */ /* 0x000fe400030f0eff */
[----:B------:R-:W-:-:S05]  /*21120*/  PRMT R3, R18, 0x7772, RZ ;  /* 0x0000777212037816 */ /* 0x000fca00000000ff */
[----:B------:R0:W-:Y:S02]  /*21130*/  @P5 STG.E.U8 desc[UR8][R26.64], R3 ;  /* 0x000000031a005986 */ /* 0x0001e4000c101108 */
[----:B0-----:R-:W-:Y:S01]  /*21140*/  IMAD R3, R28, 0x2, R25 ;  /* 0x000000021c037824 */ /* 0x001fe200078e0219 */
[----:B------:R-:W-:Y:S01]  /*21150*/  PRMT R27, R19, 0x7772, RZ ;  /* 0x00007772131b7816 */ /* 0x000fe200000000ff */
[----:B------:R-:W0:Y:S01]  /*21160*/  LDC R28, c[0x0][0x3b8] ;  /* 0x0000ee00ff1c7b82 */ /* 0x000e220000000800 */
[----:B----4-:R-:W-:Y:S02]  /*21170*/  ISETP.LT.AND P2, PT, R24, UR4, !P0 ;  /* 0x0000000418007c0c */ /* 0x010fe4000c741270 */
[----:B------:R-:W-:Y:S02]  /*21180*/  IADD3 R24, P6, PT, R25, R0, RZ ;  /* 0x0000000019187210 */ /* 0x000fe40007fde0ff */
[----:B---3--:R-:W-:Y:S01]  /*21190*/  ISETP.LT.AND P5, PT, R29, UR6, !P0 ;  /* 0x000000061d007c0c */ /* 0x008fe2000c7a1270 */
[----:B------:R-:W2:Y:S02]  /*211a0*/  LDCU UR4, c[0x0][0x39c] ;  /* 0x00007380ff0477ac */ /* 0x000ea40008000800 */
[----:B------:R-:W3:Y:S01]  /*211b0*/  LDC R29, c[0x0][0x3b8] ;  /* 0x0000ee00ff1d7b82 */ /* 0x000ee20000000800 */
[----:B------:R-:W-:Y:S01]  /*211c0*/  LEA.HI.X.SX32 R25, R25, R2, 0x1, P6 ;  /* 0x0000000219197211 */ /* 0x000fe200030f0eff */
[----:B------:R-:W4:Y:S04]  /*211d0*/  LDCU UR6, c[0x0][0x39c] ;  /* 0x00007380ff0677ac */ /* 0x000f280008000800 */
[----:B------:R0:W-:Y:S04]  /*211e0*/  @P4 STG.E.U8 desc[UR8][R24.64], R27 ;  /* 0x0000001b18004986 */ /* 0x0001e8000c101108 */
[----:B0-----:R-:W1:Y:S01]  /*211f0*/  LDL.LU R25, [R1+0x434] ;  /* 0x0004340001197983 */ /* 0x001e620000300800 */
[----:B------:R-:W-:-:S04]  /*21200*/  IADD3 R26, P6, PT, R3, R0, RZ ;  /* 0x00000000031a7210 */ /* 0x000fc80007fde0ff */
[----:B------:R-:W-:Y:S02]  /*21210*/  LEA.HI.X.SX32 R27, R3, R2, 0x1, P6 ;  /* 0x00000002031b7211 */ /* 0x000fe400030f0eff */
[----:B-1----:R-:W-:Y:S01]  /*21220*/  ISETP.LT.AND P4, PT, R25, UR5, !P0 ;  /* 0x0000000519007c0c */ /* 0x002fe2000c781270 */
[----:B------:R-:W-:Y:S01]  /*21230*/  IMAD R25, R28, 0x2, R3 ;  /* 0x000000021c197824 */ /* 0x000fe200078e0203 */
[----:B------:R-:W-:Y:S01]  /*21240*/  PRMT R3, R20, 0x7772, RZ ;  /* 0x0000777214037816 */ /* 0x000fe200000000ff */
[----:B------:R-:W0:Y:S01]  /*21250*/  LDC R28, c[0x0][0x3b8] ;  /* 0x0000ee00ff1c7b82 */ /* 0x000e220000000800 */
[----:B------:R-:W1:Y:S03]  /*21260*/  LDCU UR5, c[0x0][0x39c] ;  /* 0x00007380ff0577ac */ /* 0x000e660008000800 */
[----:B------:R2:W-:Y:S04]  /*21270*/  @P3 STG.E.U8 desc[UR8][R26.64], R3 ;  /* 0x000000031a003986 */ /* 0x0005e8000c101108 */
[----:B--2---:R-:W2:Y:S01]  /*21280*/  LDL.LU R26, [R1+0x438] ;  /* 0x00043800011a7983 */ /* 0x004ea20000300800 */
[----:B------:R-:W0:Y:S01]  /*21290*/  LDC R27, c[0x0][0x3b8] ;  /* 0x0000ee00ff1b7b82 */ /* 0x000e220000000800 */
[----:B------:R-:W-:Y:S01]  /*212a0*/  IADD3 R24, P6, PT, R25, R0, RZ ;  /* 0x0000000019187210 */ /* 0x000fe20007fde0ff */
[----:B0-----:R-:W-:-:S03]  /*212b0*/  IMAD R3, R27, 0x2, R25 ;  /* 0x000000021b037824 */ /* 0x001fc600078e0219 */
[----:B------:R-:W-:Y:S02]  /*212c0*/  LEA.HI.X.SX32 R25, R25, R2, 0x1, P6 ;  /* 0x0000000219197211 */ /* 0x000fe400030f0eff */
[----:B------:R-:W-:-:S05]  /*212d0*/  PRMT R27, R21, 0x7772, RZ ;  /* 0x00007772151b7816 */ /* 0x000fca00000000ff */
[----:B------:R3:W-:Y:S02]  /*212e0*/  @P2 STG.E.U8 desc[UR8][R24.64], R27 ;  /* 0x0000001b18002986 */ /* 0x0007e4000c101108 */
[----:B---3--:R-:W-:Y:S02]  /*212f0*/  IMAD R25, R29, 0x2, R3 ;  /* 0x000000021d197824 */ /* 0x008fe400078e0203 */
[----:B------:R-:W1:Y:S04]  /*21300*/  LDL.LU R24, [R1+0x43c] ;  /* 0x00043c0001187983 */ /* 0x000e680000300800 */
[----:B------:R-:W3:Y:S01]  /*21310*/  LDL.LU R29, [R1] ;  /* 0x00000000011d7983 */ /* 0x000ee20000300800 */
[----:B--2---:R-:W-:Y:S02]  /*21320*/  ISETP.LT.AND P3, PT, R26, UR4, !P0 ;  /* 0x000000041a007c0c */ /* 0x004fe4000c761270 */
[C---:B------:R-:W-:Y:S01]  /*21330*/  IADD3 R26, P6, PT, R3.reuse, R0, RZ ;  /* 0x00000000031a7210 */ /* 0x040fe20007fde0ff */
[----:B------:R-:W0:Y:S03]  /*21340*/  LDCU UR4, c[0x0][0x39c] ;  /* 0x00007380ff0477ac */ /* 0x000e260008000800 */
[----:B------:R-:W-:-:S02]  /*21350*/  LEA.HI.X.SX32 R27, R3, R2, 0x1, P6 ;  /* 0x00000002031b7211 */ /* 0x000fc400030f0eff */
[----:B------:R-:W-:-:S05]  /*21360*/  PRMT R3, R22, 0x7772, RZ ;  /* 0x0000777216037816 */ /* 0x000fca00000000ff */
[----:B------:R2:W-:Y:S04]  /*21370*/  @P5 STG.E.U8 desc[UR8][R26.64], R3 ;  /* 0x000000031a005986 */ /* 0x0005e8000c101108 */
[----:B--2---:R-:W4:Y:S01]  /*21380*/  LDL.LU R27, [R1+0x440] ;  /* 0x00044000011b7983 */ /* 0x004f220000300800 */
[----:B------:R-:W-:-:S03]  /*21390*/  IMAD R3, R28, 0x2, R25 ;  /* 0x000000021c037824 */ /* 0x000fc600078e0219 */
[----:B------:R-:W2:Y:S01]  /*213a0*/  LDL.LU R28, [R1+0x4] ;  /* 0x00000400011c7983 */ /* 0x000ea20000300800 */
[----:B-1----:R-:W-:Y:S02]  /*213b0*/  ISETP.LT.AND P2, PT, R24, UR5, !P0 ;  /* 0x0000000518007c0c */ /* 0x002fe4000c741270 */
[C---:B------:R-:W-:Y:S01]  /*213c0*/  IADD3 R24, P6, PT, R25.reuse, R0, RZ ;  /* 0x0000000019187210 */ /* 0x040fe20007fde0ff */
[----:B------:R-:W1:Y:S03]  /*213d0*/  LDCU UR5, c[0x0][0x39c] ;  /* 0x00007380ff0577ac */ /* 0x000e660008000800 */
[----:B------:R-:W-:Y:S02]  /*213e0*/  LEA.HI.X.SX32 R25, R25, R2, 0x1, P6 ;  /* 0x0000000219197211 */ /* 0x000fe400030f0eff */
[----:B------:R-:W-:Y:S02]  /*213f0*/  IADD3 R26, P6, PT, R3, R0, RZ ;  /* 0x00000000031a7210 */ /* 0x000fe40007fde0ff */
[----:B----4-:R-:W-:-:S02]  /*21400*/  ISETP.LT.AND P5, PT, R27, UR6, !P0 ;  /* 0x000000061b007c0c */ /* 0x010fc4000c7a1270 */
[----:B------:R-:W-:Y:S01]  /*21410*/  PRMT R27, R23, 0x7772, RZ ;  /* 0x00007772171b7816 */ /* 0x000fe200000000ff */
[----:B------:R-:W4:Y:S04]  /*21420*/  LDCU UR6, c[0x0][0x39c] ;  /* 0x00007380ff0677ac */ /* 0x000f280008000800 */
[----:B------:R0:W-:Y:S02]  /*21430*/  @P4 STG.E.U8 desc[UR8][R24.64], R27 ;  /* 0x0000001b18004986 */ /* 0x0001e4000c101108 */
[----:B0-----:R-:W0:Y:S02]  /*21440*/  LDC R25, c[0x0][0x3b8] ;  /* 0x0000ee00ff197b82 */ /* 0x001e240000000800 */
[----:B------:R-:W4:Y:S01]  /*21450*/  LDL.LU R24, [R1+0x448] ;  /* 0x0004480001187983 */ /* 0x000f220000300800 */
[----:B------:R-:W-:Y:S01]  /*21460*/  LEA.HI.X.SX32 R27, R3, R2, 0x1, P6 ;  /* 0x00000002031b7211 */ /* 0x000fe200030f0eff */
[----:B0-----:R-:W-:Y:S01]  /*21470*/  IMAD R25, R25, 0x2, R3 ;  /* 0x0000000219197824 */ /* 0x001fe200078e0203 */
[----:B---3--:R-:W-:-:S03]  /*21480*/  PRMT R3, R29, 0x7773, RZ ;  /* 0x000077731d037816 */ /* 0x008fc600000000ff */
[----:B------:R-:W0:Y:S02]  /*21490*/  LDC R29, c[0x0][0x3b8] ;  /* 0x0000ee00ff1d7b82 */ /* 0x000e240000000800 */
[----:B------:R3:W-:Y:S04]  /*214a0*/  @P3 STG.E.U8 desc[UR8][R26.64], R3 ;  /* 0x000000031a003986 */ /* 0x0007e8000c101108 */
[----:B---3--:R-:W1:Y:S02]  /*214b0*/  LDL.LU R26, [R1+0x44c] ;  /* 0x00044c00011a7983 */ /* 0x008e640000300800 */
[----:B------:R-:W3:Y:S02]  /*214c0*/  LDC R27, c[0x0][0x3b8] ;  /* 0x0000ee00ff1b7b82 */ /* 0x000ee40000000800 */
[----:B---3--:R-:W-:Y:S01]  /*214d0*/  IMAD R3, R27, 0x2, R25 ;  /* 0x000000021b037824 */ /* 0x008fe200078e0219 */
[----:B--2---:R-:W-:-:S05]  /*214e0*/  PRMT R27, R28, 0x7773, RZ ;  /* 0x000077731c1b7816 */ /* 0x004fca00000000ff */
[----:B------:R-:W2:Y:S01]  /*214f0*/  LDC R28, c[0x0][0x3b8] ;  /* 0x0000ee00ff1c7b82 */ /* 0x000ea20000000800 */
[----:B----4-:R-:W-:Y:S02]  /*21500*/  ISETP.LT.AND P4, PT, R24, UR4, !P0 ;  /* 0x0000000418007c0c */ /* 0x010fe4000c781270 */
[C---:B------:R-:W-:Y:S01]  /*21510*/  IADD3 R24, P6, PT, R25.reuse, R0, RZ ;  /* 0x0000000019187210 */ /* 0x040fe20007fde0ff */
[----:B------:R-:W3:Y:S03]  /*21520*/  LDCU UR4, c[0x0][0x39c] ;  /* 0x00007380ff0477ac */ /* 0x000ee60008000800 */
[----:B------:R-:W-:-:S05]  /*21530*/  LEA.HI.X.SX32 R25, R25, R2, 0x1, P6 ;  /* 0x0000000219197211 */ /* 0x000fca00030f0eff */
[----:B------:R4:W-:Y:S02]  /*21540*/  @P2 STG.E.U8 desc[UR8][R24.64], R27 ;  /* 0x0000001b18002986 */ /* 0x0009e4000c101108 */
[----:B----4-:R-:W4:Y:S02]  /*21550*/  LDC R25, c[0x0][0x3b8] ;  /* 0x0000ee00ff197b82 */ /* 0x010f240000000800 */
[----:B------:R-:W3:Y:S01]  /*21560*/  LDL.LU R24, [R1+0x450] ;  /* 0x0004500001187983 */ /* 0x000ee20000300800 */
[----:B-1----:R-:W-:Y:S02]  /*21570*/  ISETP.LT.AND P3, PT, R26, UR5, !P0 ;  /* 0x000000051a007c0c */ /* 0x002fe4000c761270 */
[----:B------:R-:W-:Y:S01]  /*21580*/  IADD3 R26, P6, PT, R3, R0, RZ ;  /* 0x00000000031a7210 */ /* 0x000fe20007fde0ff */
[----:B------:R-:W1:Y:S01]  /*21590*/  LDCU UR5, c[0x0][0x39c] ;  /* 0x00007380ff0577ac */ /* 0x000e620008000800 */
[----:B----4-:R-:W-:Y:S02]  /*215a0*/  IMAD R25, R25, 0x2, R3 ;  /* 0x0000000219197824 */ /* 0x010fe400078e0203 */
[----:B------:R-:W-:-:S02]  /*215b0*/  LEA.HI.X.SX32 R27, R3, R2, 0x1, P6 ;  /* 0x00000002031b7211 */ /* 0x000fc400030f0eff */
[----:B------:R-:W4:Y:S02]  /*215c0*/  LDL.LU R3, [R1+0x8] ;  /* 0x0000080001037983 */ /* 0x000f240000300800 */
[----:B----4-:R-:W-:-:S05]  /*215d0*/  PRMT R3, R3, 0x7773, RZ ;  /* 0x0000777303037816 */ /* 0x010fca00000000ff */
[----:B------:R4:W-:Y:S04]  /*215e0*/  @P5 STG.E.U8 desc[UR8][R26.64], R3 ;  /* 0x000000031a005986 */ /* 0x0009e8000c101108 */
[----:B----4-:R-:W4:Y:S04]  /*215f0*/  LDL.LU R26, [R1+0x3c4] ;  /* 0x0003c400011a7983 */ /* 0x010f280000300800 */
[----:B------:R-:W2:Y:S01]  /*21600*/  LDL.LU R27, [R1+0xc] ;  /* 0x00000c00011b7983 */ /* 0x000ea20000300800 */
[----:B---3--:R-:W-:Y:S02]  /*21610*/  ISETP.LT.AND P2, PT, R24, UR4, !P0 ;  /* 0x0000000418007c0c */ /* 0x008fe4000c741270 */
[----:B------:R-:W-:Y:S01]  /*21620*/  IADD3 R24, P6, PT, R25, R0, RZ ;  /* 0x0000000019187210 */ /* 0x000fe20007fde0ff */
[----:B0-----:R-:W-:Y:S01]  /*21630*/  IMAD R3, R29, 0x2, R25 ;  /* 0x000000021d037824 */ /* 0x001fe200078e0219 */
[----:B------:R-:W0:Y:S01]  /*21640*/  LDCU UR4, c[0x0][0x39c] ;  /* 0x00007380ff0477ac */ /* 0x000e220008000800 */
[----:B------:R-:W3:Y:S01]  /*21650*/  LDC R29, c[0x0][0x3b8] ;  /* 0x0000ee00ff1d7b82 */ /* 0x000ee20000000800 */
[----:B------:R-:W-:-:S02]  /*21660*/  LEA.HI.X.SX32 R25, R25, R2, 0x1, P6 ;  /* 0x0000000219197211 */ /* 0x000fc400030f0eff */
[----:B--2---:R-:W-:-:S05]  /*21670*/  PRMT R27, R27, 0x7773, RZ ;  /* 0x000077731b1b7816 */ /* 0x004fca00000000ff */
[----:B------:R2:W-:Y:S04]  /*21680*/  @P4 STG.E.U8 desc[UR8][R24.64], R27 ;  /* 0x0000001b18004986 */ /* 0x0005e8000c101108 */
[----:B--2---:R-:W1:Y:S04]  /*21690*/  LDL.LU R25, [R1+0x454] ;  /* 0x0004540001197983 */ /* 0x004e680000300800 */
[----:B------:R-:W2:Y:S01]  /*216a0*/  LDL.LU R24, [R1+0x10] ;  /* 0x0000100001187983 */ /* 0x000ea20000300800 */
[----:B----4-:R-:W-:Y:S02]  /*216b0*/  ISETP.LT.AND P5, PT, R26, UR6, !P0 ;  /* 0x000000061a007c0c */ /* 0x010fe4000c7a1270 */
[C---:B------:R-:W-:Y:S01]  /*216c0*/  IADD3 R26, P6, PT, R3.reuse, R0, RZ ;  /* 0x00000000031a7210 */ /* 0x040fe20007fde0ff */
[----:B------:R-:W4:Y:S03]  /*216d0*/  LDCU UR6, c[0x0][0x39c] ;  /* 0x00007380ff0677ac */ /* 0x000f260008000800 */
[----:B------:R-:W-:-:S02]  /*216e0*/  LEA.HI.X.SX32 R27, R3, R2, 0x1, P6 ;  /* 0x00000002031b7211 */ /* 0x000fc400030f0eff */
[----:B-1----:R-:W-:Y:S01]  /*216f0*/  ISETP.LT.AND P4, PT, R25, UR5, !P0 ;  /* 0x0000000519007c0c */ /* 0x002fe2000c781270 */
[----:B------:R-:W-:Y:S01]  /*21700*/  IMAD R25, R28, 0x2, R3 ;  /* 0x000000021c197824 */ /* 0x000fe200078e0203 */
[----:B--2---:R-:W-:Y:S01]  /*21710*/  PRMT R3, R24, 0x7773, RZ ;  /* 0x0000777318037816 */ /* 0x004fe200000000ff */
[----:B------:R-:W1:Y:S01]  /*21720*/  LDC R28, c[0x0][0x3b8] ;  /* 0x0000ee00ff1c7b82 */ /* 0x000e620000000800 */
[----:B------:R-:W2:Y:S03]  /*21730*/  LDCU UR5, c[0x0][0x39c] ;  /* 0x00007380ff0577ac */ /* 0x000ea60008000800 */
[----:B------:R0:W-:Y:S04]  /*21740*/  @P3 STG.E.U8 desc[UR8][R26.64], R3 ;  /* 0x000000031a003986 */ /* 0x0001e8000c101108 */
[----:B0-----:R-:W2:Y:S01]  /*21750*/  LDL.LU R27, [R1+0x14] ;  /* 0x00001400011b7983 */ /* 0x001ea20000300800 */
[----:B------:R-:W0:Y:S01]  /*21760*/  LDC R3, c[0x0][0x3b8] ;  /* 0x0000ee00ff037b82 */ /* 0x000e220000000800 */
[----:B------:R-:W-:-:S02]  /*21770*/  IADD3 R24, P6, PT, R25, R0, RZ ;  /* 0x0000000019187210 */ /* 0x000fc40007fde0ff */
[----:B------:R-:W3:Y:S01]  /*21780*/  LDL.LU R26, [R1+0x458] ;  /* 0x00045800011a7983 */ /* 0x000ee20000300800 */
[----:B0-----:R-:W-:Y:S01]  /*21790*/  IMAD R3, R3, 0x2, R25 ;  /* 0x0000000203037824 */ /* 0x001fe200078e0219 */
[----:B------:R-:W-:Y:S02]  /*217a0*/  LEA.HI.X.SX32 R25, R25, R2, 0x1, P6 ;  /* 0x0000000219197211 */ /* 0x000fe400030f0eff */
[----:B--2---:R-:W-:-:S05]  /*217b0*/  PRMT R27, R27, 0x7773, RZ ;  /* 0x000077731b1b7816 */ /* 0x004fca00000000ff */
[----:B------:R0:W-:Y:S04]  /*217c0*/  @P2 STG.E.U8 desc[UR8][R24.64], R27 ;  /* 0x0000001b18002986 */ /* 0x0001e8000c101108 */
[----:B0-----:R-:W2:Y:S01]  /*217d0*/  LDL.LU R24, [R1+0x45c] ;  /* 0x00045c0001187983 */ /* 0x001ea20000300800 */
[----:B---3--:R-:W-:-:S03]  /*217e0*/  IMAD R25, R29, 0x2, R3 ;  /* 0x000000021d197824 */ /* 0x008fc600078e0203 */
[----:B------:R-:W3:Y:S01]  /*217f0*/  LDL.LU R29, [R1+0x18] ;  /* 0x00001800011d7983 */ /* 0x000ee20000300800 */
[----:B------:R-:W-:Y:S02]  /*21800*/  ISETP.LT.AND P3, PT, R26, UR4, !P0 ;  /* 0x000000041a007c0c */ /* 0x000fe4000c761270 */
[C---:B------:R-:W-:Y:S01]  /*21810*/  IADD3 R26, P6, PT, R3.reuse, R0, RZ ;  /* 0x00000000031a7210 */ /* 0x040fe20007fde0ff */
[----:B------:R-:W0:Y:S03]  /*21820*/  LDCU UR4, c[0x0][0x39c] ;  /* 0x00007380ff0477ac */ /* 0x000e260008000800 */
[----:B------:R-:W-:Y:S02]  /*21830*/  LEA.HI.X.SX32 R27, R3, R2, 0x1, P6 ;  /* 0x00000002031b7211 */ /* 0x000fe400030f0eff */
[----:B---3--:R-:W-:Y:S02]  /*21840*/  PRMT R3, R29, 0x7773, RZ ;  /* 0x000077731d037816 */ /* 0x008fe400000000ff */
[----:B--2---:R-:W-:Y:S01]  /*21850*/  ISETP.LT.AND P2, PT, R24, UR5, !P0 ;  /* 0x0000000518007c0c */ /* 0x004fe2000c741270 */
[----:B------:R-:W2:Y:S02]  /*21860*/  LDC R29, c[0x0][0x3b8] ;  /* 0x0000ee00ff1d7b82 */ /* 0x000ea40000000800 */
[----:B------:R3:W-:Y:S01]  /*21870*/  @P5 STG.E.U8 desc[UR8][R26.64], R3 ;  /* 0x000000031a005986 */ /* 0x0007e2000c101108 */
[C---:B------:R-:W-:Y:S01]  /*21880*/  IADD3 R24, P6, PT, R25.reuse, R0, RZ ;  /* 0x0000000019187210 */ /* 0x040fe20007fde0ff */
[----:B------:R-:W0:Y:S02]  /*21890*/  LDCU UR5, c[0x0][0x39c] ;  /* 0x00007380ff0577ac */ /* 0x000e240008000800 */
[----:B---3--:R-:W4:Y:S04]  /*218a0*/  LDL.LU R26, [R1+0x460] ;  /* 0x00046000011a7983 */ /* 0x008f280000300800 */
[----:B------:R-:W3:Y:S01]  /*218b0*/  LDL.LU R27, [R1+0x1c] ;  /* 0x00001c00011b7983 */ /* 0x000ee20000300800 */
[----:B-1----:R-:W-:Y:S01]  /*218c0*/  IMAD R3, R28, 0x2, R25 ;  /* 0x000000021c037824 */ /* 0x002fe200078e0219 */
[----:B------:R-:W-:Y:S01]  /*218d0*/  LEA.HI.X.SX32 R25, R25, R2, 0x1, P6 ;  /* 0x0000000219197211 */ /* 0x000fe200030f0eff */
[----:B------:R-:W1:Y:S01]  /*218e0*/  LDC R28, c[0x0][0x3b8] ;  /* 0x0000ee00ff1c7b82 */ /* 0x000e620000000800 */
[----:B---3--:R-:W-:-:S05]  /*218f0*/  PRMT R27, R27, 0x7773, RZ ;  /* 0x000077731b1b7816 */ /* 0x008fca00000000ff */
[----:B------:R3:W-:Y:S04]  /*21900*/  @P4 STG.E.U8 desc[UR8][R24.64], R27 ;  /* 0x0000001b18004986 */ /* 0x0007e8000c101108 */
[----:B---3--:R-:W0:Y:S04]  /*21910*/  LDL.LU R27, [R1+0x464] ;  /* 0x00046400011b7983 */ /* 0x008e280000300800 */
[----:B------:R-:W3:Y:S01]  /*21920*/  LDL.LU R24, [R1+0x20] ;  /* 0x0000200001187983 */ /* 0x000ee20000300800 */
[----:B------:R-:W1:Y:S01]  /*21930*/  LDC R25, c[0x0][0x3b8] ;  /* 0x0000ee00ff197b82 */ /* 0x000e620000000800 */
[----:B----4-:R-:W-:-:S02]  /*21940*/  ISETP.LT.AND P5, PT, R26, UR6, !P0 ;  /* 0x000000061a007c0c */ /* 0x010fc4000c7a1270 */
[----:B------:R-:W-:Y:S01]  /*21950*/  IADD3 R26, P6, PT, R3, R0, RZ ;  /* 0x00000000031a7210 */ /* 0x000fe20007fde0ff */
[----:B------:R-:W4:Y:S01]  /*21960*/  LDCU UR6, c[0x0][0x39c] ;  /* 0x00007380ff0677ac */ /* 0x000f220008000800 */
[----:B-1----:R-:W-:Y:S01]  /*21970*/  IMAD R25, R25, 0x2, R3 ;  /* 0x0000000219197824 */ /* 0x002fe200078e0203 */
[----:B0-----:R-:W-:Y:S02]  /*21980*/  ISETP.LT.AND P4, PT, R27, UR4, !P0 ;  /* 0x000000041b007c0c */ /* 0x001fe4000c781270 */
[----:B------:R-:W-:Y:S02]  /*21990*/  LEA.HI.X.SX32 R27, R3, R2, 0x1, P6 ;  /* 0x00000002031b7211 */ /* 0x000fe400030f0eff */
[----:B---3--:R-:W-:Y:S01]  /*219a0*/  PRMT R3, R24, 0x7773, RZ ;  /* 0x0000777318037816 */ /* 0x008fe200000000ff */
[----:B------:R-:W0:Y:S04]  /*219b0*/  LDCU UR4, c[0x0][0x39c] ;  /* 0x00007380ff0477ac */ /* 0x000e280008000800 */
[----:B------:R1:W-:Y:S04]  /*219c0*/  @P3 STG.E.U8 desc[UR8][R26.64], R3 ;  /* 0x000000031a003986 */ /* 0x0003e8000c101108 */
[----:B-1----:R-:W3:Y:S01]  /*219d0*/  LDL.LU R27, [R1+0x24] ;  /* 0x00002400011b7983 */ /* 0x002ee20000300800 */
[----:B------:R-:W-:Y:S01]  /*219e0*/  IADD3 R24, P6, PT, R25, R0, RZ ;  /* 0x0000000019187210 */ /* 0x000fe20007fde0ff */
[----:B--2---:R-:W-:-:S02]  /*219f0*/  IMAD R3, R29, 0x2, R25 ;  /* 0x000000021d037824 */ /* 0x004fc400078e0219 */
[----:B------:R-:W2:Y:S01]  /*21a00*/  LDL.LU R26, [R1+0x468] ;  /* 0x00046800011a7983 */ /* 0x000ea20000300800 */
[----:B------:R-:W1:Y:S01]  /*21a10*/  LDC R29, c[0x0][0x3b8] ;  /* 0x0000ee00ff1d7b82 */ /* 0x000e620000000800 */
[----:B------:R-:W-:Y:S02]  /*21a20*/  LEA.HI.X.SX32 R25, R25, R2, 0x1, P6 ;  /* 0x0000000219197211 */ /* 0x000fe400030f0eff */
[----:B---3--:R-:W-:-:S05]  /*21a30*/  PRMT R27, R27, 0x7773, RZ ;  /* 0x000077731b1b7816 */ /* 0x008fca00000000ff */
[----:B------:R3:W-:Y:S04]  /*21a40*/  @P2 STG.E.U8 desc[UR8][R24.64], R27 ;  /* 0x0000001b18002986 */ /* 0x0007e8000c101108 */
[----:B---3--:R-:W0:Y:S01]  /*21a50*/  LDL.LU R24, [R1+0x46c] ;  /* 0x00046c0001187983 */ /* 0x008e220000300800 */
[----:B------:R-:W-:-:S03]  /*21a60*/  IMAD R25, R28, 0x2, R3 ;  /* 0x000000021c197824 */ /* 0x000fc600078e0203 */
[----:B------:R-:W3:Y:S01]  /*21a70*/  LDL.LU R28, [R1+0x28] ;  /* 0x00002800011c7983 */ /* 0x000ee20000300800 */
[----:B--2---:R-:W-:Y:S02]  /*21a80*/  ISETP.LT.AND P3, PT, R26, UR5, !P0 ;  /* 0x000000051a007c0c */ /* 0x004fe4000c761270 */
[C---:B------:R-:W-:Y:S02]  /*21a90*/  IADD3 R26, P6, PT, R3.reuse, R0, RZ ;  /* 0x00000000031a7210 */ /* 0x040fe40007fde0ff */
[----:B------:R-:W-:Y:S01]  /*21aa0*/  PRMT R4, R4, 0x7773, RZ ;  /* 0x0000777304047816 */ /* 0x000fe200000000ff */
[----:B------:R-:W2:Y:S01]  /*21ab0*/  LDCU UR5, c[0x0][0x39c] ;  /* 0x00007380ff0577ac */ /* 0x000ea20008000800 */
[----:B------:R-:W-:Y:S02]  /*21ac0*/  LEA.HI.X.SX32 R27, R3, R2, 0x1, P6 ;  /* 0x00000002031b7211 */ /* 0x000fe400030f0eff */
[----:B---3--:R-:W-:Y:S02]  /*21ad0*/  PRMT R3, R28, 0x7773, RZ ;  /* 0x000077731c037816 */ /* 0x008fe400000000ff */
[----:B0-----:R-:W-:Y:S01]  /*21ae0*/  ISETP.LT.AND P2, PT, R24, UR4, !P0 ;  /* 0x0000000418007c0c */ /* 0x001fe2000c741270 */
[----:B------:R-:W0:Y:S02]  /*21af0*/  LDC R28, c[0x0][0x3b8] ;  /* 0x0000ee00ff1c7b82 */ /* 0x000e240000000800 */
[----:B------:R3:W-:Y:S01]  /*21b00*/  @P5 STG.E.U8 desc[UR8][R26.64], R3 ;  /* 0x000000031a005986 */ /* 0x0007e2000c101108 */
[----:B------:R-:W-:-:S02]  /*21b10*/  IADD3 R24, P6, PT, R25, R0, RZ ;  /* 0x0000000019187210 */ /* 0x000fc40007fde0ff */
[----:B------:R-:W-:Y:S01]  /*21b20*/  PRMT R5, R5, 0x7773, RZ ;  /* 0x0000777305057816 */ /* 0x000fe200000000ff */
[----:B------:R-:W0:Y:S01]  /*21b30*/  LDCU UR4, c[0x0][0x39c] ;  /* 0x00007380ff0477ac */ /* 0x000e220008000800 */
[----:B---3--:R-:W4:Y:S04]  /*21b40*/  LDL.LU R3, [R1+0x470] ;  /* 0x0004700001037983 */ /* 0x008f280000300800 */
[----:B------:R-:W3:Y:S01]  /*21b50*/  LDL.LU R27, [R1+0x2c] ;  /* 0x00002c00011b7983 */ /* 0x000ee20000300800 */
[----:B------:R-:W0:Y:S01]  /*21b60*/  LDC R26, c[0x0][0x3b8] ;  /* 0x0000ee00ff1a7b82 */ /* 0x000e220000000800 */
[----:B----4-:R-:W-:Y:S01]  /*21b70*/  ISETP.LT.AND P5, PT, R3, UR6, !P0 ;  /* 0x0000000603007c0c */ /* 0x010fe2000c7a1270 */
[----:B0-----:R-:W-:Y:S01]  /*21b80*/  IMAD R3, R26, 0x2, R25 ;  /* 0x000000021a037824 */ /* 0x001fe200078e0219 */
[----:B------:R-:W-:-:S02]  /*21b90*/  LEA.HI.X.SX32 R25, R25, R2, 0x1, P6 ;  /* 0x0000000219197211 */ /* 0x000fc400030f0eff */
[----:B---3--:R-:W-:Y:S02]  /*21ba0*/  PRMT R27, R27, 0x7773, RZ ;  /* 0x000077731b1b7816 */ /* 0x008fe400000000ff */
[----:B------:R-:W-:Y:S02]  /*21bb0*/  PRMT R6, R6, 0x7773, RZ ;  /* 0x0000777306067816 */ /* 0x000fe400000000ff */
[----:B------:R-:W-:Y:S02]  /*21bc0*/  PRMT R7, R7, 0x7773, RZ ;  /* 0x0000777307077816 */ /* 0x000fe400000000ff */
[----:B------:R-:W-:Y:S02]  /*21bd0*/  PRMT R8, R8, 0x7773, RZ ;  /* 0x0000777308087816 */ /* 0x000fe400000000ff */
[----:B------:R-:W-:Y:S01]  /*21be0*/  PRMT R9, R9, 0x7773, RZ ;  /* 0x0000777309097816 */ /* 0x000fe200000000ff */
[----:B------:R0:W-:Y:S01]  /*21bf0*/  @P4 STG.E.U8 desc[UR8][R24.64], R27 ;  /* 0x0000001b18004986 */ /* 0x0001e2000c101108 */
[----:B------:R-:W3:Y:S03]  /*21c00*/  LDCU UR6, c[0x0][0x39c] ;  /* 0x00007380ff0677ac */ /* 0x000ee60008000800 */
[----:B0-----:R-:W2:Y:S01]  /*21c10*/  LDL.LU R25, [R1+0x474] ;  /* 0x0004740001197983 */ /* 0x001ea20000300800 */
[----:B------:R-:W-:-:S04]  /*21c20*/  IADD3 R26, P6, PT, R3, R0, RZ ;  /* 0x00000000031a7210 */ /* 0x000fc80007fde0ff */
[----:B------:R-:W-:-:S05]  /*21c30*/  LEA.HI.X.SX32 R27, R3, R2, 0x1, P6 ;  /* 0x00000002031b7211 */ /* 0x000fca00030f0eff */
[----:B------:R0:W-:Y:S04]  /*21c40*/  @P3 STG.E.U8 desc[UR8][R26.64], R4 ;  /* 0x000000041a003986 */ /* 0x0001e8000c101108 */
[----:B0-----:R-:W4:Y:S04]  /*21c50*/  LDL.LU R27, [R1+0x47c] ;  /* 0x00047c00011b7983 */ /* 0x001f280000300800 */
[----:B------:R-:W3:Y:S01]  /*21c60*/  LDL.LU R26, [R1+0x484] ;  /* 0x00048400011a7983 */ /* 0x000ee20000300800 */
[----:B--2---:R-:W-:Y:S01]  /*21c70*/  ISETP.LT.AND P4, PT, R25, UR5, !P0 ;  /* 0x0000000519007c0c */ /* 0x004fe2000c781270 */
[----:B-1----:R-:W-:Y:S01]  /*21c80*/  IMAD R25, R29, 0x2, R3 ;  /* 0x000000021d197824 */ /* 0x002fe200078e0203 */
[----:B------:R-:W0:Y:S01]  /*21c90*/  LDCU UR5, c[0x0][0x39c] ;  /* 0x00007380ff0577ac */ /* 0x000e220008000800 */
[----:B------:R-:W1:Y:S03]  /*21ca0*/  LDC R29, c[0x0][0x3b8] ;  /* 0x0000ee00ff1d7b82 */ /* 0x000e660000000800 */
[----:B------:R-:W-:Y:S01]  /*21cb0*/  IADD3 R24, P6, PT, R25, R0, RZ ;  /* 0x0000000019187210 */ /* 0x000fe20007fde0ff */
[----:B------:R-:W-:-:S04]  /*21cc0*/  IMAD R3, R28, 0x2, R25 ;  /* 0x000000021c037824 */ /* 0x000fc800078e0219 */
[----:B------:R-:W2:Y:S01]  /*21cd0*/  LDC R28, c[0x0][0x3b8] ;  /* 0x0000ee00ff1c7b82 */ /* 0x000ea20000000800 */
[----:B------:R-:W-:-:S05]  /*21ce0*/  LEA.HI.X.SX32 R25, R25, R2, 0x1, P6 ;  /* 0x0000000219197211 */ /* 0x000fca00030f0eff */
[----:B------:R0:W-:Y:S04]  /*21cf0*/  @P2 STG.E.U8 desc[UR8][R24.64], R5 ;  /* 0x0000000518002986 */ /* 0x0001e8000c101108 */
[----:B0-----:R-:W2:Y:S01]  /*21d00*/  LDL.LU R24, [R1+0x480] ;  /* 0x0004800001187983 */ /* 0x001ea20000300800 */
[----:B----4-:R-:W-:Y:S02]  /*21d10*/  ISETP.LT.AND P3, PT, R27, UR4, !P0 ;  /* 0x000000041b007c0c */ /* 0x010fe4000c761270 */
[C---:B------:R-:W-:Y:S01]  /*21d20*/  IADD3 R4, P6, PT, R3.reuse, R0, RZ ;  /* 0x0000000003047210 */ /* 0x040fe20007fde0ff */
[----:B------:R-:W0:Y:S01]  /*21d30*/  LDC R27, c[0x0][0x3b8] ;  /* 0x0000ee00ff1b7b82 */ /* 0x000e220000000800 */
[----:B------:R-:W4:Y:S02]  /*21d40*/  LDCU UR4, c[0x0][0x39c] ;  /* 0x00007380ff0477ac */ /* 0x000f240008000800 */
[----:B------:R-:W-:-:S05]  /*21d50*/  LEA.HI.X.SX32 R5, R3, R2, 0x1, P6 ;  /* 0x0000000203057211 */ /* 0x000fca00030f0eff */
[----:B------:R1:W-:Y:S04]  /*21d60*/  @P5 STG.E.U8 desc[UR8][R4.64], R6 ;  /* 0x0000000604005986 */ /* 0x0003e8000c101108 */
[----:B-1----:R-:W4:Y:S01]  /*21d70*/  LDL.LU R6, [R1+0x488] ;  /* 0x0004880001067983 */ /* 0x002f220000300800 */
[----:B0-----:R-:W-:Y:S02]  /*21d80*/  IMAD R25, R27, 0x2, R3 ;  /* 0x000000021b197824 */ /* 0x001fe400078e0203 */
[----:B------:R-:W0:Y:S02]  /*21d90*/  LDC R27, c[0x0][0x3b8] ;  /* 0x0000ee00ff1b7b82 */ /* 0x000e240000000800 */
[----:B------:R-:W-:Y:S01]  /*21da0*/  IMAD R3, R29, 0x2, R25 ;  /* 0x000000021d037824 */ /* 0x000fe200078e0219 */
[----:B--2---:R-:W-:-:S02]  /*21db0*/  ISETP.LT.AND P2, PT, R24, UR5, !P0 ;  /* 0x0000000518007c0c */ /* 0x004fc4000c741270 */
[C---:B------:R-:W-:Y:S01]  /*21dc0*/  IADD3 R24, P6, PT, R25.reuse, R0, RZ ;  /* 0x0000000019187210 */ /* 0x040fe20007fde0ff */
[----:B------:R-:W1:Y:S03]  /*21dd0*/  LDCU UR5, c[0x0][0x39c] ;  /* 0x00007380ff0577ac */ /* 0x000e660008000800 */
[----:B------:R-:W-:-:S05]  /*21de0*/  LEA.HI.X.SX32 R25, R25, R2, 0x1, P6 ;  /* 0x0000000219197211 */ /* 0x000fca00030f0eff */
[----:B------:R2:W-:Y:S04]  /*21df0*/  @P4 STG.E.U8 desc[UR8][R24.64], R7 ;  /* 0x0000000718004986 */ /* 0x0005e8000c101108 */
[----:B--2---:R-:W1:Y:S01]  /*21e00*/  LDL.LU R25, [R1+0x48c] ;  /* 0x00048c0001197983 */ /* 0x004e620000300800 */
[C---:B------:R-:W-:Y:S01]  /*21e10*/  IADD3 R4, P6, PT, R3.reuse, R0, RZ ;  /* 0x0000000003047210 */ /* 0x040fe20007fde0ff */
[----:B------:R-:W-:Y:S01]  /*21e20*/  IMAD R7, R28, 0x2, R3 ;  /* 0x000000021c077824 */ /* 0x000fe200078e0203 */
[----:B----4-:R-:W-:Y:S01]  /*21e30*/  ISETP.LT.AND P4, PT, R6, UR4, !P0 ;  /* 0x0000000406007c0c */ /* 0x010fe2000c781270 */
[----:B------:R-:W2:Y:S01]  /*21e40*/  LDL.LU R28, [R1+0x498] ;  /* 0x00049800011c7983 */ /* 0x000ea20000300800 */
[----:B------:R-:W-:-:S03]  /*21e50*/  LEA.HI.X.SX32 R5, R3, R2, 0x1, P6 ;  /* 0x0000000203057211 */ /* 0x000fc600030f0eff */
[----:B------:R-:W4:Y:S01]  /*21e60*/  LDL.LU R29, [R1+0x49c] ;  /* 0x00049c00011d7983 */ /* 0x000f220000300800 */
[----:B------:R-:W-:Y:S01]  /*21e70*/  IADD3 R6, P6, PT, R7, R0, RZ ;  /* 0x0000000007067210 */ /* 0x000fe20007fde0ff */
[----:B0-----:R-:W-:Y:S01]  /*21e80*/  IMAD R3, R27, 0x2, R7 ;  /* 0x000000021b037824 */ /* 0x001fe200078e0207 */
[----:B---3--:R-:W-:Y:S01]  /*21e90*/  ISETP.LT.AND P5, PT, R26, UR6, !P0 ;  /* 0x000000061a007c0c */ /* 0x008fe2000c7a1270 */
[----:B------:R0:W-:Y:S01]  /*21ea0*/  @P3 STG.E.U8 desc[UR8][R4.64], R8 ;  /* 0x0000000804003986 */ /* 0x0001e2000c101108 */
[----:B------:R-:W-:-:S03]  /*21eb0*/  LEA.HI.X.SX32 R7, R7, R2, 0x1, P6 ;  /* 0x0000000207077211 */ /* 0x000fc600030f0eff */
[----:B------:R-:W3:Y:S01]  /*21ec0*/  LDL.LU R27, [R1+0x494] ;  /* 0x00049400011b7983 */ /* 0x000ee20000300800 */
[----:B------:R-:W1:Y:S08]  /*21ed0*/  LDC R26, c[0x0][0x3b8] ;  /* 0x0000ee00ff1a7b82 */ /* 0x000e700000000800 */
[----:B------:R-:W1:Y:S01]  /*21ee0*/  LDC R24, c[0x0][0x3b8] ;  /* 0x0000ee00ff187b82 */ /* 0x000e620000000800 */
[----:B------:R-:W1:Y:S01]  /*21ef0*/  LDCU UR6, c[0x0][0x39c] ;  /* 0x00007380ff0677ac */ /* 0x000e620008000800 */
[----:B------:R1:W-:Y:S01]  /*21f00*/  @P2 STG.E.U8 desc[UR8][R6.64], R9 ;  /* 0x0000000906002986 */ /* 0x0003e2000c101108 */
[----:B------:R-:W-:-:S02]  /*21f10*/  PRMT R10, R10, 0x7773, RZ ;  /* 0x000077730a0a7816 */ /* 0x000fc400000000ff */
[----:B------:R-:W-:Y:S02]  /*21f20*/  PRMT R11, R11, 0x7773, RZ ;  /* 0x000077730b0b7816 */ /* 0x000fe400000000ff */
[----:B------:R-:W-:Y:S01]  /*21f30*/  PRMT R12, R12, 0x7773, RZ ;  /* 0x000077730c0c7816 */ /* 0x000fe200000000ff */
[----:B------:R-:W3:Y:S01]  /*21f40*/  LDCU UR4, c[0x0][0x39c] ;  /* 0x00007380ff0477ac */ /* 0x000ee20008000800 */
[----:B0-----:R-:W0:Y:S01]  /*21f50*/  LDC R8, c[0x0][0x3b8] ;  /* 0x0000ee00ff087b82 */ /* 0x001e220000000800 */
[----:B-1----:R-:W-:Y:S02]  /*21f60*/  ISETP.LT.AND P3, PT, R25, UR5, !P0 ;  /* 0x0000000519007c0c */ /* 0x002fe4000c761270 */
[C---:B------:R-:W-:Y:S01]  /*21f70*/  IADD3 R4, P6, PT, R3.reuse, R0, RZ ;  /* 0x0000000003047210 */ /* 0x040fe20007fde0ff */
[----:B------:R-:W3:Y:S04]  /*21f80*/  LDL.LU R25, [R1+0x4a0] ;  /* 0x0004a00001197983 */ /* 0x000ee80000300800 */
[----:B------:R-:W3:Y:S01]  /*21f90*/  LDL.LU R7, [R1+0x490] ;  /* 0x0004900001077983 */ /* 0x000ee20000300800 */
[----:B------:R-:W2:Y:S01]  /*21fa0*/  LDCU UR5, c[0x0][0x39c] ;  /* 0x00007380ff0577ac */ /* 0x000ea20008000800 */
[----:B------:R-:W-:Y:S01]  /*21fb0*/  LEA.HI.X.SX32 R5, R3, R2, 0x1, P6 ;  /* 0x0000000203057211 */ /* 0x000fe200030f0eff */
[----:B------:R-:W1:Y:S04]  /*21fc0*/  LDC R9, c[0x0][0x3b8] ;  /* 0x0000ee00ff097b82 */ /* 0x000e680000000800 */
[----:B------:R0:W-:Y:S01]  /*21fd0*/  @P5 STG.E.U8 desc[UR8][R4.64], R10 ;  /* 0x0000000a04005986 */ /* 0x0001e2000c101108 */
[----:B------:R-:W-:-:S03]  /*21fe0*/  IMAD R3, R26, 0x2, R3 ;  /* 0x000000021a037824 */ /* 0x000fc600078e0203 */
[----:B0-----:R-:W0:Y:S02]  /*21ff0*/  LDC R10, c[0x0][0x3b8] ;  /* 0x0000ee00ff0a7b82 */ /* 0x001e240000000800 */
[----:B------:R-:W-:-:S04]  /*22000*/  IADD3 R4, P5, PT, R3, R0, RZ ;  /* 0x0000000003047210 */ /* 0x000fc80007fbe0ff */
[----:B------:R-:W-:-:S05]  /*22010*/  LEA.HI.X.SX32 R5, R3, R2, 0x1, P5 ;  /* 0x0000000203057211 */ /* 0x000fca00028f0eff */
[----:B------:R0:W-:Y:S01]  /*22020*/  @P4 STG.E.U8 desc[UR8][R4.64], R11 ;  /* 0x0000000b04004986 */ /* 0x0001e2000c101108 */
[----:B--2---:R-:W-:Y:S02]  /*22030*/  ISETP.LT.AND P4, PT, R28, UR5, !P0 ;  /* 0x000000051c007c0c */ /* 0x004fe4000c781270 */
[----:B---3--:R-:W-:Y:S01]  /*22040*/  ISETP.LT.AND P2, PT, R7, UR6, !P0 ;  /* 0x0000000607007c0c */ /* 0x008fe2000c741270 */
[----:B------:R-:W-:Y:S01]  /*22050*/  IMAD R7, R24, 0x2, R3 ;  /* 0x0000000218077824 */ /* 0x000fe200078e0203 */
[----:B------:R-:W4:Y:S01]  /*22060*/  LDCU UR6, c[0x0][0x39c] ;  /* 0x00007380ff0677ac */ /* 0x000f220008000800 */
[----:B------:R-:W2:Y:S01]  /*22070*/  LDC R3, c[0x0][0x3b8] ;  /* 0x0000ee00ff037b82 */ /* 0x000ea20000000800 */
[----:B------:R-:W-:Y:S01]  /*22080*/  ISETP.LT.AND P6, PT, R27, UR4, !P0 ;  /* 0x000000041b007c0c */ /* 0x000fe2000c7c1270 */
[----:B------:R-:W-:Y:S01]  /*22090*/  IMAD R8, R8, 0x2, R7 ;  /* 0x0000000208087824 */ /* 0x000fe200078e0207 */
[C---:B------:R-:W-:Y:S01]  /*220a0*/  IADD3 R6, P5, PT, R7.reuse, R0, RZ ;  /* 0x0000000007067210 */ /* 0x040fe20007fbe0ff */
[----:B------:R-:W3:Y:S01]  /*220b0*/  LDCU UR4, c[0x0][0x39c] ;  /* 0x00007380ff0477ac */ /* 0x000ee20008000800 */
[----:B------:R-:W1:Y:S02]  /*220c0*/  LDCU UR5, c[0x0][0x39c] ;  /* 0x00007380ff0577ac */ /* 0x000e640008000800 */
[----:B------:R-:W-:Y:S01]  /*220d0*/  LEA.HI.X.SX32 R7, R7, R2, 0x1, P5 ;  /* 0x0000000207077211 */ /* 0x000fe200028f0eff */
[----:B0-----:R-:W-:-:S04]  /*220e0*/  IMAD R11, R10, 0x2, R8 ;  /* 0x000000020a0b7824 */ /* 0x001fc800078e0208 */
[----:B------:R0:W-:Y:S04]  /*220f0*/  @P3 STG.E.U8 desc[UR8][R6.64], R12 ;  /* 0x0000000c06003986 */ /* 0x0001e8000c101108 */
[----:B0-----:R-:W2:Y:S04]  /*22100*/  LDL.LU R12, [R1+0x4a8] ;  /* 0x0004a800010c7983 */ /* 0x001ea80000300800 */
[----:B------:R-:W2:Y:S04]  /*22110*/  LDL.LU R10, [R1+0x4a4] ;  /* 0x0004a400010a7983 */ /* 0x000ea80000300800 */
[----:B------:R-:W2:Y:S04]  /*22120*/  LDL.LU R24, [R1+0x4b0] ;  /* 0x0004b00001187983 */ /* 0x000ea80000300800 */
[----:B------:R-:W2:Y:S04]  /*22130*/  LDL.LU R26, [R1+0x4b4] ;  /* 0x0004b400011a7983 */ /* 0x000ea80000300800 */
[----:B------:R-:W2:Y:S01]  /*22140*/  LDL.LU R28, [R1+0x478] ;  /* 0x00047800011c7983 */ /* 0x000ea20000300800 */
[----:B------:R-:W-:-:S02]  /*22150*/  IADD3 R4, P5, PT, R8, R0, RZ ;  /* 0x0000000008047210 */ /* 0x000fc40007fbe0ff */
[----:B----4-:R-:W-:Y:S02]  /*22160*/  ISETP.LT.AND P3, PT, R29, UR6, !P0 ;  /* 0x000000061d007c0c */ /* 0x010fe4000c761270 */
[----:B------:R-:W-:Y:S02]  /*22170*/  PRMT R29, R13, 0x7773, RZ ;  /* 0x000077730d1d7816 */ /* 0x000fe400000000ff */
[----:B------:R-:W-:Y:S02]  /*22180*/  LEA.HI.X.SX32 R5, R8, R2, 0x1, P5 ;  /* 0x0000000208057211 */ /* 0x000fe400028f0eff */
[----:B------:R-:W-:Y:S01]  /*22190*/  PRMT R27, R14, 0x7773, RZ ;  /* 0x000077730e1b7816 */ /* 0x000fe200000000ff */
[----:B------:R-:W0:Y:S01]  /*221a0*/  LDC R8, c[0x0][0x3b8] ;  /* 0x0000ee00ff087b82 */ /* 0x000e220000000800 */
[----:B-1----:R-:W-:Y:S01]  /*221b0*/  IMAD R13, R9, 0x2, R11 ;  /* 0x00000002090d7824 */ /* 0x002fe200078e020b */
[----:B---3--:R-:W-:Y:S01]  /*221c0*/  ISETP.LT.AND P5, PT, R25, UR4, !P0 ;  /* 0x0000000419007c0c */ /* 0x008fe2000c7a1270 */
[----:B------:R1:W-:Y:S05]  /*221d0*/  @P2 STG.E.U8 desc[UR8][R4.64], R29 ;  /* 0x0000001d04002986 */ /* 0x0003ea000c101108 */
[----:B------:R-:W3:Y:S01]  /*221e0*/  LDC R9, c[0x0][0x3b8] ;  /* 0x0000ee00ff097b82 */ /* 0x000ee20000000800 */
[----:B------:R-:W4:Y:S01]  /*221f0*/  LDCU UR4, c[0x0][0x39c] ;  /* 0x00007380ff0477ac */ /* 0x000f220008000800 */
[----:B------:R-:W-:Y:S01]  /*22200*/  PRMT R25, R15, 0x7773, RZ ;  /* 0x000077730f197816 */ /* 0x000fe200000000ff */
[----:B------:R-:W0:Y:S01]  /*22210*/  LDCU UR6, c[0x0][0x39c] ;  /* 0x00007380ff0677ac */ /* 0x000e220008000800 */
[----:B-1----:R-:W-:-:S04]  /*22220*/  IADD3 R4, P2, PT, R11, R0, RZ ;  /* 0x000000000b047210 */ /* 0x002fc80007f5e0ff */
[----:B------:R-:W-:Y:S02]  /*22230*/  LEA.HI.X.SX32 R5, R11, R2, 0x1, P2 ;  /* 0x000000020b057211 */ /* 0x000fe400010f0eff */
[----:B------:R-:W-:-:S04]  /*22240*/  IADD3 R6, P2, PT, R13, R0, RZ ;  /* 0x000000000d067210 */ /* 0x000fc80007f5e0ff */
[----:B------:R-:W-:Y:S01]  /*22250*/  LEA.HI.X.SX32 R7, R13, R2, 0x1, P2 ;  /* 0x000000020d077211 */ /* 0x000fe200010f0eff */
[----:B--2---:R-:W-:Y:S01]  /*22260*/  IMAD R13, R3, 0x2, R13 ;  /* 0x00000002030d7824 */ /* 0x004fe200078e020d */
[----:B------:R1:W-:Y:S04]  /*22270*/  @P6 STG.E.U8 desc[UR8][R4.64], R27 ;  /* 0x0000001b04006986 */ /* 0x0003e8000c101108 */
[----:B------:R3:W-:Y:S01]  /*22280*/  @P4 STG.E.U8 desc[UR8][R6.64], R25 ;  /* 0x0000001906004986 */ /* 0x0007e2000c101108 */
[----:B------:R-:W2:Y:S01]  /*22290*/  LDC R3, c[0x0][0x3b8] ;  /* 0x0000ee00ff037b82 */ /* 0x000ea20000000800 */
[----:B0-----:R-:W-:-:S07]  /*222a0*/  IMAD R15, R8, 0x2, R13 ;  /* 0x00000002080f7824 */ /* 0x001fce00078e020d */
[----:B------:R-:W0:Y:S01]  /*222b0*/  LDC R8, c[0x0][0x3b8] ;  /* 0x0000ee00ff087b82 */ /* 0x000e220000000800 */
[----:B------:R-:W-:Y:S02]  /*222c0*/  PRMT R29, R16, 0x7773, RZ ;  /* 0x00007773101d7816 */ /* 0x000fe400000000ff */
[----:B-1----:R-:W-:Y:S01]  /*222d0*/  IADD3 R4, P6, PT, R15, R0, RZ ;  /* 0x000000000f047210 */ /* 0x002fe20007fde0ff */
[----:B---3--:R-:W-:-:S04]  /*222e0*/  IMAD R25, R9, 0x2, R15 ;  /* 0x0000000209197824 */ /* 0x008fc800078e020f */
[----:B------:R-:W1:Y:S01]  /*222f0*/  LDC R9, c[0x0][0x3b8] ;  /* 0x0000ee00ff097b82 */ /* 0x000e620000000800 */
[----:B------:R-:W-:Y:S02]  /*22300*/  LEA.HI.X.SX32 R5, R15, R2, 0x1, P6 ;  /* 0x000000020f057211 */ /* 0x000fe400030f0eff */
[----:B------:R-:W-:Y:S02]  /*22310*/  IADD3 R6, P6, PT, R25, R0, RZ ;  /* 0x0000000019067210 */ /* 0x000fe40007fde0ff */
[----:B------:R-:W-:Y:S02]  /*22320*/  PRMT R15, R17, 0x7773, RZ ;  /* 0x00007773110f7816 */ /* 0x000fe400000000ff */
[----:B------:R-:W-:Y:S02]  /*22330*/  PRMT R17, R18, 0x7773, RZ ;  /* 0x0000777312117816 */ /* 0x000fe400000000ff */
[----:B------:R-:W-:Y:S01]  /*22340*/  LEA.HI.X.SX32 R7, R25, R2, 0x1, P6 ;  /* 0x0000000219077211 */ /* 0x000fe200030f0eff */
[----:B--2---:R-:W-:Y:S01]  /*22350*/  IMAD R3, R3, 0x2, R25 ;  /* 0x0000000203037824 */ /* 0x004fe200078e0219 */
[----:B------:R-:W-:-:S02]  /*22360*/  PRMT R19, R19, 0x7773, RZ ;  /* 0x0000777313137816 */ /* 0x000fc400000000ff */
[----:B------:R-:W-:Y:S02]  /*22370*/  PRMT R27, R20, 0x7773, RZ ;  /* 0x00007773141b7816 */ /* 0x000fe400000000ff */
[----:B------:R-:W-:Y:S02]  /*22380*/  PRMT R25, R21, 0x7773, RZ ;  /* 0x0000777315197816 */ /* 0x000fe400000000ff */
[----:B------:R-:W-:Y:S02]  /*22390*/  PRMT R21, R22, 0x7773, RZ ;  /* 0x0000777316157816 */ /* 0x000fe400000000ff */
[----:B------:R-:W-:Y:S02]  /*223a0*/  PRMT R23, R23, 0x7773, RZ ;  /* 0x0000777317177816 */ /* 0x000fe400000000ff */
[----:B------:R-:W-:Y:S02]  /*223b0*/  ISETP.LT.AND P2, PT, R10, UR5, !P0 ;  /* 0x000000050a007c0c */ /* 0x000fe4000c741270 */
[C---:B------:R-:W-:Y:S01]  /*223c0*/  IADD3 R10, P4, PT, R13.reuse, R0, RZ ;  /* 0x000000000d0a7210 */ /* 0x040fe20007f9e0ff */
[----:B------:R-:W2:Y:S03]  /*223d0*/  LDCU UR5, c[0x0][0x39c] ;  /* 0x00007380ff0577ac */ /* 0x000ea60008000800 */
[----:B------:R-:W-:-:S02]  /*223e0*/  LEA.HI.X.SX32 R11, R13, R2, 0x1, P4 ;  /* 0x000000020d0b7211 */ /* 0x000fc400020f0eff */
[----:B------:R-:W3:Y:S01]  /*223f0*/  LDC R13, c[0x0][0x3b8] ;  /* 0x0000ee00ff0d7b82 */ /* 0x000ee20000000800 */
[----:B----4-:R-:W-:-:S07]  /*22400*/  ISETP.LT.AND P4, PT, R12, UR4, !P0 ;  /* 0x000000040c007c0c */ /* 0x010fce000c781270 */
[----:B------:R-:W4:Y:S01]  /*22410*/  LDC R12, c[0x0][0x3b8] ;  /* 0x0000ee00ff0c7b82 */ /* 0x000f220000000800 */
[----:B------:R0:W-:Y:S04]  /*22420*/  @P3 STG.E.U8 desc[UR8][R10.64], R29 ;  /* 0x0000001d0a003986 */ /* 0x0001e8000c101108 */
[----:B------:R1:W-:Y:S04]  /*22430*/  @P5 STG.E.U8 desc[UR8][R4.64], R15 ;  /* 0x0000000f04005986 */ /* 0x0003e8000c101108 */
[----:B------:R1:W-:Y:S01]  /*22440*/  @P2 STG.E.U8 desc[UR8][R6.64], R17 ;  /* 0x0000001106002986 */ /* 0x0003e2000c101108 */
[----:B------:R-:W-:-:S02]  /*22450*/  ISETP.LT.AND P3, PT, R24, UR6, !P0 ;  /* 0x0000000618007c0c */ /* 0x000fc4000c761270 */
[----:B0-----:R-:W-:Y:S02]  /*22460*/  IADD3 R10, P2, PT, R3, R0, RZ ;  /* 0x00000000030a7210 */ /* 0x001fe40007f5e0ff */
[----:B--2---:R-:W-:Y:S01]  /*22470*/  ISETP.LT.AND P5, PT, R26, UR5, !P0 ;  /* 0x000000051a007c0c */ /* 0x004fe2000c7a1270 */
[----:B---3--:R-:W-:Y:S01]  /*22480*/  IMAD R13, R13, 0x2, R3 ;  /* 0x000000020d0d7824 */ /* 0x008fe200078e0203 */
[----:B------:R-:W-:-:S03]  /*22490*/  LEA.HI.X.SX32 R11, R3, R2, 0x1, P2 ;  /* 0x00000002030b7211 */ /* 0x000fc600010f0eff */
[----:B-1----:R-:W-:Y:S01]  /*224a0*/  IMAD R15, R8, 0x2, R13 ;  /* 0x00000002080f7824 */ /* 0x002fe200078e020d */
[----:B------:R-:W-:-:S03]  /*224b0*/  ISETP.LT.AND P0, PT, R28, UR7, !P0 ;  /* 0x000000071c007c0c */ /* 0x000fc6000c701270 */
[----:B----4-:R-:W-:Y:S01]  /*224c0*/  IMAD R3, R12, 0x2, R15 ;  /* 0x000000020c037824 */ /* 0x010fe200078e020f */
[-C--:B------:R-:W-:Y:S02]  /*224d0*/  IADD3 R4, P6, PT, R13, R0.reuse, RZ ;  /* 0x000000000d047210 */ /* 0x080fe40007fde0ff */
[-C--:B------:R-:W-:Y:S01]  /*224e0*/  IADD3 R6, P2, PT, R15, R0.reuse, RZ ;  /* 0x000000000f067210 */ /* 0x080fe20007f5e0ff */
[----:B------:R0:W-:Y:S01]  /*224f0*/  @P4 STG.E.U8 desc[UR8][R10.64], R19 ;  /* 0x000000130a004986 */ /* 0x0001e2000c101108 */
[----:B------:R-:W-:Y:S02]  /*22500*/  IADD3 R8, P4, PT, R3, R0, RZ ;  /* 0x0000000003087210 */ /* 0x000fe40007f9e0ff */
[-C--:B------:R-:W-:Y:S02]  /*22510*/  LEA.HI.X.SX32 R5, R13, R2.reuse, 0x1, P6 ;  /* 0x000000020d057211 */ /* 0x080fe400030f0eff */
[-C--:B------:R-:W-:Y:S01]  /*22520*/  LEA.HI.X.SX32 R7, R15, R2.reuse, 0x1, P2 ;  /* 0x000000020f077211 */ /* 0x080fe200010f0eff */
[----:B------:R-:W-:Y:S01]  /*22530*/  IMAD R13, R9, 0x2, R3 ;  /* 0x00000002090d7824 */ /* 0x000fe200078e0203 */
[----:B------:R-:W-:Y:S01]  /*22540*/  LEA.HI.X.SX32 R9, R3, R2, 0x1, P4 ;  /* 0x0000000203097211 */ /* 0x000fe200020f0eff */
[----:B------:R0:W-:Y:S04]  /*22550*/  @P3 STG.E.U8 desc[UR8][R4.64], R27 ;  /* 0x0000001b04003986 */ /* 0x0001e8000c101108 */
[----:B------:R0:W-:Y:S01]  /*22560*/  @P5 STG.E.U8 desc[UR8][R6.64], R25 ;  /* 0x0000001906005986 */ /* 0x0001e2000c101108 */
[----:B------:R-:W-:-:S03]  /*22570*/  IADD3 R12, P2, PT, R13, R0, RZ ;  /* 0x000000000d0c7210 */ /* 0x000fc60007f5e0ff */
[----:B------:R0:W-:Y:S01]  /*22580*/  @P0 STG.E.U8 desc[UR8][R8.64], R21 ;  /* 0x0000001508000986 */ /* 0x0001e2000c101108 */
[----:B------:R-:W-:Y:S01]  /*22590*/  LEA.HI.X.SX32 R13, R13, R2, 0x1, P2 ;  /* 0x000000020d0d7211 */ /* 0x000fe200010f0eff */
[----:B------:R-:W-:Y:S08]  /*225a0*/  @!P1 EXIT ;  /* 0x000000000000994d */ /* 0x000ff00003800000 */
[----:B------:R-:W-:Y:S01]  /*225b0*/  STG.E.U8 desc[UR8][R12.64], R23 ;  /* 0x000000170c007986 */ /* 0x000fe2000c101108 */
[----:B------:R-:W-:Y:S05]  /*225c0*/  EXIT ;  /* 0x000000000000794d */ /* 0x000fea0003800000 */
.L_x_3:
[----:B------:R-:W-:-:S00]  /*225d0*/  BRA `(.L_x_3) ;  /* 0xfffffffc00fc7947 */ /* 0x000fc0000383ffff */
[----:B------:R-:W-:-:S00]  /*225e0*/  NOP ;  /* 0x0000000000007918 */ /* 0x000fc00000000000 */
        /* <DEDUP_REMOVED lines=9> */
.L_x_4:


//--------------------- .nv.shared.matmul_kernel  --------------------------
	.section	.nv.shared.matmul_kernel,"aw",@nobits
	.sectionflags	@""
	.align	16
	.zero		1024


//--------------------- .nv.shared.reserved.0     --------------------------
	.section	.nv.shared.reserved.0,"aw",@nobits
	.weak		__nv_reservedSMEM_offset_0_alias
	.size		__nv_reservedSMEM_offset_0_alias, 0, 64
	.other		__nv_reservedSMEM_offset_0_alias,@"STO_CUDA_RESERVED_SHARED STV_DEFAULT"
__nv_reservedSMEM_offset_0_alias:
	.zero		0
	.zero		64


//--------------------- .nv.constant0.matmul_kernel --------------------------
	.section	.nv.constant0.matmul_kernel,"a",@progbits
	.sectionflags	@""
	.align	4
.nv.constant0.matmul_kernel:
	.zero		976


//--------------------- SYMBOLS --------------------------

	.type		.nv.reservedSmem.offset0,@object
	.size		.nv.reservedSmem.offset0,0x4
	.type		.nv.reservedSmem.cap,@object
	.size		.nv.reservedSmem.cap,0x4
